def matmul_kernel(
    a_ptr,
    b_ptr,
    c_ptr,
    M,
    N,
    K,
    stride_am,
    stride_ak,
    stride_bk,
    stride_bn,
    stride_cm,
    stride_cn,
    BLOCK_M: tl.constexpr,
    BLOCK_N: tl.constexpr,
    BLOCK_K: tl.constexpr,
    GROUP_M: tl.constexpr,
):
    pid = tl.program_id(axis=0)
    num_pid_m = tl.cdiv(M, BLOCK_M)
    num_pid_n = tl.cdiv(N, BLOCK_N)
    num_pid_in_group = GROUP_M * num_pid_n
    group_id = pid // num_pid_in_group
    first_pid_m = group_id * GROUP_M
    group_size_m = min(num_pid_m - first_pid_m, GROUP_M)
    pid_m = first_pid_m + ((pid % num_pid_in_group) % group_size_m)
    pid_n = (pid % num_pid_in_group) // group_size_m

    offs_am = (pid_m * BLOCK_M + tl.arange(0, BLOCK_M)) % M
    offs_bn = (pid_n * BLOCK_N + tl.arange(0, BLOCK_N)) % N
    offs_k = tl.arange(0, BLOCK_K)
    a_ptrs = a_ptr + offs_am[:, None] * stride_am + offs_k[None, :] * stride_ak
    b_ptrs = b_ptr + offs_k[:, None] * stride_bk + offs_bn[None, :] * stride_bn

    acc = tl.zeros((BLOCK_M, BLOCK_N), dtype=tl.float32)
    for kk in range(0, tl.cdiv(K, BLOCK_K)):
        a = tl.load(a_ptrs, mask=offs_k[None, :] < K - kk * BLOCK_K, other=0.0)
        b = tl.load(b_ptrs, mask=offs_k[:, None] < K - kk * BLOCK_K, other=0.0)
        acc = tl.dot(a, b, acc)
        a_ptrs += BLOCK_K * stride_ak
        b_ptrs += BLOCK_K * stride_bk

    c = acc.to(c_ptr.dtype.element_ty)
    offs_cm = pid_m * BLOCK_M + tl.arange(0, BLOCK_M)
    offs_cn = pid_n * BLOCK_N + tl.arange(0, BLOCK_N)
    c_ptrs = c_ptr + offs_cm[:, None] * stride_cm + offs_cn[None, :] * stride_cn
    mask = (offs_cm[:, None] < M) & (offs_cn[None, :] < N)
    tl.store(c_ptrs, c, mask=mask)

# config = {"BLOCK_K": 128, "BLOCK_M": 64, "BLOCK_N": 256, "GROUP_M": 8, "arch": "sm_100", "dtype": "bf16", "num_ctas": 1, "num_stages": 3, "num_warps": 8}
# arch = sm_100


// ===== COMPILED SASS (sm_100a) =====

	.target	sm_100a

	.elftype	@"ET_EXEC"


//--------------------- .note.nv.tkinfo           --------------------------
	.section	.note.nv.tkinfo,"",@"SHT_NOTE"
	.sectionflags	@"SHF_NOTE_NV_TKINFO"
	.tkinfo
        /*0018*/ 	.word	0x00000081
        /*0030*/ 	.string	""
        /*0030*/ 	.string	"ptxas-blackwell"
        /*0030*/ 	.string	"Cuda compilation tools, release 12.9, V12.9.86"
        /*0030*/ 	.string	"Build cuda_12.9.r12.9/compiler.36037853_0"
        /*0030*/ 	.string	"-v  -suppress-debug-info  -lineinfo  -arch sm_100a "



//--------------------- .note.nv.cuver            --------------------------
	.section	.note.nv.cuver,"",@"SHT_NOTE"
	.sectionflags	@"SHF_NOTE_NV_CUVER"
        /*0018*/ 	.short	0x0001
        /*001a*/ 	.short	0x0064
        /*001c*/ 	.short	0x0001
        /*001e*/ 	.short	0x0000
        /*0020*/ 	.short	0x0001
        /*0022*/ 	.short	0x0000


//--------------------- .nv.info                  --------------------------
	.section	.nv.info,"",@"SHT_CUDA_INFO"
	.align	4


	//----- nvinfo : EIATTR_REGCOUNT
	.align		4
        /*0000*/ 	.byte	0x04, 0x2f
        /*0002*/ 	.short	(.L_4 - .L_3)
	.align		4
.L_3:
        /*0004*/ 	.word	index@(matmul_kernel)
        /*0008*/ 	.word	0x00000080


	//----- nvinfo : EIATTR_FRAME_SIZE
	.align		4
.L_4:
        /*000c*/ 	.byte	0x04, 0x11
        /*000e*/ 	.short	(.L_6 - .L_5)
	.align		4
.L_5:
        /*0010*/ 	.word	index@($__internal_2_$__cuda_sm10x_tcgen05_guardrail_trap_unallocated_columns_being_dealloced)
        /*0014*/ 	.word	0x00000740


	//----- nvinfo : EIATTR_FRAME_SIZE
	.align		4
.L_6:
        /*0018*/ 	.byte	0x04, 0x11
        /*001a*/ 	.short	(.L_8 - .L_7)
	.align		4
.L_7:
        /*001c*/ 	.word	index@($__internal_1_$__cuda_sm10x_tcgen05_guardrail_trap_phase_invalid_during_alloc)
        /*0020*/ 	.word	0x00000740


	//----- nvinfo : EIATTR_FRAME_SIZE
	.align		4
.L_8:
        /*0024*/ 	.byte	0x04, 0x11
        /*0026*/ 	.short	(.L_10 - .L_9)
	.align		4
.L_9:
        /*0028*/ 	.word	index@($__internal_0_$__cuda_sm10x_tcgen05_guardrail_trap_col_being_dealloced_not_returned_by_alloc)
        /*002c*/ 	.word	0x00000740


	//----- nvinfo : EIATTR_FRAME_SIZE
	.align		4
.L_10:
        /*0030*/ 	.byte	0x04, 0x11
        /*0032*/ 	.short	(.L_12 - .L_11)
	.align		4
.L_11:
        /*0034*/ 	.word	index@(matmul_kernel)
        /*0038*/ 	.word	0x00000740


	//----- nvinfo : EIATTR_MIN_STACK_SIZE
	.align		4
.L_12:
        /*003c*/ 	.byte	0x04, 0x12
        /*003e*/ 	.short	(.L_14 - .L_13)
	.align		4
.L_13:
        /*0040*/ 	.word	index@(matmul_kernel)
        /*0044*/ 	.word	0x00000740
.L_14:


//--------------------- .nv.info.matmul_kernel    --------------------------
	.section	.nv.info.matmul_kernel,"",@"SHT_CUDA_INFO"
	.sectionflags	@""
	.align	4


	//----- nvinfo : EIATTR_CUDA_API_VERSION
	.align		4
        /*0000*/ 	.byte	0x04, 0x37
        /*0002*/ 	.short	(.L_16 - .L_15)
.L_15:
        /*0004*/ 	.word	0x00000081


	//----- nvinfo : EIATTR_KPARAM_INFO
	.align		4
.L_16:
        /*0008*/ 	.byte	0x04, 0x17
        /*000a*/ 	.short	(.L_18 - .L_17)
.L_17:
        /*000c*/ 	.word	0x00000000
        /*0010*/ 	.short	0x000d
        /*0012*/ 	.short	0x0048
        /*0014*/ 	.byte	0x00, 0xf4, 0x21, 0x00


	//----- nvinfo : EIATTR_KPARAM_INFO
	.align		4
.L_18:
        /*0018*/ 	.byte	0x04, 0x17
        /*001a*/ 	.short	(.L_20 - .L_19)
.L_19:
        /*001c*/ 	.word	0x00000000
        /*0020*/ 	.short	0x000c
        /*0022*/ 	.short	0x0040
        /*0024*/ 	.byte	0x00, 0xf4, 0x21, 0x00


	//----- nvinfo : EIATTR_KPARAM_INFO
	.align		4
.L_20:
        /*0028*/ 	.byte	0x04, 0x17
        /*002a*/ 	.short	(.L_22 - .L_21)
.L_21:
        /*002c*/ 	.word	0x00000000
        /*0030*/ 	.short	0x000b
        /*0032*/ 	.short	0x0038
        /*0034*/ 	.byte	0x00, 0xf0, 0x11, 0x00


	//----- nvinfo : EIATTR_KPARAM_INFO
	.align		4
.L_22:
        /*0038*/ 	.byte	0x04, 0x17
        /*003a*/ 	.short	(.L_24 - .L_23)
.L_23:
        /*003c*/ 	.word	0x00000000
        /*0040*/ 	.short	0x000a
        /*0042*/ 	.short	0x0034
        /*0044*/ 	.byte	0x00, 0xf0, 0x11, 0x00


	//----- nvinfo : EIATTR_KPARAM_INFO
	.align		4
.L_24:
        /*0048*/ 	.byte	0x04, 0x17
        /*004a*/ 	.short	(.L_26 - .L_25)
.L_25:
        /*004c*/ 	.word	0x00000000
        /*0050*/ 	.short	0x0009
        /*0052*/ 	.short	0x0030
        /*0054*/ 	.byte	0x00, 0xf0, 0x11, 0x00


	//----- nvinfo : EIATTR_KPARAM_INFO
	.align		4
.L_26:
        /*0058*/ 	.byte	0x04, 0x17
        /*005a*/ 	.short	(.L_28 - .L_27)
.L_27:
        /*005c*/ 	.word	0x00000000
        /*0060*/ 	.short	0x0008
        /*0062*/ 	.short	0x002c
        /*0064*/ 	.byte	0x00, 0xf0, 0x11, 0x00


	//----- nvinfo : EIATTR_KPARAM_INFO
	.align		4
.L_28:
        /*0068*/ 	.byte	0x04, 0x17
        /*006a*/ 	.short	(.L_30 - .L_29)
.L_29:
        /*006c*/ 	.word	0x00000000
        /*0070*/ 	.short	0x0007
        /*0072*/ 	.short	0x0028
        /*0074*/ 	.byte	0x00, 0xf0, 0x11, 0x00


	//----- nvinfo : EIATTR_KPARAM_INFO
	.align		4
.L_30:
        /*0078*/ 	.byte	0x04, 0x17
        /*007a*/ 	.short	(.L_32 - .L_31)
.L_31:
        /*007c*/ 	.word	0x00000000
        /*0080*/ 	.short	0x0006
        /*0082*/ 	.short	0x0024
        /*0084*/ 	.byte	0x00, 0xf0, 0x11, 0x00


	//----- nvinfo : EIATTR_KPARAM_INFO
	.align		4
.L_32:
        /*0088*/ 	.byte	0x04, 0x17
        /*008a*/ 	.short	(.L_34 - .L_33)
.L_33:
        /*008c*/ 	.word	0x00000000
        /*0090*/ 	.short	0x0005
        /*0092*/ 	.short	0x0020
        /*0094*/ 	.byte	0x00, 0xf0, 0x11, 0x00


	//----- nvinfo : EIATTR_KPARAM_INFO
	.align		4
.L_34:
        /*0098*/ 	.byte	0x04, 0x17
        /*009a*/ 	.short	(.L_36 - .L_35)
.L_35:
        /*009c*/ 	.word	0x00000000
        /*00a0*/ 	.short	0x0004
        /*00a2*/ 	.short	0x001c
        /*00a4*/ 	.byte	0x00, 0xf0, 0x11, 0x00


	//----- nvinfo : EIATTR_KPARAM_INFO
	.align		4
.L_36:
        /*00a8*/ 	.byte	0x04, 0x17
        /*00aa*/ 	.short	(.L_38 - .L_37)
.L_37:
        /*00ac*/ 	.word	0x00000000
        /*00b0*/ 	.short	0x0003
        /*00b2*/ 	.short	0x0018
        /*00b4*/ 	.byte	0x00, 0xf0, 0x11, 0x00


	//----- nvinfo : EIATTR_KPARAM_INFO
	.align		4
.L_38:
        /*00b8*/ 	.byte	0x04, 0x17
        /*00ba*/ 	.short	(.L_40 - .L_39)
.L_39:
        /*00bc*/ 	.word	0x00000000
        /*00c0*/ 	.short	0x0002
        /*00c2*/ 	.short	0x0010
        /*00c4*/ 	.byte	0x00, 0xf4, 0x21, 0x00


	//----- nvinfo : EIATTR_KPARAM_INFO
	.align		4
.L_40:
        /*00c8*/ 	.byte	0x04, 0x17
        /*00ca*/ 	.short	(.L_42 - .L_41)
.L_41:
        /*00cc*/ 	.word	0x00000000
        /*00d0*/ 	.short	0x0001
        /*00d2*/ 	.short	0x0008
        /*00d4*/ 	.byte	0x00, 0xf4, 0x21, 0x00


	//----- nvinfo : EIATTR_KPARAM_INFO
	.align		4
.L_42:
        /*00d8*/ 	.byte	0x04, 0x17
        /*00da*/ 	.short	(.L_44 - .L_43)
.L_43:
        /*00dc*/ 	.word	0x00000000
        /*00e0*/ 	.short	0x0000
        /*00e2*/ 	.short	0x0000
        /*00e4*/ 	.byte	0x00, 0xf4, 0x21, 0x00


	//----- nvinfo : EIATTR_AT_ENTRY_FRAGMENTS
	.align		4
.L_44:
        /*00e8*/ 	.byte	0x04, 0x4f
        /*00ea*/ 	.short	(.L_46 - .L_45)


	//   ....[0]....
.L_45:
        /*00ec*/ 	.word	0x00000004


	//----- nvinfo : EIATTR_RESERVED_SMEM_USED
	.align		4
.L_46:
        /*00f0*/ 	.byte	0x01, 0x41
	.zero		2


	//----- nvinfo : EIATTR_SPARSE_MMA_MASK
	.align		4
        /*00f4*/ 	.byte	0x03, 0x50
        /*00f6*/ 	.short	0x0000


	//----- nvinfo : EIATTR_TCGEN05_1CTA_USED
	.align		4
        /*00f8*/ 	.byte	0x01, 0x51
	.zero		2


	//----- nvinfo : EIATTR_MAXREG_COUNT
	.align		4
        /*00fc*/ 	.byte	0x03, 0x1b
        /*00fe*/ 	.short	0x00ff


	//----- nvinfo : EIATTR_NUM_BARRIERS
	.align		4
        /*0100*/ 	.byte	0x02, 0x4c
        /*0102*/ 	.byte	0x01
	.zero		1


	//----- nvinfo : EIATTR_ANNOTATIONS
	.align		4
        /*0104*/ 	.byte	0x04, 0x55
        /*0106*/ 	.short	(.L_48 - .L_47)


	//   ....[0]....
.L_47:
        /*0108*/ 	.word	0x00000001
        /*010c*/ 	.byte	0xa0, 0x09, 0x00, 0x00, 0x01, 0x00, 0x00, 0x00, 0xf0, 0x09, 0x00, 0x00, 0x01, 0x00, 0x00, 0x00
        /* <DEDUP_REMOVED lines=628> */
        /*285c*/ 	.byte	0x20, 0x6b, 0x01, 0x00, 0x01, 0x00, 0x00, 0x00, 0x40, 0x6b, 0x01, 0x00


	//----- nvinfo : EIATTR_INT_WARP_WIDE_INSTR_OFFSETS
	.align		4
.L_48:
        /*2868*/ 	.byte	0x04, 0x31
        /*286a*/ 	.short	(.L_50 - .L_49)


	//   ....[0]....
.L_49:
        /*286c*/ 	.word	0x00000ee0


	//   ....[1]....
        /*2870*/ 	.word	0x00000ef0


	//   ....[2]....
        /*2874*/ 	.word	0x0000b1a0


	//   ....[3]....
        /*2878*/ 	.word	0x000169f0


	//   ....[4]....
        /*287c*/ 	.word	0x00016a40


	//----- nvinfo : EIATTR_COOP_GROUP_MASK_REGIDS
	.align		4
.L_50:
        /*2880*/ 	.byte	0x04, 0x29
        /*2882*/ 	.short	(.L_52 - .L_51)


	//   ....[0]....
.L_51:
        /*2884*/ 	.word	0xffffffff


	//   ....[1]....
        /*2888*/ 	.word	0xffffffff


	//   ....[2]....
        /*288c*/ 	.word	0xffffffff


	//   ....[3]....
        /*2890*/ 	.word	0xffffffff


	//----- nvinfo : EIATTR_COOP_GROUP_INSTR_OFFSETS
	.align		4
.L_52:
        /*2894*/ 	.byte	0x04, 0x28
        /*2896*/ 	.short	(.L_54 - .L_53)


	//   ....[0]....
.L_53:
        /*2898*/ 	.word	0x00000080


	//   ....[1]....
        /*289c*/ 	.word	0x00000340


	//   ....[2]....
        /*28a0*/ 	.word	0x00016880


	//   ....[3]....
        /*28a4*/ 	.word	0x00016af0


	//----- nvinfo : EIATTR_VRC_CTA_INIT_COUNT
	.align		4
.L_54:
        /*28a8*/ 	.byte	0x02, 0x4a
        /*28aa*/ 	.byte	0x80
	.zero		1


	//----- nvinfo : EIATTR_MBARRIER_INSTR_OFFSETS
	.align		4
        /*28ac*/ 	.byte	0x04, 0x39
        /*28ae*/ 	.short	(.L_56 - .L_55)


	//   ....[0]....
.L_55:
        /*28b0*/ 	.word	0x00001070
        /*28b4*/ 	.word	0x000000ff
        /*28b8*/ 	.word	0x00000000
        /*28bc*/ 	.short	0x0100
        /*28be*/ 	.byte	0x0b
	.zero		1


	//   ....[1]....
        /*28c0*/ 	.word	0x0000b1c0
        /*28c4*/ 	.word	0x000000ff
        /*28c8*/ 	.word	0x00028008
        /*28cc*/ 	.short	0x0100
        /*28ce*/ 	.byte	0x09
	.zero		1


	//   ....[2]....
        /*28d0*/ 	.word	0x0000f710
        /*28d4*/ 	.word	0x000000ff
        /*28d8*/ 	.word	0x00000000
        /*28dc*/ 	.short	0x010a
        /*28de*/ 	.byte	0x0b
	.zero		1


	//   ....[3]....
        /*28e0*/ 	.word	0x00014a60
        /*28e4*/ 	.word	0x000000ff
        /*28e8*/ 	.word	0x00000000
        /*28ec*/ 	.short	0x010a
        /*28ee*/ 	.byte	0x0b
	.zero		1


	//   ....[4]....
        /*28f0*/ 	.word	0x00014ae0
        /*28f4*/ 	.word	0x000000ff
        /*28f8*/ 	.word	0x00028000
        /*28fc*/ 	.short	0x0108
        /*28fe*/ 	.byte	0x09
	.zero		1


	//   ....[5]....
        /*2900*/ 	.word	0x00014b30
        /*2904*/ 	.word	0x000000ff
        /*2908*/ 	.word	0x00028008
        /*290c*/ 	.short	0x0108
        /*290e*/ 	.byte	0x09
	.zero		1


	//   ....[6]....
        /*2910*/ 	.word	0x00016b30
        /*2914*/ 	.word	0x000000ff
        /*2918*/ 	.word	0x00000000
        /*291c*/ 	.short	0x010a
        /*291e*/ 	.byte	0x0b
	.zero		1


	//   ....[7]....
        /*2920*/ 	.word	0x00016b70
        /*2924*/ 	.word	0x000000ff
        /*2928*/ 	.word	0x00000000
        /*292c*/ 	.short	0x010a
        /*292e*/ 	.byte	0x0b
	.zero		1


	//----- nvinfo : EIATTR_NUM_MBARRIERS
	.align		4
.L_56:
        /*2930*/ 	.byte	0x03, 0x38
        /*2932*/ 	.short	0x0002


	//----- nvinfo : EIATTR_EXIT_INSTR_OFFSETS
	.align		4
        /*2934*/ 	.byte	0x04, 0x1c
        /*2936*/ 	.short	(.L_58 - .L_57)


	//   ....[0]....
.L_57:
        /*2938*/ 	.word	0x00016b00


	//----- nvinfo : EIATTR_REQNTID
	.align		4
.L_58:
        /*293c*/ 	.byte	0x04, 0x10
        /*293e*/ 	.short	(.L_60 - .L_59)
.L_59:
        /*2940*/ 	.word	0x00000100
        /*2944*/ 	.word	0x00000001
        /*2948*/ 	.word	0x00000001


	//----- nvinfo : EIATTR_CRS_STACK_SIZE
	.align		4
.L_60:
        /*294c*/ 	.byte	0x04, 0x1e
        /*294e*/ 	.short	(.L_62 - .L_61)
.L_61:
        /*2950*/ 	.word	0x00000000


	//----- nvinfo : EIATTR_CBANK_PARAM_SIZE
	.align		4
.L_62:
        /*2954*/ 	.byte	0x03, 0x19
        /*2956*/ 	.short	0x0050


	//----- nvinfo : EIATTR_PARAM_CBANK
	.align		4
        /*2958*/ 	.byte	0x04, 0x0a
        /*295a*/ 	.short	(.L_64 - .L_63)
	.align		4
.L_63:
        /*295c*/ 	.word	index@(.nv.constant0.matmul_kernel)
        /*2960*/ 	.short	0x0380
        /*2962*/ 	.short	0x0050


	//----- nvinfo : EIATTR_SW_WAR
	.align		4
.L_64:
        /*2964*/ 	.byte	0x04, 0x36
        /*2966*/ 	.short	(.L_66 - .L_65)
.L_65:
        /*2968*/ 	.word	0x00000008
.L_66:


//--------------------- .nv.compat                --------------------------
	.section	.nv.compat,"",@"SHT_CUDA_COMPAT_INFO"
	.align	4
        /*0000*/ 	.byte	0x02, 0x02, 0x02, 0x00, 0x02, 0x05, 0x05, 0x00, 0x02, 0x03, 0x00, 0x00, 0x02, 0x06, 0x01, 0x00


//--------------------- .nv.callgraph             --------------------------
	.section	.nv.callgraph,"",@"SHT_CUDA_CALLGRAPH"
	.align	4
	.sectionentsize	8
	.align		4
        /*0000*/ 	.word	0x00000000
	.align		4
        /*0004*/ 	.word	0xffffffff
	.align		4
        /*0008*/ 	.word	0x00000000
	.align		4
        /*000c*/ 	.word	0xfffffffe
	.align		4
        /*0010*/ 	.word	0x00000000
	.align		4
        /*0014*/ 	.word	0xfffffffd
	.align		4
        /*0018*/ 	.word	0x00000000
	.align		4
        /*001c*/ 	.word	0xfffffffc


//--------------------- .text.matmul_kernel       --------------------------
	.section	.text.matmul_kernel,"ax",@progbits
	.align	128
        .global         matmul_kernel
        .type           matmul_kernel,@function
        .size           matmul_kernel,(.L_x_20 - matmul_kernel)
        .other          matmul_kernel,@"STO_CUDA_ENTRY STV_DEFAULT"
matmul_kernel:
.text.matmul_kernel:
[----:B------:R-:W0:Y:S01]  /*0000*/  LDC R1, c[0x0][0x37c] ;  /* 0x0000df00ff017b82 */ /* 0x000e220000000800 */
[----:B------:R-:W1:Y:S01]  /*0010*/  S2R R0, SR_TID.X ;  /* 0x0000000000007919 */ /* 0x000e620000002100 */
[----:B0-----:R-:W-:Y:S01]  /*0020*/  VIADD R1, R1, 0xfffff8c0 ;  /* 0xfffff8c001017836 */ /* 0x001fe20000000000 */
[----:B------:R-:W0:Y:S01]  /*0030*/  LDCU.64 UR20, c[0x0][0x358] ;  /* 0x00006b00ff1477ac */ /* 0x000e220008000a00 */
[----:B-1----:R-:W-:-:S13]  /*0040*/  ISETP.GE.U32.AND P0, PT, R0, 0x20, PT ;  /* 0x000000200000780c */ /* 0x002fda0003f06070 */
[----:B------:R-:W-:Y:S02]  /*0050*/  VOTEU.ANY UP0, P0 ;  /* 0x0000000000ff7886 */ /* 0x000fe40000000100 */
[----:B------:R-:W-:Y:S05]  /*0060*/  BRA.U UP0, `(.L_x_0) ;  /* 0x0000000100b87547 */ /* 0x000fea000b800000 */
[----:B------:R-:W1:Y:S01]  /*0070*/  S2UR UR6, SR_CgaCtaId ;  /* 0x00000000000679c3 */ /* 0x000e620000008800 */
[----:B------:R-:W-:Y:S01]  /*0080*/  NOP ;  /* 0x0000000000007918 */ /* 0x000fe20000000000 */
[----:B------:R-:W-:Y:S02]  /*0090*/  UMOV UR4, 0x40 ;  /* 0x0000004000047882 */ /* 0x000fe40000000000 */
[----:B-1----:R-:W-:-:S09]  /*00a0*/  ULEA UR4, UR6, UR4, 0x18 ;  /* 0x0000000406047291 */ /* 0x002fd2000f8ec0ff */
[----:B------:R-:W1:Y:S01]  /*00b0*/  LDS.U8 R0, [UR4] ;  /* 0x00000004ff007984 */ /* 0x000e620008000000 */
[----:B------:R-:W-:Y:S02]  /*00c0*/  UMOV UR4, 0x400 ;  /* 0x0000040000047882 */ /* 0x000fe40000000000 */
[----:B------:R-:W-:Y:S01]  /*00d0*/  ULEA UR4, UR6, UR4, 0x18 ;  /* 0x0000000406047291 */ /* 0x000fe2000f8ec0ff */
[----:B-1----:R-:W-:-:S13]  /*00e0*/  ISETP.NE.AND P0, PT, R0, RZ, PT ;  /* 0x000000ff0000720c */ /* 0x002fda0003f05270 */
[----:B------:R-:W-:Y:S05]  /*00f0*/  @P0 BRA `(.L_x_1) ;  /* 0x00000000007c0947 */ /* 0x000fea0003800000 */
[----:B------:R-:W-:-:S13]  /*0100*/  ELECT P0, URZ, PT ;  /* 0x0000000000ff782f */ /* 0x000fda0003800000 */
[----:B------:R-:W-:Y:S05]  /*0110*/  @!P0 BRA `(.L_x_2) ;  /* 0x0000000000848947 */ /* 0x000fea0003800000 */
[----:B------:R-:W-:Y:S01]  /*0120*/  UMOV UR5, 0x8 ;  /* 0x0000000800057882 */ /* 0x000fe20000000000 */
[----:B------:R-:W-:Y:S02]  /*0130*/  IMAD.MOV.U32 R4, RZ, RZ, 0x1 ;  /* 0x00000001ff047424 */ /* 0x000fe400078e00ff */
[----:B------:R-:W-:Y:S02]  /*0140*/  IMAD.MOV.U32 R5, RZ, RZ, 0xff ;  /* 0x000000ffff057424 */ /* 0x000fe400078e00ff */
[----:B------:R-:W-:Y:S04]  /*0150*/  DEPBAR.LE SB1, 0x36 ;  /* 0x00009d800000791a */ /* 0x000fe80000000000 */
[----:B------:R-:W1:Y:S02]  /*0160*/  UTCATOMSWS.FIND_AND_SET.ALIGN UP1, UR5, UR5 ;  /* 0x00000005000575e3 */ /* 0x000e640008020800 */
[----:B-1----:R-:W-:-:S04]  /*0170*/  PLOP3.LUT P0, PT, PT, PT, UP1, 0x80, 0x8 ;  /* 0x000000000008781c */ /* 0x002fc80003f0f018 */
[----:B------:R-:W-:-:S04]  /*0180*/  SEL R0, RZ, 0xffffffff, !P0 ;  /* 0xffffffffff007807 */ /* 0x000fc80004000000 */
[----:B------:R-:W-:Y:S01]  /*0190*/  ISETP.NE.AND P0, PT, R0, RZ, PT ;  /* 0x000000ff0000720c */ /* 0x000fe20003f05270 */
[----:B------:R-:W-:-:S12]  /*01a0*/  IMAD.U32 R0, RZ, RZ, UR5 ;  /* 0x00000005ff007e24 */ /* 0x000fd8000f8e00ff */
[----:B------:R-:W-:Y:S05]  /*01b0*/  @P0 BRA `(.L_x_3) ;  /* 0x0000000000240947 */ /* 0x000fea0003800000 */
.L_x_4:
[----:B------:R-:W-:Y:S05]  /*01c0*/  NANOSLEEP 0x64 ;  /* 0x000000640000795d */ /* 0x000fea0003800000 */
[----:B------:R-:W-:-:S05]  /*01d0*/  UMOV UR5, 0x8 ;  /* 0x0000000800057882 */ /* 0x000fca0000000000 */
[----:B------:R-:W-:Y:S04]  /*01e0*/  DEPBAR.LE SB1, 0x36 ;  /* 0x00009d800000791a */ /* 0x000fe80000000000 */
[----:B------:R-:W1:Y:S02]  /*01f0*/  UTCATOMSWS.FIND_AND_SET.ALIGN UP1, UR5, UR5 ;  /* 0x00000005000575e3 */ /* 0x000e640008020800 */
[----:B-1----:R-:W-:-:S04]  /*0200*/  PLOP3.LUT P0, PT, PT, PT, UP1, 0x80, 0x8 ;  /* 0x000000000008781c */ /* 0x002fc80003f0f018 */
[----:B------:R-:W-:-:S04]  /*0210*/  SEL R0, RZ, 0xffffffff, !P0 ;  /* 0xffffffffff007807 */ /* 0x000fc80004000000 */
[----:B------:R-:W-:Y:S01]  /*0220*/  ISETP.NE.AND P0, PT, R0, RZ, PT ;  /* 0x000000ff0000720c */ /* 0x000fe20003f05270 */
[----:B------:R-:W-:-:S12]  /*0230*/  IMAD.U32 R0, RZ, RZ, UR5 ;  /* 0x00000005ff007e24 */ /* 0x000fd8000f8e00ff */
[----:B------:R-:W-:Y:S05]  /*0240*/  @!P0 BRA `(.L_x_4) ;  /* 0xfffffffc00dc8947 */ /* 0x000fea000383ffff */
.L_x_3:
[C---:B------:R-:W-:Y:S01]  /*0250*/  VIADD R3, R0.reuse, 0x10 ;  /* 0x0000001000037836 */ /* 0x040fe20000000000 */
[----:B------:R-:W-:Y:S01]  /*0260*/  UMOV UR5, 0x50 ;  /* 0x0000005000057882 */ /* 0x000fe20000000000 */
[----:B------:R-:W-:Y:S01]  /*0270*/  SHF.L.U32 R2, R5, R0, RZ ;  /* 0x0000000005027219 */ /* 0x000fe200000006ff */
[----:B------:R-:W-:Y:S01]  /*0280*/  ULEA UR5, UR6, UR5, 0x18 ;  /* 0x0000000506057291 */ /* 0x000fe2000f8ec0ff */
[----:B------:R-:W-:Y:S01]  /*0290*/  IMAD.SHL.U32 R0, R0, 0x20, RZ ;  /* 0x0000002000007824 */ /* 0x000fe200078e00ff */
[----:B------:R-:W-:-:S04]  /*02a0*/  SHF.L.U32 R3, R4, R3, RZ ;  /* 0x0000000304037219 */ /* 0x000fc800000006ff */
[----:B------:R-:W-:-:S05]  /*02b0*/  LOP3.LUT R2, R3, R2, RZ, 0xfc, !PT ;  /* 0x0000000203027212 */ /* 0x000fca00078efcff */
[----:B------:R1:W-:Y:S04]  /*02c0*/  ATOMS.OR RZ, [UR5], R2 ;  /* 0x00000002ffff798c */ /* 0x0003e8000b000005 */
[----:B------:R1:W-:Y:S01]  /*02d0*/  STS [UR4], R0 ;  /* 0x00000000ff007988 */ /* 0x0003e20008000804 */
[----:B------:R-:W-:Y:S05]  /*02e0*/  BRA `(.L_x_2) ;  /* 0x0000000000107947 */ /* 0x000fea0003800000 */
.L_x_1:
[----:B------:R-:W-:Y:S01]  /*02f0*/  IMAD.MOV.U32 R0, RZ, RZ, -0x1 ;  /* 0xffffffffff007424 */ /* 0x000fe200078e00ff */
[----:B------:R-:W-:-:S04]  /*0300*/  MOV R2, 0x330 ;  /* 0x0000033000027802 */ /* 0x000fc80000000f00 */
[----:B------:R1:W-:Y:S03]  /*0310*/  STS [UR4], R0 ;  /* 0x00000000ff007988 */ /* 0x0003e60008000804 */
[----:B01----:R-:W-:Y:S05]  /*0320*/  CALL.REL.NOINC `($__internal_1_$__cuda_sm10x_tcgen05_guardrail_trap_phase_invalid_during_alloc) ;  /* 0x0000016800287944 */ /* 0x003fea0003c00000 */
.L_x_2:
[----:B------:R-:W-:Y:S05]  /*0330*/  WARPSYNC.ALL ;  /* 0x0000000000007948 */ /* 0x000fea0003800000 */
[----:B------:R-:W-:Y:S01]  /*0340*/  NOP ;  /* 0x0000000000007918 */ /* 0x000fe20000000000 */
.L_x_0:
[----:B------:R-:W2:Y:S01]  /*0350*/  LDC.64 R40, c[0x0][0x398] ;  /* 0x0000e600ff287b82 */ /* 0x000ea20000000a00 */
[----:B------:R-:W3:Y:S01]  /*0360*/  S2R R5, SR_CTAID.X ;  /* 0x0000000000057919 */ /* 0x000ee20000002500 */
[----:B------:R-:W-:Y:S01]  /*0370*/  UMOV UR9, 0x400 ;  /* 0x0000040000097882 */ /* 0x000fe20000000000 */
[----:B------:R-:W-:Y:S01]  /*0380*/  UMOV UR6, 0x1 ;  /* 0x0000000100067882 */ /* 0x000fe20000000000 */
[----:B------:R-:W4:Y:S01]  /*0390*/  LDCU.128 UR16, c[0x0][0x380] ;  /* 0x00007000ff1077ac */ /* 0x000f220008000c00 */
[----:B------:R-:W5:Y:S03]  /*03a0*/  S2R R12, SR_TID.X ;  /* 0x00000000000c7919 */ /* 0x000f660000002100 */
[----:B------:R-:W1:Y:S08]  /*03b0*/  S2UR UR4, SR_CgaCtaId ;  /* 0x00000000000479c3 */ /* 0x000e700000008800 */
[----:B------:R-:W0:Y:S01]  /*03c0*/  LDC.64 R124, c[0x0][0x3a8] ;  /* 0x0000ea00ff7c7b82 */ /* 0x000e220000000a00 */
[----:B-12---:R-:W-:-:S07]  /*03d0*/  VIADD R0, R41, 0xff ;  /* 0x000000ff29007836 */ /* 0x006fce0000000000 */
[----:B------:R-:W1:Y:S01]  /*03e0*/  LDC.64 R122, c[0x0][0x3a0] ;  /* 0x0000e800ff7a7b82 */ /* 0x000e620000000a00 */
[----:B------:R-:W-:Y:S01]  /*03f0*/  SHF.R.S32.HI R3, RZ, 0x1f, R0 ;  /* 0x0000001fff037819 */ /* 0x000fe20000011400 */
[----:B------:R-:W-:-:S03]  /*0400*/  ULEA UR9, UR4, UR9, 0x18 ;  /* 0x0000000904097291 */ /* 0x000fc6000f8ec0ff */
[----:B------:R-:W-:Y:S02]  /*0410*/  LEA.HI R3, R3, R0, RZ, 0x8 ;  /* 0x0000000003037211 */ /* 0x000fe400078f40ff */
[----:B---3--:R-:W-:Y:S01]  /*0420*/  IABS R8, R5 ;  /* 0x0000000500087213 */ /* 0x008fe20000000000 */
[----:B------:R-:W-:Y:S01]  /*0430*/  UIADD3 UR11, UPT, UPT, UR9, 0x28000, URZ ;  /* 0x00028000090b7890 */ /* 0x000fe2000fffe0ff */
[----:B------:R-:W-:Y:S02]  /*0440*/  SHF.R.S32.HI R3, RZ, 0x8, R3 ;  /* 0x00000008ff037819 */ /* 0x000fe40000011403 */
[----:B-----5:R-:W-:Y:S02]  /*0450*/  LOP3.LUT R13, R12, 0x3f, RZ, 0xc0, !PT ;  /* 0x0000003f0c0d7812 */ /* 0x020fe400078ec0ff */
[----:B------:R-:W-:Y:S01]  /*0460*/  SHF.R.U32.HI R101, RZ, 0x7, R12 ;  /* 0x00000007ff657819 */ /* 0x000fe2000001160c */
[----:B------:R-:W-:-:S03]  /*0470*/  IMAD.SHL.U32 R4, R3, 0x8, RZ ;  /* 0x0000000803047824 */ /* 0x000fc600078e00ff */
[----:B------:R-:W-:Y:S02]  /*0480*/  SGXT.U32 R101, R101, 0x1 ;  /* 0x000000016565781a */ /* 0x000fe40000000000 */
[-C--:B------:R-:W-:Y:S02]  /*0490*/  IABS R7, R4.reuse ;  /* 0x0000000400077213 */ /* 0x080fe40000000000 */
[----:B------:R-:W-:Y:S02]  /*04a0*/  IABS R10, R4 ;  /* 0x00000004000a7213 */ /* 0x000fe40000000000 */
[----:B------:R-:W2:Y:S08]  /*04b0*/  I2F.RP R0, R7 ;  /* 0x0000000700007306 */ /* 0x000eb00000209400 */
[----:B--2---:R-:W2:Y:S02]  /*04c0*/  MUFU.RCP R0, R0 ;  /* 0x0000000000007308 */ /* 0x004ea40000001000 */
[----:B--2---:R-:W-:-:S02]  /*04d0*/  VIADD R2, R0, 0xffffffe ;  /* 0x0ffffffe00027836 */ /* 0x004fc40000000000 */
[----:B------:R-:W-:-:S04]  /*04e0*/  IMAD.MOV R0, RZ, RZ, -R10 ;  /* 0x000000ffff007224 */ /* 0x000fc800078e0a0a */
[----:B------:R2:W3:Y:S02]  /*04f0*/  F2I.FTZ.U32.TRUNC.NTZ R3, R2 ;  /* 0x0000000200037305 */ /* 0x0004e4000021f000 */
[----:B--2---:R-:W-:Y:S02]  /*0500*/  IMAD.MOV.U32 R2, RZ, RZ, RZ ;  /* 0x000000ffff027224 */ /* 0x004fe400078e00ff */
[----:B---3--:R-:W-:-:S04]  /*0510*/  IMAD.MOV R6, RZ, RZ, -R3 ;  /* 0x000000ffff067224 */ /* 0x008fc800078e0a03 */
[----:B------:R-:W-:Y:S02]  /*0520*/  IMAD R9, R6, R7, RZ ;  /* 0x0000000706097224 */ /* 0x000fe400078e02ff */
[----:B------:R-:W-:Y:S02]  /*0530*/  IMAD.MOV.U32 R6, RZ, RZ, R8 ;  /* 0x000000ffff067224 */ /* 0x000fe400078e0008 */
[----:B------:R-:W-:-:S06]  /*0540*/  IMAD.HI.U32 R3, R3, R9, R2 ;  /* 0x0000000903037227 */ /* 0x000fcc00078e0002 */
[----:B------:R-:W-:-:S04]  /*0550*/  IMAD.HI.U32 R3, R3, R6, RZ ;  /* 0x0000000603037227 */ /* 0x000fc800078e00ff */
[----:B------:R-:W-:Y:S01]  /*0560*/  IMAD R0, R3, R0, R6 ;  /* 0x0000000003007224 */ /* 0x000fe200078e0206 */
[----:B------:R-:W-:Y:S04]  /*0570*/  BAR.SYNC.DEFER_BLOCKING 0x0 ;  /* 0x0000000000007b1d */ /* 0x000fe80000010000 */
[----:B------:R-:W-:-:S13]  /*0580*/  ISETP.GT.U32.AND P1, PT, R7, R0, PT ;  /* 0x000000000700720c */ /* 0x000fda0003f24070 */
[----:B------:R-:W-:Y:S02]  /*0590*/  @!P1 IMAD.IADD R0, R0, 0x1, -R7 ;  /* 0x0000000100009824 */ /* 0x000fe400078e0a07 */
[----:B------:R-:W-:Y:S01]  /*05a0*/  @!P1 VIADD R3, R3, 0x1 ;  /* 0x0000000103039836 */ /* 0x000fe20000000000 */
[----:B------:R-:W-:Y:S02]  /*05b0*/  ISETP.NE.AND P1, PT, R4, RZ, PT ;  /* 0x000000ff0400720c */ /* 0x000fe40003f25270 */
[----:B------:R-:W-:Y:S02]  /*05c0*/  ISETP.GE.U32.AND P0, PT, R0, R7, PT ;  /* 0x000000070000720c */ /* 0x000fe40003f06070 */
[----:B------:R-:W-:-:S04]  /*05d0*/  LOP3.LUT R0, R5, R4, RZ, 0x3c, !PT ;  /* 0x0000000405007212 */ /* 0x000fc800078e3cff */
[----:B------:R-:W-:Y:S01]  /*05e0*/  ISETP.GE.AND P2, PT, R0, RZ, PT ;  /* 0x000000ff0000720c */ /* 0x000fe20003f46270 */
[----:B------:R-:W-:-:S06]  /*05f0*/  VIADD R0, R40, 0x3f ;  /* 0x0000003f28007836 */ /* 0x000fcc0000000000 */
[----:B------:R-:W-:-:S04]  /*0600*/  @P0 VIADD R3, R3, 0x1 ;  /* 0x0000000103030836 */ /* 0x000fc80000000000 */
[----:B------:R-:W-:Y:S01]  /*0610*/  IMAD.MOV.U32 R2, RZ, RZ, R3 ;  /* 0x000000ffff027224 */ /* 0x000fe200078e0003 */
[----:B------:R-:W-:-:S03]  /*0620*/  SHF.R.S32.HI R3, RZ, 0x1f, R0 ;  /* 0x0000001fff037819 */ /* 0x000fc60000011400 */
[----:B------:R-:W-:Y:S01]  /*0630*/  @!P2 IMAD.MOV R2, RZ, RZ, -R2 ;  /* 0x000000ffff02a224 */ /* 0x000fe200078e0a02 */
[----:B------:R-:W-:Y:S02]  /*0640*/  @!P1 LOP3.LUT R2, RZ, R4, RZ, 0x33, !PT ;  /* 0x00000004ff029212 */ /* 0x000fe400078e33ff */
[----:B------:R-:W-:-:S03]  /*0650*/  LEA.HI R3, R3, R0, RZ, 0x6 ;  /* 0x0000000003037211 */ /* 0x000fc600078f30ff */
[----:B------:R-:W-:Y:S02]  /*0660*/  IMAD.SHL.U32 R6, R2, 0x8, RZ ;  /* 0x0000000802067824 */ /* 0x000fe400078e00ff */
[----:B------:R-:W-:-:S03]  /*0670*/  IMAD.MOV R2, RZ, RZ, -R2 ;  /* 0x000000ffff027224 */ /* 0x000fc600078e0a02 */
[----:B------:R-:W-:Y:S01]  /*0680*/  LEA.HI.SX32 R3, R3, -R6, 0x1a ;  /* 0x8000000603037211 */ /* 0x000fe200078fd2ff */
[----:B------:R-:W-:-:S03]  /*0690*/  IMAD R8, R4, R2, R5 ;  /* 0x0000000204087224 */ /* 0x000fc600078e0205 */
[----:B------:R-:W-:-:S04]  /*06a0*/  VIMNMX R11, PT, PT, R3, 0x8, PT ;  /* 0x00000008030b7848 */ /* 0x000fc80003fe0100 */
[-C--:B------:R-:W-:Y:S02]  /*06b0*/  IABS R7, R11.reuse ;  /* 0x0000000b00077213 */ /* 0x080fe40000000000 */
[----:B------:R-:W-:Y:S02]  /*06c0*/  IABS R4, R11 ;  /* 0x0000000b00047213 */ /* 0x000fe40000000000 */
[----:B------:R-:W2:Y:S08]  /*06d0*/  I2F.RP R0, R7 ;  /* 0x0000000700007306 */ /* 0x000eb00000209400 */
[----:B--2---:R-:W2:Y:S02]  /*06e0*/  MUFU.RCP R0, R0 ;  /* 0x0000000000007308 */ /* 0x004ea40000001000 */
[----:B--2---:R-:W-:-:S02]  /*06f0*/  VIADD R3, R0, 0xffffffe ;  /* 0x0ffffffe00037836 */ /* 0x004fc40000000000 */
[----:B------:R-:W-:-:S04]  /*0700*/  IMAD.MOV R0, RZ, RZ, -R4 ;  /* 0x000000ffff007224 */ /* 0x000fc800078e0a04 */
[----:B------:R-:W2:Y:S02]  /*0710*/  F2I.FTZ.U32.TRUNC.NTZ R3, R3 ;  /* 0x0000000300037305 */ /* 0x000ea4000021f000 */
[----:B--2---:R-:W-:-:S04]  /*0720*/  IMAD.MOV R9, RZ, RZ, -R3 ;  /* 0x000000ffff097224 */ /* 0x004fc800078e0a03 */
[----:B------:R-:W-:Y:S01]  /*0730*/  IMAD.MOV.U32 R2, RZ, RZ, R9 ;  /* 0x000000ffff027224 */ /* 0x000fe200078e0009 */
[----:B------:R-:W-:-:S03]  /*0740*/  IABS R9, R8 ;  /* 0x0000000800097213 */ /* 0x000fc60000000000 */
[----:B------:R-:W-:Y:S02]  /*0750*/  IMAD R5, R2, R7, RZ ;  /* 0x0000000702057224 */ /* 0x000fe400078e02ff */
[----:B------:R-:W-:-:S04]  /*0760*/  IMAD.MOV.U32 R2, RZ, RZ, RZ ;  /* 0x000000ffff027224 */ /* 0x000fc800078e00ff */
[----:B------:R-:W-:Y:S01]  /*0770*/  IMAD.HI.U32 R2, R3, R5, R2 ;  /* 0x0000000503027227 */ /* 0x000fe200078e0002 */
[----:B------:R-:W-:-:S05]  /*0780*/  IABS R3, R40 ;  /* 0x0000002800037213 */ /* 0x000fca0000000000 */
[----:B------:R-:W-:-:S04]  /*0790*/  IMAD.HI.U32 R2, R2, R9, RZ ;  /* 0x0000000902027227 */ /* 0x000fc800078e00ff */
[----:B------:R-:W-:Y:S02]  /*07a0*/  IMAD R0, R2, R0, R9 ;  /* 0x0000000002007224 */ /* 0x000fe400078e0209 */
[----:B------:R-:W-:-:S03]  /*07b0*/  IMAD.MOV.U32 R9, RZ, RZ, R3 ;  /* 0x000000ffff097224 */ /* 0x000fc600078e0003 */
[----:B------:R-:W-:Y:S01]  /*07c0*/  ISETP.GT.U32.AND P1, PT, R7, R0, PT ;  /* 0x000000000700720c */ /* 0x000fe20003f24070 */
[----:B------:R-:W2:-:S12]  /*07d0*/  I2F.RP R4, R9 ;  /* 0x0000000900047306 */ /* 0x000e980000209400 */
[----:B------:R-:W-:Y:S02]  /*07e0*/  @!P1 IMAD.IADD R0, R0, 0x1, -R7 ;  /* 0x0000000100009824 */ /* 0x000fe400078e0a07 */
[----:B------:R-:W-:Y:S01]  /*07f0*/  @!P1 VIADD R2, R2, 0x1 ;  /* 0x0000000102029836 */ /* 0x000fe20000000000 */
[----:B--2---:R-:W2:Y:S01]  /*0800*/  MUFU.RCP R4, R4 ;  /* 0x0000000400047308 */ /* 0x004ea20000001000 */
[----:B------:R-:W-:Y:S02]  /*0810*/  ISETP.NE.AND P1, PT, R11, RZ, PT ;  /* 0x000000ff0b00720c */ /* 0x000fe40003f25270 */
[----:B------:R-:W-:Y:S02]  /*0820*/  ISETP.GE.U32.AND P0, PT, R0, R7, PT ;  /* 0x000000070000720c */ /* 0x000fe40003f06070 */
[----:B------:R-:W-:-:S04]  /*0830*/  LOP3.LUT R0, R8, R11, RZ, 0x3c, !PT ;  /* 0x0000000b08007212 */ /* 0x000fc800078e3cff */
[----:B------:R-:W-:Y:S02]  /*0840*/  ISETP.GE.AND P2, PT, R0, RZ, PT ;  /* 0x000000ff0000720c */ /* 0x000fe40003f46270 */
[----:B------:R-:W-:-:S04]  /*0850*/  IABS R0, R41 ;  /* 0x0000002900007213 */ /* 0x000fc80000000000 */
[----:B------:R-:W3:Y:S01]  /*0860*/  I2F.RP R5, R0 ;  /* 0x0000000000057306 */ /* 0x000ee20000209400 */
[----:B------:R-:W-:Y:S02]  /*0870*/  @P0 VIADD R2, R2, 0x1 ;  /* 0x0000000102020836 */ /* 0x000fe40000000000 */
[----:B--2---:R-:W-:Y:S02]  /*0880*/  VIADD R3, R4, 0xffffffe ;  /* 0x0ffffffe04037836 */ /* 0x004fe40000000000 */
[----:B------:R-:W-:-:S04]  /*0890*/  IMAD.MOV.U32 R10, RZ, RZ, R2 ;  /* 0x000000ffff0a7224 */ /* 0x000fc800078e0002 */
[----:B------:R-:W-:Y:S01]  /*08a0*/  @!P2 IMAD.MOV R10, RZ, RZ, -R10 ;  /* 0x000000ffff0aa224 */ /* 0x000fe200078e0a0a */
[----:B------:R-:W2:Y:S01]  /*08b0*/  F2I.FTZ.U32.TRUNC.NTZ R3, R3 ;  /* 0x0000000300037305 */ /* 0x000ea2000021f000 */
[----:B------:R-:W-:-:S05]  /*08c0*/  @!P1 LOP3.LUT R10, RZ, R11, RZ, 0x33, !PT ;  /* 0x0000000bff0a9212 */ /* 0x000fca00078e33ff */
[----:B------:R-:W-:Y:S02]  /*08d0*/  IMAD.MOV R2, RZ, RZ, -R10 ;  /* 0x000000ffff027224 */ /* 0x000fe400078e0a0a */
[----:B---3--:R-:W3:Y:S01]  /*08e0*/  MUFU.RCP R5, R5 ;  /* 0x0000000500057308 */ /* 0x008ee20000001000 */
[----:B------:R-:W-:Y:S02]  /*08f0*/  IMAD.SHL.U32 R10, R10, 0x100, RZ ;  /* 0x000001000a0a7824 */ /* 0x000fe400078e00ff */
[----:B------:R-:W-:-:S03]  /*0900*/  IMAD R2, R11, R2, R8 ;  /* 0x000000020b027224 */ /* 0x000fc600078e0208 */
[----:B------:R-:W-:Y:S01]  /*0910*/  LOP3.LUT R101, R10, R101, RZ, 0xfc, !PT ;  /* 0x000000650a657212 */ /* 0x000fe200078efcff */
[----:B------:R-:W-:Y:S01]  /*0920*/  IMAD.IADD R2, R6, 0x1, R2 ;  /* 0x0000000106027824 */ /* 0x000fe200078e0202 */
[----:B------:R-:W-:Y:S01]  /*0930*/  SHF.R.U32.HI R6, RZ, 0x5, R12 ;  /* 0x00000005ff067819 */ /* 0x000fe2000001160c */
[----:B--2---:R-:W-:Y:S01]  /*0940*/  IMAD.MOV R4, RZ, RZ, -R3 ;  /* 0x000000ffff047224 */ /* 0x004fe200078e0a03 */
[----:B------:R-:W-:Y:S01]  /*0950*/  IABS R117, R101 ;  /* 0x0000006500757213 */ /* 0x000fe20000000000 */
[----:B------:R-:W-:Y:S02]  /*0960*/  IMAD R8, R2, 0x40, R13 ;  /* 0x0000004002087824 */ /* 0x000fe400078e020d */
[----:B------:R-:W-:Y:S02]  /*0970*/  IMAD R7, R4, R9, RZ ;  /* 0x0000000904077224 */ /* 0x000fe400078e02ff */
[----:B------:R-:W-:Y:S01]  /*0980*/  IMAD.MOV.U32 R2, RZ, RZ, RZ ;  /* 0x000000ffff027224 */ /* 0x000fe200078e00ff */
[----:B------:R-:W-:Y:S01]  /*0990*/  IABS R4, R8 ;  /* 0x0000000800047213 */ /* 0x000fe20000000000 */
[----:B------:R2:W-:Y:S01]  /*09a0*/  STL [R1+0x3f0], R8 ;  /* 0x0003f00801007387 */ /* 0x0005e20000100800 */
[----:B------:R-:W-:Y:S01]  /*09b0*/  ISETP.GE.AND P1, PT, R8, RZ, PT ;  /* 0x000000ff0800720c */ /* 0x000fe20003f26270 */
[----:B------:R-:W-:-:S02]  /*09c0*/  IMAD.HI.U32 R2, R3, R7, R2 ;  /* 0x0000000703027227 */ /* 0x000fc400078e0002 */
[----:B------:R-:W5:Y:S04]  /*09d0*/  LDS R7, [UR9] ;  /* 0x00000009ff077984 */ /* 0x000f680008000800 */
[----:B------:R-:W-:Y:S01]  /*09e0*/  IMAD.HI.U32 R2, R2, R4, RZ ;  /* 0x0000000402027227 */ /* 0x000fe200078e00ff */
[----:B------:R0:W-:Y:S01]  /*09f0*/  STL [R1+0x394], R10 ;  /* 0x0003940a01007387 */ /* 0x0001e20000100800 */
[----:B--2---:R-:W-:Y:S02]  /*0a00*/  SHF.R.U32.HI R8, RZ, 0x6, R12 ;  /* 0x00000006ff087819 */ /* 0x004fe4000001160c */
[----:B------:R-:W-:Y:S02]  /*0a10*/  IMAD.MOV R2, RZ, RZ, -R2 ;  /* 0x000000ffff027224 */ /* 0x000fe400078e0a02 */
[----:B------:R-:W-:Y:S01]  /*0a20*/  SGXT.U32 R21, R8, 0x2 ;  /* 0x000000020815781a */ /* 0x000fe20000000000 */
[----:B-1----:R-:W-:-:S02]  /*0a30*/  VIADD R8, R122, 0x7f ;  /* 0x0000007f7a087836 */ /* 0x002fc40000000000 */
[----:B------:R-:W-:Y:S02]  /*0a40*/  IMAD R4, R9, R2, R4 ;  /* 0x0000000209047224 */ /* 0x000fe400078e0204 */
[----:B---3--:R-:W-:Y:S01]  /*0a50*/  VIADD R2, R5, 0xffffffe ;  /* 0x0ffffffe05027836 */ /* 0x008fe20000000000 */
[----:B0-----:R-:W-:Y:S01]  /*0a60*/  LOP3.LUT R10, R101, 0x2, RZ, 0xfc, !PT ;  /* 0x00000002650a7812 */ /* 0x001fe200078efcff */
[C---:B------:R-:W-:Y:S01]  /*0a70*/  IMAD.SHL.U32 R5, R6.reuse, 0x200000, RZ ;  /* 0x0020000006057824 */ /* 0x040fe200078e00ff */
[----:B------:R-:W-:Y:S01]  /*0a80*/  BAR.SYNC.DEFER_BLOCKING 0x0 ;  /* 0x0000000000007b1d */ /* 0x000fe20000010000 */
[----:B------:R-:W-:Y:S01]  /*0a90*/  ISETP.GT.U32.AND P0, PT, R9, R4, PT ;  /* 0x000000040900720c */ /* 0x000fe20003f04070 */
[----:B------:R-:W-:Y:S01]  /*0aa0*/  IMAD.SHL.U32 R6, R6, 0x20, RZ ;  /* 0x0000002006067824 */ /* 0x000fe200078e00ff */
[----:B------:R-:W-:Y:S02]  /*0ab0*/  IABS R109, R10 ;  /* 0x0000000a006d7213 */ /* 0x000fe40000000000 */
[----:B------:R-:W-:Y:S01]  /*0ac0*/  LOP3.LUT R5, R5, 0x600000, RZ, 0xc0, !PT ;  /* 0x0060000005057812 */ /* 0x000fe200078ec0ff */
[----:B------:R0:W1:Y:S01]  /*0ad0*/  F2I.FTZ.U32.TRUNC.NTZ R3, R2 ;  /* 0x0000000200037305 */ /* 0x000062000021f000 */
[----:B------:R-:W-:-:S02]  /*0ae0*/  LOP3.LUT R6, R6, 0x80, RZ, 0xc0, !PT ;  /* 0x0000008006067812 */ /* 0x000fc400078ec0ff */
[----:B------:R-:W-:Y:S02]  /*0af0*/  R2UR UR5, R5 ;  /* 0x00000000050572ca */ /* 0x000fe400000e0000 */
[----:B------:R-:W-:-:S03]  /*0b00*/  R2UR UR10, R6 ;  /* 0x00000000060a72ca */ /* 0x000fc600000e0000 */
[----:B------:R-:W-:Y:S02]  /*0b10*/  @!P0 IMAD.IADD R4, R4, 0x1, -R9 ;  /* 0x0000000104048824 */ /* 0x000fe400078e0a09 */
[----:B0-----:R-:W-:-:S03]  /*0b20*/  IMAD.MOV.U32 R2, RZ, RZ, RZ ;  /* 0x000000ffff027224 */ /* 0x001fc600078e00ff */
[----:B------:R-:W-:Y:S01]  /*0b30*/  ISETP.GT.U32.AND P0, PT, R9, R4, PT ;  /* 0x000000040900720c */ /* 0x000fe20003f04070 */
[----:B-1----:R-:W-:Y:S01]  /*0b40*/  IMAD.MOV R11, RZ, RZ, -R3 ;  /* 0x000000ffff0b7224 */ /* 0x002fe200078e0a03 */
[----:B-----5:R-:W-:-:S03]  /*0b50*/  R2UR UR8, R7 ;  /* 0x00000000070872ca */ /* 0x020fc600000e0000 */
[----:B------:R-:W-:Y:S02]  /*0b60*/  IMAD R5, R11, R0, RZ ;  /* 0x000000000b057224 */ /* 0x000fe400078e02ff */
[----:B------:R-:W-:Y:S02]  /*0b70*/  IMAD R11, R21, R124, RZ ;  /* 0x0000007c150b7224 */ /* 0x000fe400078e02ff */
[----:B------:R-:W-:Y:S01]  /*0b80*/  IMAD.HI.U32 R2, R3, R5, R2 ;  /* 0x0000000503027227 */ /* 0x000fe200078e0002 */
[----:B------:R-:W-:Y:S02]  /*0b90*/  LOP3.LUT R3, R101, 0xfe, RZ, 0xfc, !PT ;  /* 0x000000fe65037812 */ /* 0x000fe400078efcff */
[----:B------:R-:W-:Y:S01]  /*0ba0*/  STL [R1+0x370], R11 ;  /* 0x0003700b01007387 */ /* 0x000fe20000100800 */
[----:B------:R-:W-:Y:S01]  /*0bb0*/  @!P0 IMAD.IADD R4, R4, 0x1, -R9 ;  /* 0x0000000104048824 */ /* 0x000fe200078e0a09 */
[----:B------:R-:W-:Y:S01]  /*0bc0*/  ISETP.NE.AND P0, PT, R40, RZ, PT ;  /* 0x000000ff2800720c */ /* 0x000fe20003f05270 */
[----:B------:R-:W-:Y:S01]  /*0bd0*/  UIADD3 UR10, UPT, UPT, UR10, UR5, UR8 ;  /* 0x000000050a0a7290 */ /* 0x000fe2000fffe008 */
[----:B------:R-:W-:Y:S01]  /*0be0*/  IABS R7, R3 ;  /* 0x0000000300077213 */ /* 0x000fe20000000000 */
[----:B------:R-:W-:Y:S01]  /*0bf0*/  IMAD.MOV.U32 R6, RZ, RZ, R4 ;  /* 0x000000ffff067224 */ /* 0x000fe200078e0004 */
[----:B------:R-:W-:Y:S01]  /*0c00*/  ISETP.GE.AND P2, PT, R3, RZ, PT ;  /* 0x000000ff0300720c */ /* 0x000fe20003f46270 */
[----:B------:R-:W-:Y:S01]  /*0c10*/  IMAD.HI.U32 R3, R2, R117, RZ ;  /* 0x0000007502037227 */ /* 0x000fe200078e00ff */
[----:B------:R-:W-:-:S03]  /*0c20*/  LOP3.LUT R9, R12, 0xff, RZ, 0xc0, !PT ;  /* 0x000000ff0c097812 */ /* 0x000fc600078ec0ff */
[----:B------:R-:W-:-:S04]  /*0c30*/  IMAD.HI.U32 R5, R2, R7, RZ ;  /* 0x0000000702057227 */ /* 0x000fc800078e00ff */
[----:B------:R-:W-:-:S04]  /*0c40*/  IMAD.HI.U32 R4, R2, R109, RZ ;  /* 0x0000006d02047227 */ /* 0x000fc800078e00ff */
[----:B------:R-:W-:Y:S01]  /*0c50*/  @!P1 IMAD.MOV R6, RZ, RZ, -R6 ;  /* 0x000000ffff069224 */ /* 0x000fe200078e0a06 */
[----:B------:R-:W-:Y:S01]  /*0c60*/  @!P0 LOP3.LUT R6, RZ, R40, RZ, 0x33, !PT ;  /* 0x00000028ff068212 */ /* 0x000fe200078e33ff */
[----:B------:R-:W-:Y:S01]  /*0c70*/  IMAD.MOV R3, RZ, RZ, -R3 ;  /* 0x000000ffff037224 */ /* 0x000fe200078e0a03 */
[----:B------:R-:W-:Y:S01]  /*0c80*/  ISETP.GT.AND P0, PT, R8, 0x7f, PT ;  /* 0x0000007f0800780c */ /* 0x000fe20003f04270 */
[----:B------:R-:W-:Y:S01]  /*0c90*/  IMAD.MOV R5, RZ, RZ, -R5 ;  /* 0x000000ffff057224 */ /* 0x000fe200078e0a05 */
[----:B------:R-:W-:Y:S01]  /*0ca0*/  ISETP.NE.U32.AND P1, PT, R9, RZ, PT ;  /* 0x000000ff0900720c */ /* 0x000fe20003f25070 */
[----:B------:R-:W-:Y:S01]  /*0cb0*/  IMAD.MOV R4, RZ, RZ, -R4 ;  /* 0x000000ffff047224 */ /* 0x000fe200078e0a04 */
[C---:B------:R-:W-:Y:S01]  /*0cc0*/  LOP3.LUT R9, R21.reuse, 0x20, RZ, 0xfc, !PT ;  /* 0x0000002015097812 */ /* 0x040fe200078efcff */
[C---:B------:R-:W-:Y:S02]  /*0cd0*/  IMAD R117, R0.reuse, R3, R117 ;  /* 0x0000000300757224 */ /* 0x040fe400078e0275 */
[--C-:B------:R-:W-:Y:S01]  /*0ce0*/  IMAD R3, R0, R5, R7.reuse ;  /* 0x0000000500037224 */ /* 0x100fe200078e0207 */
[----:B------:R-:W-:Y:S01]  /*0cf0*/  PRMT R7, RZ, 0x7610, R7 ;  /* 0x00007610ff077816 */ /* 0x000fe20000000007 */
[----:B------:R-:W-:Y:S01]  /*0d00*/  IMAD R15, R6, R123, RZ ;  /* 0x0000007b060f7224 */ /* 0x000fe200078e02ff */
[----:B------:R-:W-:Y:S01]  /*0d10*/  PRMT R6, RZ, 0x7610, R6 ;  /* 0x00007610ff067816 */ /* 0x000fe20000000006 */
[----:B------:R-:W-:Y:S01]  /*0d20*/  IMAD R109, R0, R4, R109 ;  /* 0x00000004006d7224 */ /* 0x000fe200078e026d */
[----:B------:R-:W-:Y:S01]  /*0d30*/  LOP3.LUT R5, R21, 0x10, RZ, 0xfc, !PT ;  /* 0x0000001015057812 */ /* 0x000fe200078efcff */
[----:B------:R-:W-:Y:S01]  /*0d40*/  IMAD R4, R124, 0x4, R11 ;  /* 0x000000047c047824 */ /* 0x000fe200078e020b */
[----:B------:R-:W-:Y:S02]  /*0d50*/  STL [R1+0x324], R15 ;  /* 0x0003240f01007387 */ /* 0x000fe40000100800 */
[----:B------:R-:W-:-:S02]  /*0d60*/  ISETP.LT.AND P3, PT, R5, R122, P0 ;  /* 0x0000007a0500720c */ /* 0x000fc40000761270 */
[----:B------:R-:W-:Y:S01]  /*0d70*/  STL.S16 [R1+0x304], R7 ;  /* 0x0003040701007387 */ /* 0x000fe20000100600 */
[----:B------:R-:W-:-:S03]  /*0d80*/  LOP3.LUT R5, R21, 0x18, RZ, 0xfc, !PT ;  /* 0x0000001815057812 */ /* 0x000fc600078efcff */
[----:B------:R0:W-:Y:S04]  /*0d90*/  STL [R1+0x368], R4 ;  /* 0x0003680401007387 */ /* 0x0001e80000100800 */
[----:B------:R-:W-:Y:S04]  /*0da0*/  STL.S16 [R1+0x300], R6 ;  /* 0x0003000601007387 */ /* 0x000fe80000100600 */
[----:B------:R-:W-:Y:S01]  /*0db0*/  STL [R1+0x3ec], R8 ;  /* 0x0003ec0801007387 */ /* 0x000fe20000100800 */
[----:B0-----:R-:W-:-:S05]  /*0dc0*/  IMAD R4, R124, 0x4, R4 ;  /* 0x000000047c047824 */ /* 0x001fca00078e0204 */
[----:B------:R0:W-:Y:S02]  /*0dd0*/  STL [R1+0x364], R4 ;  /* 0x0003640401007387 */ /* 0x0001e40000100800 */
[----:B0-----:R-:W-:-:S04]  /*0de0*/  IMAD R4, R124, 0x4, R4 ;  /* 0x000000047c047824 */ /* 0x001fc800078e0204 */
[C---:B------:R-:W-:Y:S01]  /*0df0*/  IMAD R25, R124.reuse, 0x4, R4 ;  /* 0x000000047c197824 */ /* 0x040fe200078e0204 */
[----:B------:R0:W-:Y:S03]  /*0e00*/  STL [R1+0x2d8], R4 ;  /* 0x0002d80401007387 */ /* 0x0001e60000100800 */
[----:B------:R-:W-:Y:S01]  /*0e10*/  IMAD R22, R124, 0x4, R25 ;  /* 0x000000047c167824 */ /* 0x000fe200078e0219 */
[----:B------:R0:W-:Y:S04]  /*0e20*/  STL [R1+0x36c], R25 ;  /* 0x00036c1901007387 */ /* 0x0001e80000100800 */
[----:B------:R0:W-:Y:S01]  /*0e30*/  STL [R1+0x320], R22 ;  /* 0x0003201601007387 */ /* 0x0001e20000100800 */
[----:B----4-:R-:W-:Y:S05]  /*0e40*/  BRA.U UP0, `(.L_x_5) ;  /* 0x0000000100187547 */ /* 0x010fea000b800000 */
[----:B------:R-:W-:Y:S01]  /*0e50*/  ELECT P4, URZ, PT ;  /* 0x0000000000ff782f */ /* 0x000fe20003880000 */
[----:B0-----:R-:W-:Y:S01]  /*0e60*/  IMAD.MOV.U32 R4, RZ, RZ, 0x1 ;  /* 0x00000001ff047424 */ /* 0x001fe200078e00ff */
[----:B------:R-:W-:Y:S01]  /*0e70*/  UMOV UR5, 0x40 ;  /* 0x0000004000057882 */ /* 0x000fe20000000000 */
[----:B------:R-:W-:Y:S01]  /*0e80*/  UVIRTCOUNT.DEALLOC.SMPOOL 0x80 ;  /* 0x000000800000784c */ /* 0x000fe20000000000 */
[----:B------:R-:W-:-:S09]  /*0e90*/  ULEA UR5, UR4, UR5, 0x18 ;  /* 0x0000000504057291 */ /* 0x000fd2000f8ec0ff */
[----:B------:R1:W-:Y:S03]  /*0ea0*/  @P4 STS.U8 [UR5], R4 ;  /* 0x00000004ff004988 */ /* 0x0003e60008000005 */
.L_x_5:
[----:B------:R-:W-:Y:S01]  /*0eb0*/  STTM.16dp32bit_t0_t15.x64 tmem[UR10], RZ ;  /* 0x000000ff000079ed */ /* 0x000fe20008b0000a */
[----:B------:R-:W-:Y:S01]  /*0ec0*/  STTM.16dp32bit_t16_t31.x64 tmem[UR10+0x40], RZ ;  /* 0x000040ff000079ed */ /* 0x000fe20008b2000a */
[----:B------:R-:W2:Y:S02]  /*0ed0*/  FENCE.VIEW.ASYNC.T ;  /* 0x00000000000073c6 */ /* 0x000ea40000000200 */
[----:B--2---:R-:W-:Y:S01]  /*0ee0*/  VOTEU.ALL UP1, P1 ;  /* 0x0000000000ff7886 */ /* 0x004fe20000820000 */
[----:B------:R-:W-:Y:S01]  /*0ef0*/  VOTEU.ALL UP2, P1 ;  /* 0x0000000000ff7886 */ /* 0x000fe20000840000 */
[----:B01----:R-:W-:Y:S01]  /*0f00*/  IMAD.SHL.U32 R4, R15, 0x2, RZ ;  /* 0x000000020f047824 */ /* 0x003fe200078e00ff */
[----:B------:R-:W-:Y:S01]  /*0f10*/  STL [R1+0x710], R125 ;  /* 0x0007107d01007387 */ /* 0x000fe20000100800 */
[----:B------:R-:W-:Y:S01]  /*0f20*/  IMAD R14, R124, 0x4, R22 ;  /* 0x000000047c0e7824 */ /* 0x000fe200078e0216 */
[----:B------:R-:W-:-:S04]  /*0f30*/  @!UP1 UIADD3 UR4, UPT, UPT, -UR6, 0x100000, URZ ;  /* 0x0010000006049890 */ /* 0x000fc8000fffe1ff */
[----:B------:R-:W-:Y:S02]  /*0f40*/  @!UP1 USHF.L.U32 UR5, UR4, 0xb, URZ ;  /* 0x0000000b04059899 */ /* 0x000fe400080006ff */
[----:B------:R-:W-:Y:S01]  /*0f50*/  @!UP1 USHF.L.U32 UR4, UR4, 0x1, URZ ;  /* 0x0000000104049899 */ /* 0x000fe200080006ff */
[----:B------:R-:W-:Y:S01]  /*0f60*/  IMAD.MOV.U32 R11, RZ, RZ, R7 ;  /* 0x000000ffff0b7224 */ /* 0x000fe200078e0007 */
[----:B------:R-:W-:Y:S01]  /*0f70*/  BAR.SYNC.DEFER_BLOCKING 0x0 ;  /* 0x0000000000007b1d */ /* 0x000fe20000010000 */
[----:B------:R-:W-:Y:S01]  /*0f80*/  IADD3 R123, P5, PT, R4, UR16, RZ ;  /* 0x00000010047b7c10 */ /* 0x000fe2000ffbe0ff */
[----:B------:R-:W-:Y:S01]  /*0f90*/  IMAD.MOV.U32 R8, RZ, RZ, R6 ;  /* 0x000000ffff087224 */ /* 0x000fe200078e0006 */
[----:B------:R-:W-:Y:S01]  /*0fa0*/  ISETP.LT.AND P4, PT, R5, R122, P0 ;  /* 0x0000007a0500720c */ /* 0x000fe20000781270 */
[----:B------:R-:W-:Y:S01]  /*0fb0*/  IMAD R19, R124, 0x4, R14 ;  /* 0x000000047c137824 */ /* 0x000fe200078e020e */
[----:B------:R-:W-:Y:S02]  /*0fc0*/  LEA.HI.X.SX32 R20, R15, UR17, 0x1, P5 ;  /* 0x000000110f147c11 */ /* 0x000fe4000a8f0eff */
[----:B------:R-:W-:Y:S01]  /*0fd0*/  LEA R6, P6, R14, R123, 0x1 ;  /* 0x0000007b0e067211 */ /* 0x000fe200078c08ff */
[----:B------:R-:W-:Y:S01]  /*0fe0*/  STL [R1+0x31c], R14 ;  /* 0x00031c0e01007387 */ /* 0x000fe20000100800 */
[----:B------:R-:W-:-:S02]  /*0ff0*/  IMAD R13, R124, 0x4, R19 ;  /* 0x000000047c0d7824 */ /* 0x000fc400078e0213 */
[----:B------:R-:W-:Y:S01]  /*1000*/  LEA.HI.X.SX32 R7, R14, R20, 0x1, P6 ;  /* 0x000000140e077211 */ /* 0x000fe200030f0eff */
[----:B------:R0:W-:Y:S01]  /*1010*/  STL [R1+0x384], R4 ;  /* 0x0003840401007387 */ /* 0x0001e20000100800 */
[----:B------:R-:W-:-:S03]  /*1020*/  IMAD R15, R124, 0x4, R13 ;  /* 0x000000047c0f7824 */ /* 0x000fc600078e020d */
[----:B------:R-:W-:Y:S04]  /*1030*/  STL [R1+0x318], R19 ;  /* 0x0003181301007387 */ /* 0x000fe80000100800 */
[----:B------:R-:W-:Y:S01]  /*1040*/  STL [R1+0x314], R13 ;  /* 0x0003140d01007387 */ /* 0x000fe20000100800 */
[----:B0-----:R-:W-:-:S03]  /*1050*/  LEA R4, P5, R25, R123, 0x1 ;  /* 0x0000007b19047211 */ /* 0x001fc600078a08ff */
[----:B------:R-:W0:Y:S02]  /*1060*/  FENCE.VIEW.ASYNC.S ;  /* 0x00000000000073c6 */ /* 0x000e240000000000 */
[----:B0-----:R0:W1:Y:S02]  /*1070*/  @!UP2 SYNCS.EXCH.64 URZ, [UR11], UR4 ;  /* 0x000000040bffa5b2 */ /* 0x0010640008000100 */
[----:B-1----:R-:W-:Y:S01]  /*1080*/  BAR.SYNC.DEFER_BLOCKING 0x0 ;  /* 0x0000000000007b1d */ /* 0x002fe20000010000 */
[----:B------:R-:W-:-:S05]  /*1090*/  LEA.HI.X.SX32 R5, R25, R20, 0x1, P5 ;  /* 0x0000001419057211 */ /* 0x000fca00028f0eff */
[----:B------:R-:W-:Y:S01]  /*10a0*/  STL [R1+0xc], R20 ;  /* 0x00000c1401007387 */ /* 0x000fe20000100800 */
[----:B------:R-:W-:Y:S02]  /*10b0*/  LOP3.LUT R14, R21, 0x30, RZ, 0xfc, !PT ;  /* 0x00000030150e7812 */ /* 0x000fe400078efcff */
[----:B------:R-:W-:Y:S01]  /*10c0*/  PRMT R12, RZ, 0x7610, R12 ;  /* 0x00007610ff0c7816 */ /* 0x000fe2000000000c */
[----:B------:R1:W-:Y:S01]  /*10d0*/  STL [R1+0x310], R15 ;  /* 0x0003100f01007387 */ /* 0x0003e20000100800 */
[----:B------:R-:W-:Y:S01]  /*10e0*/  PRMT R16, RZ, 0x7610, R16 ;  /* 0x00007610ff107816 */ /* 0x000fe20000000010 */
[----:B0-----:R-:W0:Y:S01]  /*10f0*/  LDCU UR4, c[0x0][0x3b0] ;  /* 0x00007600ff0477ac */ /* 0x001e220008000800 */
[C---:B-1----:R-:W-:Y:S01]  /*1100*/  IMAD R15, R124.reuse, 0x4, R15 ;  /* 0x000000047c0f7824 */ /* 0x042fe200078e020f */
[----:B------:R1:W2:Y:S04]  /*1110*/  @P3 LDG.E.U16 R11, desc[UR20][R4.64] ;  /* 0x00000014040b3981 */ /* 0x0002a8000c1e1500 */
[----:B------:R-:W3:Y:S01]  /*1120*/  @P4 LDG.E.U16 R8, desc[UR20][R6.64] ;  /* 0x0000001406084981 */ /* 0x000ee2000c1e1500 */
[----:B-1----:R-:W-:Y:S01]  /*1130*/  IMAD R5, R124, 0x4, R15 ;  /* 0x000000047c057824 */ /* 0x002fe200078e020f */
[----:B------:R-:W-:-:S02]  /*1140*/  ISETP.LT.AND P5, PT, R14, R122, P0 ;  /* 0x0000007a0e00720c */ /* 0x000fc400007a1270 */
[----:B------:R-:W-:Y:S01]  /*1150*/  PRMT R4, RZ, 0x7610, R4 ;  /* 0x00007610ff047816 */ /* 0x000fe20000000004 */
[----:B--2---:R1:W-:Y:S01]  /*1160*/  @P3 STL [R1+0x304], R11 ;  /* 0x0003040b01003387 */ /* 0x0043e20000100800 */
[----:B------:R-:W-:-:S03]  /*1170*/  ISETP.LT.AND P3, PT, R9, R122, P0 ;  /* 0x0000007a0900720c */ /* 0x000fc60000761270 */
[----:B------:R-:W-:Y:S04]  /*1180*/  STL [R1+0x30c], R15 ;  /* 0x00030c0f01007387 */ /* 0x000fe80000100800 */
[----:B------:R-:W-:Y:S01]  /*1190*/  STL [R1+0x308], R5 ;  /* 0x0003080501007387 */ /* 0x000fe20000100800 */
[----:B-1----:R-:W-:-:S03]  /*11a0*/  IMAD R11, R124, 0x4, R5 ;  /* 0x000000047c0b7824 */ /* 0x002fc600078e0205 */
[----:B---3--:R1:W-:Y:S02]  /*11b0*/  @P4 STL [R1+0x300], R8 ;  /* 0x0003000801004387 */ /* 0x0083e40000100800 */
[-C--:B------:R-:W-:Y:S02]  /*11c0*/  LEA R6, P6, R11, R123.reuse, 0x1 ;  /* 0x0000007b0b067211 */ /* 0x080fe400078c08ff */
[----:B-1----:R-:W-:-:S04]  /*11d0*/  LEA R8, P4, R13, R123, 0x1 ;  /* 0x0000007b0d087211 */ /* 0x002fc800078808ff */
[-C--:B------:R-:W-:Y:S02]  /*11e0*/  LEA.HI.X.SX32 R9, R13, R20.reuse, 0x1, P4 ;  /* 0x000000140d097211 */ /* 0x080fe400020f0eff */
[----:B------:R-:W-:-:S03]  /*11f0*/  LEA.HI.X.SX32 R7, R11, R20, 0x1, P6 ;  /* 0x000000140b077211 */ /* 0x000fc600030f0eff */
[----:B------:R-:W2:Y:S04]  /*1200*/  @P3 LDG.E.U16 R12, desc[UR20][R8.64] ;  /* 0x00000014080c3981 */ /* 0x000ea8000c1e1500 */
[----:B------:R1:W3:Y:S01]  /*1210*/  @P5 LDG.E.U16 R4, desc[UR20][R6.64] ;  /* 0x0000001406045981 */ /* 0x0002e2000c1e1500 */
[----:B------:R-:W-:Y:S01]  /*1220*/  LOP3.LUT R5, R21, 0x38, RZ, 0xfc, !PT ;  /* 0x0000003815057812 */ /* 0x000fe200078efcff */
[----:B------:R-:W-:-:S03]  /*1230*/  IMAD R14, R124, 0x4, R11 ;  /* 0x000000047c0e7824 */ /* 0x000fc600078e020b */
[----:B------:R-:W-:Y:S01]  /*1240*/  ISETP.LT.AND P4, PT, R5, R122, P0 ;  /* 0x0000007a0500720c */ /* 0x000fe20000781270 */
[C---:B------:R-:W-:Y:S01]  /*1250*/  IMAD R5, R124.reuse, 0x4, R14 ;  /* 0x000000047c057824 */ /* 0x040fe200078e020e */
[----:B------:R-:W-:Y:S02]  /*1260*/  LOP3.LUT R25, R21, 0x28, RZ, 0xfc, !PT ;  /* 0x0000002815197812 */ /* 0x000fe400078efcff */
[----:B-1----:R-:W-:Y:S01]  /*1270*/  PRMT R6, RZ, 0x7610, R6 ;  /* 0x00007610ff067816 */ /* 0x002fe20000000006 */
[----:B------:R-:W-:Y:S01]  /*1280*/  IMAD R11, R124, 0x4, R5 ;  /* 0x000000047c0b7824 */ /* 0x000fe200078e0205 */
[----:B--2---:R1:W-:Y:S04]  /*1290*/  STL [R1+0x2fc], R12 ;  /* 0x0002fc0c01007387 */ /* 0x0043e80000100800 */
[----:B---3--:R2:W-:Y:S01]  /*12a0*/  STL [R1+0x2f4], R4 ;  /* 0x0002f40401007387 */ /* 0x0085e20000100800 */
[----:B-1----:R-:W-:-:S04]  /*12b0*/  LEA R12, P3, R5, R123, 0x1 ;  /* 0x0000007b050c7211 */ /* 0x002fc800078608ff */
[----:B------:R-:W-:Y:S02]  /*12c0*/  LEA.HI.X.SX32 R13, R5, R20, 0x1, P3 ;  /* 0x00000014050d7211 */ /* 0x000fe400018f0eff */
[----:B--2---:R-:W-:Y:S02]  /*12d0*/  LOP3.LUT R4, R21, 0x34, RZ, 0xfc, !PT ;  /* 0x0000003415047812 */ /* 0x004fe400078efcff */
[-C--:B------:R-:W-:Y:S01]  /*12e0*/  ISETP.LT.AND P3, PT, R25, R122.reuse, P0 ;  /* 0x0000007a1900720c */ /* 0x080fe20000761270 */
[----:B------:R1:W2:Y:S01]  /*12f0*/  @P4 LDG.E.U16 R16, desc[UR20][R12.64] ;  /* 0x000000140c104981 */ /* 0x0002a2000c1e1500 */
[----:B------:R-:W-:Y:S02]  /*1300*/  ISETP.LT.AND P5, PT, R4, R122, P0 ;  /* 0x0000007a0400720c */ /* 0x000fe400007a1270 */
[----:B------:R-:W-:-:S04]  /*1310*/  LEA R4, P4, R15, R123, 0x1 ;  /* 0x0000007b0f047211 */ /* 0x000fc800078808ff */
[----:B------:R-:W-:-:S05]  /*1320*/  LEA.HI.X.SX32 R5, R15, R20, 0x1, P4 ;  /* 0x000000140f057211 */ /* 0x000fca00020f0eff */
[----:B------:R3:W4:Y:S01]  /*1330*/  @P3 LDG.E.U16 R6, desc[UR20][R4.64] ;  /* 0x0000001404063981 */ /* 0x000722000c1e1500 */
[C---:B------:R-:W-:Y:S02]  /*1340*/  LEA R8, P6, R14.reuse, R123, 0x1 ;  /* 0x0000007b0e087211 */ /* 0x040fe400078c08ff */
[----:B-1----:R-:W-:Y:S02]  /*1350*/  PRMT R12, RZ, 0x7610, R12 ;  /* 0x00007610ff0c7816 */ /* 0x002fe4000000000c */
[----:B------:R-:W-:Y:S02]  /*1360*/  LEA.HI.X.SX32 R9, R14, R20, 0x1, P6 ;  /* 0x000000140e097211 */ /* 0x000fe400030f0eff */
[----:B------:R-:W-:Y:S01]  /*1370*/  LOP3.LUT R7, R21, 0x40, RZ, 0xfc, !PT ;  /* 0x0000004015077812 */ /* 0x000fe200078efcff */
[----:B------:R-:W-:Y:S02]  /*1380*/  IMAD R15, R124, 0x4, R11 ;  /* 0x000000047c0f7824 */ /* 0x000fe400078e020b */
[----:B------:R-:W2:Y:S01]  /*1390*/  @P5 LDG.E.U16 R12, desc[UR20][R8.64] ;  /* 0x00000014080c5981 */ /* 0x000ea2000c1e1500 */
[----:B------:R-:W-:-:S02]  /*13a0*/  ISETP.LT.AND P4, PT, R7, R122, P0 ;  /* 0x0000007a0700720c */ /* 0x000fc40000781270 */
[----:B---3--:R-:W-:Y:S01]  /*13b0*/  PRMT R5, RZ, 0x7610, R5 ;  /* 0x00007610ff057816 */ /* 0x008fe20000000005 */
[----:B----4-:R1:W-:Y:S02]  /*13c0*/  STL [R1+0x2f8], R6 ;  /* 0x0002f80601007387 */ /* 0x0103e40000100800 */
[----:B-1----:R-:W-:-:S04]  /*13d0*/  LEA R6, P3, R15, R123, 0x1 ;  /* 0x0000007b0f067211 */ /* 0x002fc800078608ff */
[----:B------:R-:W-:-:S05]  /*13e0*/  LEA.HI.X.SX32 R7, R15, R20, 0x1, P3 ;  /* 0x000000140f077211 */ /* 0x000fca00018f0eff */
[----:B------:R1:W3:Y:S01]  /*13f0*/  @P4 LDG.E.U16 R5, desc[UR20][R6.64] ;  /* 0x0000001406054981 */ /* 0x0002e2000c1e1500 */
[----:B------:R-:W-:-:S03]  /*1400*/  IMAD R15, R124, 0x4, R15 ;  /* 0x000000047c0f7824 */ /* 0x000fc600078e020f */
[----:B--2---:R2:W-:Y:S01]  /*1410*/  STL [R1+0x360], R12 ;  /* 0x0003600c01007387 */ /* 0x0045e20000100800 */
[C---:B------:R-:W-:Y:S01]  /*1420*/  LOP3.LUT R4, R21.reuse, 0x48, RZ, 0xfc, !PT ;  /* 0x0000004815047812 */ /* 0x040fe200078efcff */
[----:B------:R-:W-:Y:S01]  /*1430*/  IMAD R14, R124, 0x4, R15 ;  /* 0x000000047c0e7824 */ /* 0x000fe200078e020f */
[----:B--2---:R-:W-:Y:S02]  /*1440*/  LOP3.LUT R12, R21, 0x3c, RZ, 0xfc, !PT ;  /* 0x0000003c150c7812 */ /* 0x004fe400078efcff */
[-C--:B------:R-:W-:Y:S02]  /*1450*/  ISETP.LT.AND P4, PT, R4, R122.reuse, P0 ;  /* 0x0000007a0400720c */ /* 0x080fe40000781270 */
[----:B------:R-:W-:Y:S02]  /*1460*/  ISETP.LT.AND P3, PT, R12, R122, P0 ;  /* 0x0000007a0c00720c */ /* 0x000fe40000761270 */
[-C--:B------:R-:W-:Y:S02]  /*1470*/  LEA R12, P5, R11, R123.reuse, 0x1 ;  /* 0x0000007b0b0c7211 */ /* 0x080fe400078a08ff */
[----:B------:R-:W-:Y:S01]  /*1480*/  LEA R4, P6, R14, R123, 0x1 ;  /* 0x0000007b0e047211 */ /* 0x000fe200078c08ff */
[----:B------:R-:W-:Y:S01]  /*1490*/  STL [R1+0x2f0], R16 ;  /* 0x0002f01001007387 */ /* 0x000fe20000100800 */
[----:B------:R-:W-:-:S02]  /*14a0*/  PRMT R9, RZ, 0x7610, R9 ;  /* 0x00007610ff097816 */ /* 0x000fc40000000009 */
[----:B------:R-:W-:Y:S02]  /*14b0*/  LEA.HI.X.SX32 R13, R11, R20, 0x1, P5 ;  /* 0x000000140b0d7211 */ /* 0x000fe400028f0eff */
[----:B-1----:R-:W-:-:S03]  /*14c0*/  PRMT R6, RZ, 0x7610, R6 ;  /* 0x00007610ff067816 */ /* 0x002fc60000000006 */
[----:B------:R1:W2:Y:S04]  /*14d0*/  @P3 LDG.E.U16 R9, desc[UR20][R12.64] ;  /* 0x000000140c093981 */ /* 0x0002a8000c1e1500 */
[----:B---3--:R3:W-:Y:S02]  /*14e0*/  STL [R1+0x2ec], R5 ;  /* 0x0002ec0501007387 */ /* 0x0087e40000100800 */
[----:B---3--:R-:W-:-:S05]  /*14f0*/  LEA.HI.X.SX32 R5, R14, R20, 0x1, P6 ;  /* 0x000000140e057211 */ /* 0x008fca00030f0eff */
[----:B------:R3:W4:Y:S01]  /*1500*/  @P4 LDG.E.U16 R6, desc[UR20][R4.64] ;  /* 0x0000001404064981 */ /* 0x000722000c1e1500 */
[----:B------:R-:W-:Y:S01]  /*1510*/  IMAD R16, R124, 0x4, R14 ;  /* 0x000000047c107824 */ /* 0x000fe200078e020e */
[----:B------:R-:W-:-:S03]  /*1520*/  LOP3.LUT R7, R21, 0x50, RZ, 0xfc, !PT ;  /* 0x0000005015077812 */ /* 0x000fc600078efcff */
[----:B------:R-:W-:Y:S01]  /*1530*/  IMAD R8, R124, 0x4, R16 ;  /* 0x000000047c087824 */ /* 0x000fe200078e0210 */
[----:B------:R-:W-:-:S03]  /*1540*/  ISETP.LT.AND P3, PT, R7, R122, P0 ;  /* 0x0000007a0700720c */ /* 0x000fc60000761270 */
[----:B------:R-:W-:Y:S01]  /*1550*/  IMAD R11, R124, 0x4, R8 ;  /* 0x000000047c0b7824 */ /* 0x000fe200078e0208 */
[C---:B------:R-:W-:Y:S02]  /*1560*/  LOP3.LUT R14, R21.reuse, 0x58, RZ, 0xfc, !PT ;  /* 0x00000058150e7812 */ /* 0x040fe400078efcff */
[----:B-1----:R-:W-:Y:S01]  /*1570*/  LOP3.LUT R12, R21, 0x60, RZ, 0xfc, !PT ;  /* 0x00000060150c7812 */ /* 0x002fe200078efcff */
[----:B--2---:R1:W-:Y:S01]  /*1580*/  STL [R1+0x35c], R9 ;  /* 0x00035c0901007387 */ /* 0x0043e20000100800 */
[----:B------:R-:W-:Y:S02]  /*1590*/  ISETP.LT.AND P4, PT, R14, R122, P0 ;  /* 0x0000007a0e00720c */ /* 0x000fe40000781270 */
[----:B------:R-:W-:Y:S01]  /*15a0*/  PRMT R13, RZ, 0x7610, R13 ;  /* 0x00007610ff0d7816 */ /* 0x000fe2000000000d */
[----:B-1----:R-:W-:-:S04]  /*15b0*/  IMAD R9, R124, 0x4, R11 ;  /* 0x000000047c097824 */ /* 0x002fc800078e020b */
[----:B------:R-:W-:Y:S01]  /*15c0*/  IMAD R14, R124, 0x4, R9 ;  /* 0x000000047c0e7824 */ /* 0x000fe200078e0209 */
[C---:B---3--:R-:W-:Y:S02]  /*15d0*/  LEA R4, P6, R9.reuse, R123, 0x1 ;  /* 0x0000007b09047211 */ /* 0x048fe400078c08ff */
[----:B------:R-:W-:Y:S02]  /*15e0*/  PRMT R17, RZ, 0x7610, R17 ;  /* 0x00007610ff117816 */ /* 0x000fe40000000011 */
[----:B------:R-:W-:Y:S02]  /*15f0*/  LEA.HI.X.SX32 R5, R9, R20, 0x1, P6 ;  /* 0x0000001409057211 */ /* 0x000fe400030f0eff */
[----:B------:R-:W-:-:S06]  /*1600*/  PRMT R18, RZ, 0x7610, R18 ;  /* 0x00007610ff127816 */ /* 0x000fcc0000000012 */
[----:B------:R1:W2:Y:S04]  /*1610*/  @P4 LDG.E.U16 R18, desc[UR20][R4.64] ;  /* 0x0000001404124981 */ /* 0x0002a8000c1e1500 */
[----:B----4-:R3:W-:Y:S02]  /*1620*/  STL [R1+0x2e8], R6 ;  /* 0x0002e80601007387 */ /* 0x0107e40000100800 */
[----:B---3--:R-:W-:-:S04]  /*1630*/  LEA R6, P5, R8, R123, 0x1 ;  /* 0x0000007b08067211 */ /* 0x008fc800078a08ff */
[----:B------:R-:W-:Y:S02]  /*1640*/  LEA.HI.X.SX32 R7, R8, R20, 0x1, P5 ;  /* 0x0000001408077211 */ /* 0x000fe400028f0eff */
[----:B------:R-:W-:Y:S01]  /*1650*/  ISETP.LT.AND P5, PT, R12, R122, P0 ;  /* 0x0000007a0c00720c */ /* 0x000fe200007a1270 */
[----:B------:R-:W-:Y:S02]  /*1660*/  IMAD R12, R124, 0x4, R14 ;  /* 0x000000047c0c7824 */ /* 0x000fe400078e020e */
[----:B------:R-:W3:Y:S03]  /*1670*/  @P3 LDG.E.U16 R13, desc[UR20][R6.64] ;  /* 0x00000014060d3981 */ /* 0x000ee6000c1e1500 */
[----:B------:R-:W-:-:S04]  /*1680*/  LEA R8, P3, R12, R123, 0x1 ;  /* 0x0000007b0c087211 */ /* 0x000fc800078608ff */
[----:B------:R-:W-:-:S05]  /*1690*/  LEA.HI.X.SX32 R9, R12, R20, 0x1, P3 ;  /* 0x000000140c097211 */ /* 0x000fca00018f0eff */
[----:B------:R-:W4:Y:S01]  /*16a0*/  @P5 LDG.E.U16 R17, desc[UR20][R8.64] ;  /* 0x0000001408115981 */ /* 0x000f22000c1e1500 */
[C---:B-1----:R-:W-:Y:S02]  /*16b0*/  LOP3.LUT R5, R21.reuse, 0x68, RZ, 0xfc, !PT ;  /* 0x0000006815057812 */ /* 0x042fe400078efcff */
[----:B------:R-:W-:Y:S02]  /*16c0*/  LOP3.LUT R4, R21, 0x70, RZ, 0xfc, !PT ;  /* 0x0000007015047812 */ /* 0x000fe400078efcff */
[-C--:B------:R-:W-:Y:S02]  /*16d0*/  ISETP.LT.AND P3, PT, R5, R122.reuse, P0 ;  /* 0x0000007a0500720c */ /* 0x080fe40000761270 */
[----:B------:R-:W-:Y:S02]  /*16e0*/  ISETP.LT.AND P4, PT, R4, R122, P0 ;  /* 0x0000007a0400720c */ /* 0x000fe40000781270 */
[----:B------:R-:W-:Y:S02]  /*16f0*/  LOP3.LUT R25, R21, 0x78, RZ, 0xfc, !PT ;  /* 0x0000007815197812 */ /* 0x000fe400078efcff */
[----:B------:R-:W-:-:S02]  /*1700*/  PRMT R28, RZ, 0x7610, R28 ;  /* 0x00007610ff1c7816 */ /* 0x000fc4000000001c */
[----:B------:R-:W-:Y:S02]  /*1710*/  LOP3.LUT R27, R21, 0x44, RZ, 0xfc, !PT ;  /* 0x00000044151b7812 */ /* 0x000fe400078efcff */
[----:B------:R-:W-:Y:S02]  /*1720*/  PRMT R26, RZ, 0x7610, R26 ;  /* 0x00007610ff1a7816 */ /* 0x000fe4000000001a */
[----:B------:R-:W-:Y:S01]  /*1730*/  PRMT R24, RZ, 0x7610, R24 ;  /* 0x00007610ff187816 */ /* 0x000fe20000000018 */
[----:B---3--:R1:W-:Y:S02]  /*1740*/  STL [R1+0x2e4], R13 ;  /* 0x0002e40d01007387 */ /* 0x0083e40000100800 */
[----:B-1----:R-:W-:-:S04]  /*1750*/  IMAD R13, R124, 0x4, R12 ;  /* 0x000000047c0d7824 */ /* 0x002fc800078e020c */
[C---:B------:R-:W-:Y:S01]  /*1760*/  IMAD R12, R124.reuse, 0x4, R13 ;  /* 0x000000047c0c7824 */ /* 0x040fe200078e020d */
[----:B----4-:R1:W-:Y:S04]  /*1770*/  STL [R1+0x2dc], R17 ;  /* 0x0002dc1101007387 */ /* 0x0103e80000100800 */
[----:B--2---:R2:W-:Y:S01]  /*1780*/  STL [R1+0x2e0], R18 ;  /* 0x0002e01201007387 */ /* 0x0045e20000100800 */
[----:B-1----:R-:W-:Y:S01]  /*1790*/  IMAD R17, R124, 0x4, R12 ;  /* 0x000000047c117824 */ /* 0x002fe200078e020c */
[----:B------:R-:W-:-:S03]  /*17a0*/  LEA R6, P5, R12, R123, 0x1 ;  /* 0x0000007b0c067211 */ /* 0x000fc600078a08ff */
[----:B--2---:R-:W-:Y:S01]  /*17b0*/  IMAD R18, R124, 0x4, R17 ;  /* 0x000000047c127824 */ /* 0x004fe200078e0211 */
[----:B------:R-:W-:-:S03]  /*17c0*/  LEA.HI.X.SX32 R7, R12, R20, 0x1, P5 ;  /* 0x000000140c077211 */ /* 0x000fc600028f0eff */
[----:B------:R-:W-:Y:S01]  /*17d0*/  IMAD R8, R124, 0x4, R18 ;  /* 0x000000047c087824 */ /* 0x000fe200078e0212 */
[-C--:B------:R-:W-:Y:S01]  /*17e0*/  LEA R4, P6, R18, R123.reuse, 0x1 ;  /* 0x0000007b12047211 */ /* 0x080fe200078c08ff */
[----:B------:R1:W2:Y:S01]  /*17f0*/  @P3 LDG.E.U16 R28, desc[UR20][R6.64] ;  /* 0x00000014061c3981 */ /* 0x0002a2000c1e1500 */
[----:B------:R-:W-:Y:S01]  /*1800*/  ISETP.LT.AND P5, PT, R25, R122, P0 ;  /* 0x0000007a1900720c */ /* 0x000fe200007a1270 */
[----:B------:R-:W-:Y:S01]  /*1810*/  IMAD R25, R124, 0x4, R8 ;  /* 0x000000047c197824 */ /* 0x000fe200078e0208 */
[----:B------:R-:W-:Y:S02]  /*1820*/  LEA.HI.X.SX32 R5, R18, R20, 0x1, P6 ;  /* 0x0000001412057211 */ /* 0x000fe400030f0eff */
[----:B------:R-:W-:Y:S02]  /*1830*/  ISETP.LT.AND P3, PT, R27, R122, P0 ;  /* 0x0000007a1b00720c */ /* 0x000fe40000761270 */
[----:B------:R-:W-:Y:S01]  /*1840*/  PRMT R18, RZ, 0x7610, R18 ;  /* 0x00007610ff127816 */ /* 0x000fe20000000012 */
[----:B------:R3:W4:Y:S01]  /*1850*/  @P4 LDG.E.U16 R26, desc[UR20][R4.64] ;  /* 0x00000014041a4981 */ /* 0x000722000c1e1500 */
[----:B-1----:R-:W-:-:S04]  /*1860*/  LEA R6, P6, R25, R123, 0x1 ;  /* 0x0000007b19067211 */ /* 0x002fc800078c08ff */
[----:B------:R-:W-:Y:S02]  /*1870*/  LEA.HI.X.SX32 R7, R25, R20, 0x1, P6 ;  /* 0x0000001419077211 */ /* 0x000fe400030f0eff */
[----:B---3--:R-:W-:-:S03]  /*1880*/  LEA R4, P4, R15, R123, 0x1 ;  /* 0x0000007b0f047211 */ /* 0x008fc600078808ff */
[----:B------:R1:W3:Y:S01]  /*1890*/  @P5 LDG.E.U16 R18, desc[UR20][R6.64] ;  /* 0x0000001406125981 */ /* 0x0002e2000c1e1500 */
[----:B------:R-:W-:-:S05]  /*18a0*/  LEA.HI.X.SX32 R5, R15, R20, 0x1, P4 ;  /* 0x000000140f057211 */ /* 0x000fca00020f0eff */
[----:B------:R0:W2:Y:S04]  /*18b0*/  @P3 LDG.E.U16 R24, desc[UR20][R4.64] ;  /* 0x0000001404183981 */ /* 0x0000a8000c1e1500 */
[----:B------:R-:W-:Y:S04]  /*18c0*/  STL [R1+0x714], R124 ;  /* 0x0007147c01007387 */ /* 0x000fe80000100800 */
[----:B------:R0:W-:Y:S01]  /*18d0*/  STL [R1+0xfc], R25 ;  /* 0x0000fc1901007387 */ /* 0x0001e20000100800 */
[----:B-1----:R-:W-:Y:S02]  /*18e0*/  LEA R6, P3, R16, R123, 0x1 ;  /* 0x0000007b10067211 */ /* 0x002fe400078608ff */
[----:B0-----:R-:W-:-:S04]  /*18f0*/  LOP3.LUT R25, R21, 0x4c, RZ, 0xfc, !PT ;  /* 0x0000004c15197812 */ /* 0x001fc800078efcff */
[----:B------:R-:W-:Y:S02]  /*1900*/  ISETP.LT.AND P4, PT, R25, R122, P0 ;  /* 0x0000007a1900720c */ /* 0x000fe40000781270 */
[----:B------:R-:W-:Y:S02]  /*1910*/  PRMT R23, RZ, 0x7610, R23 ;  /* 0x00007610ff177816 */ /* 0x000fe40000000017 */
[-C--:B------:R-:W-:Y:S02]  /*1920*/  LEA.HI.X.SX32 R7, R16, R20.reuse, 0x1, P3 ;  /* 0x0000001410077211 */ /* 0x080fe400018f0eff */
[C---:B------:R-:W-:Y:S02]  /*1930*/  LEA R4, P6, R11.reuse, R123, 0x1 ;  /* 0x0000007b0b047211 */ /* 0x040fe400078c08ff */
[----:B------:R-:W-:Y:S02]  /*1940*/  PRMT R12, RZ, 0x7610, R12 ;  /* 0x00007610ff0c7816 */ /* 0x000fe4000000000c */
[----:B------:R-:W-:-:S03]  /*1950*/  LEA.HI.X.SX32 R5, R11, R20, 0x1, P6 ;  /* 0x000000140b057211 */ /* 0x000fc600030f0eff */
[----:B------:R0:W4:Y:S01]  /*1960*/  @P4 LDG.E.U16 R23, desc[UR20][R6.64] ;  /* 0x0000001406174981 */ /* 0x000122000c1e1500 */
[----:B------:R-:W-:Y:S02]  /*1970*/  PRMT R9, RZ, 0x7610, R9 ;  /* 0x00007610ff097816 */ /* 0x000fe40000000009 */
[----:B0-----:R-:W-:-:S04]  /*1980*/  LEA R6, P6, R14, R123, 0x1 ;  /* 0x0000007b0e067211 */ /* 0x001fc800078c08ff */
[----:B------:R-:W-:Y:S01]  /*1990*/  LEA.HI.X.SX32 R7, R14, R20, 0x1, P6 ;  /* 0x000000140e077211 */ /* 0x000fe200030f0eff */
[----:B---3--:R0:W-:Y:S02]  /*19a0*/  STL [R1+0x32c], R18 ;  /* 0x00032c1201007387 */ /* 0x0081e40000100800 */
[C---:B0-----:R-:W-:Y:S02]  /*19b0*/  LOP3.LUT R18, R21.reuse, 0x54, RZ, 0xfc, !PT ;  /* 0x0000005415127812 */ /* 0x041fe400078efcff */
[----:B--2---:R0:W-:Y:S02]  /*19c0*/  STL [R1+0x358], R24 ;  /* 0x0003581801007387 */ /* 0x0041e40000100800 */
[----:B------:R-:W-:Y:S02]  /*19d0*/  ISETP.LT.AND P5, PT, R18, R122, P0 ;  /* 0x0000007a1200720c */ /* 0x000fe400007a1270 */
[----:B0-----:R-:W-:-:S04]  /*19e0*/  LOP3.LUT R24, R21, 0x5c, RZ, 0xfc, !PT ;  /* 0x0000005c15187812 */ /* 0x001fc800078efcff */
[----:B------:R-:W-:-:S07]  /*19f0*/  ISETP.LT.AND P3, PT, R24, R122, P0 ;  /* 0x0000007a1800720c */ /* 0x000fce0000761270 */
[----:B------:R0:W2:Y:S06]  /*1a00*/  @P5 LDG.E.U16 R12, desc[UR20][R4.64] ;  /* 0x00000014040c5981 */ /* 0x0000ac000c1e1500 */
[----:B------:R1:W3:Y:S01]  /*1a10*/  @P3 LDG.E.U16 R9, desc[UR20][R6.64] ;  /* 0x0000001406093981 */ /* 0x0002e2000c1e1500 */
[----:B------:R-:W-:-:S04]  /*1a20*/  LOP3.LUT R18, R21, 0x64, RZ, 0xfc, !PT ;  /* 0x0000006415127812 */ /* 0x000fc800078efcff */
[----:B------:R-:W-:Y:S02]  /*1a30*/  ISETP.LT.AND P4, PT, R18, R122, P0 ;  /* 0x0000007a1200720c */ /* 0x000fe40000781270 */
[C---:B0-----:R-:W-:Y:S02]  /*1a40*/  LEA R4, P5, R13.reuse, R123, 0x1 ;  /* 0x0000007b0d047211 */ /* 0x041fe400078a08ff */
[----:B------:R-:W-:Y:S01]  /*1a50*/  PRMT R16, RZ, 0x7610, R16 ;  /* 0x00007610ff107816 */ /* 0x000fe20000000010 */
[----:B------:R-:W-:Y:S01]  /*1a60*/  STL [R1+0x33c], R28 ;  /* 0x00033c1c01007387 */ /* 0x000fe20000100800 */
[----:B------:R-:W-:Y:S02]  /*1a70*/  LEA.HI.X.SX32 R5, R13, R20, 0x1, P5 ;  /* 0x000000140d057211 */ /* 0x000fe400028f0eff */
[C---:B------:R-:W-:Y:S01]  /*1a80*/  LOP3.LUT R14, R21.reuse, 0x6c, RZ, 0xfc, !PT ;  /* 0x0000006c150e7812 */ /* 0x040fe200078efcff */
[----:B----4-:R-:W-:Y:S01]  /*1a90*/  STL [R1+0x330], R26 ;  /* 0x0003301a01007387 */ /* 0x010fe20000100800 */
[----:B-1----:R-:W-:-:S03]  /*1aa0*/  LOP3.LUT R6, R21, 0x74, RZ, 0xfc, !PT ;  /* 0x0000007415067812 */ /* 0x002fc600078efcff */
[----:B------:R0:W4:Y:S01]  /*1ab0*/  @P4 LDG.E.U16 R16, desc[UR20][R4.64] ;  /* 0x0000001404104981 */ /* 0x000122000c1e1500 */
[-C--:B------:R-:W-:Y:S02]  /*1ac0*/  ISETP.LT.AND P4, PT, R14, R122.reuse, P0 ;  /* 0x0000007a0e00720c */ /* 0x080fe40000781270 */
[----:B------:R-:W-:Y:S02]  /*1ad0*/  ISETP.LT.AND P3, PT, R6, R122, P0 ;  /* 0x0000007a0600720c */ /* 0x000fe40000761270 */
[----:B------:R-:W-:Y:S02]  /*1ae0*/  PRMT R15, RZ, 0x7610, R15 ;  /* 0x00007610ff0f7816 */ /* 0x000fe4000000000f */
[CC--:B0-----:R-:W-:Y:S02]  /*1af0*/  LEA R4, P5, R17.reuse, R123.reuse, 0x1 ;  /* 0x0000007b11047211 */ /* 0x0c1fe400078a08ff */
[----:B------:R-:W-:Y:S02]  /*1b00*/  LEA R6, P6, R8, R123, 0x1 ;  /* 0x0000007b08067211 */ /* 0x000fe400078c08ff */
[----:B------:R-:W-:-:S02]  /*1b10*/  LEA.HI.X.SX32 R5, R17, R20, 0x1, P5 ;  /* 0x0000001411057211 */ /* 0x000fc400028f0eff */
[----:B------:R-:W-:Y:S02]  /*1b20*/  LOP3.LUT R14, R21, 0x14, RZ, 0xfc, !PT ;  /* 0x00000014150e7812 */ /* 0x000fe400078efcff */
[----:B------:R-:W-:Y:S01]  /*1b30*/  PRMT R13, RZ, 0x7610, R13 ;  /* 0x00007610ff0d7816 */ /* 0x000fe2000000000d */
[----:B------:R0:W4:Y:S01]  /*1b40*/  @P4 LDG.E.U16 R15, desc[UR20][R4.64] ;  /* 0x00000014040f4981 */ /* 0x000122000c1e1500 */
[----:B------:R-:W-:Y:S02]  /*1b50*/  ISETP.LT.AND P4, PT, R14, R122, P0 ;  /* 0x0000007a0e00720c */ /* 0x000fe40000781270 */
[----:B------:R-:W-:Y:S01]  /*1b60*/  PRMT R11, RZ, 0x7610, R11 ;  /* 0x00007610ff0b7816 */ /* 0x000fe2000000000b */
[----:B--2---:R1:W-:Y:S02]  /*1b70*/  STL [R1+0x350], R12 ;  /* 0x0003500c01007387 */ /* 0x0043e40000100800 */
[----:B-1----:R-:W-:Y:S02]  /*1b80*/  LOP3.LUT R12, R101, 0x4, RZ, 0xfc, !PT ;  /* 0x00000004650c7812 */ /* 0x002fe400078efcff */
[----:B---3--:R1:W-:Y:S02]  /*1b90*/  STL [R1+0x34c], R9 ;  /* 0x00034c0901007387 */ /* 0x0083e40000100800 */
[----:B-1----:R-:W-:-:S05]  /*1ba0*/  IABS R9, R12 ;  /* 0x0000000c00097213 */ /* 0x002fca0000000000 */
[----:B------:R-:W-:-:S04]  /*1bb0*/  IMAD.HI.U32 R7, R2, R9, RZ ;  /* 0x0000000902077227 */ /* 0x000fc800078e00ff */
[----:B------:R-:W-:Y:S01]  /*1bc0*/  IMAD.MOV R108, RZ, RZ, -R7 ;  /* 0x000000ffff6c7224 */ /* 0x000fe200078e0a07 */
[----:B------:R-:W-:-:S05]  /*1bd0*/  LEA.HI.X.SX32 R7, R8, R20, 0x1, P6 ;  /* 0x0000001408077211 */ /* 0x000fca00030f0eff */
[----:B------:R1:W2:Y:S01]  /*1be0*/  @P3 LDG.E.U16 R13, desc[UR20][R6.64] ;  /* 0x00000014060d3981 */ /* 0x0002a2000c1e1500 */
[----:B0-----:R-:W-:Y:S01]  /*1bf0*/  LEA R4, P3, R22, R123, 0x1 ;  /* 0x0000007b16047211 */ /* 0x001fe200078608ff */
[--C-:B------:R-:W-:Y:S01]  /*1c00*/  IMAD R108, R0, R108, R9.reuse ;  /* 0x0000006c006c7224 */ /* 0x100fe200078e0209 */
[----:B------:R-:W-:Y:S02]  /*1c10*/  PRMT R9, RZ, 0x7610, R9 ;  /* 0x00007610ff097816 */ /* 0x000fe40000000009 */
[----:B------:R-:W-:Y:S02]  /*1c20*/  LEA.HI.X.SX32 R5, R22, R20, 0x1, P3 ;  /* 0x0000001416057211 */ /* 0x000fe400018f0eff */
[----:B-1----:R-:W-:-:S03]  /*1c30*/  LOP3.LUT R6, R21, 0x1c, RZ, 0xfc, !PT ;  /* 0x0000001c15067812 */ /* 0x002fc600078efcff */
[----:B------:R0:W3:Y:S01]  /*1c40*/  @P4 LDG.E.U16 R9, desc[UR20][R4.64] ;  /* 0x0000001404094981 */ /* 0x0000e2000c1e1500 */
[----:B------:R-:W-:Y:S02]  /*1c50*/  ISETP.LT.AND P4, PT, R6, R122, P0 ;  /* 0x0000007a0600720c */ /* 0x000fe40000781270 */
[----:B0-----:R-:W-:-:S04]  /*1c60*/  LEA R4, P6, R19, R123, 0x1 ;  /* 0x0000007b13047211 */ /* 0x001fc800078c08ff */
[----:B------:R-:W-:-:S07]  /*1c70*/  LEA.HI.X.SX32 R5, R19, R20, 0x1, P6 ;  /* 0x0000001413057211 */ /* 0x000fce00030f0eff */
[----:B------:R-:W3:Y:S01]  /*1c80*/  @P4 LDG.E.U16 R11, desc[UR20][R4.64] ;  /* 0x00000014040b4981 */ /* 0x000ee2000c1e1500 */
[C---:B------:R-:W-:Y:S02]  /*1c90*/  ISETP.GT.U32.AND P5, PT, R0.reuse, R3, PT ;  /* 0x000000030000720c */ /* 0x040fe40003fa4070 */
[----:B------:R-:W-:-:S11]  /*1ca0*/  ISETP.GT.U32.AND P3, PT, R0, R117, PT ;  /* 0x000000750000720c */ /* 0x000fd60003f64070 */
[----:B------:R-:W-:-:S05]  /*1cb0*/  @!P5 IMAD.IADD R3, R3, 0x1, -R0 ;  /* 0x000000010303d824 */ /* 0x000fca00078e0a00 */
[----:B------:R-:W-:Y:S02]  /*1cc0*/  ISETP.GT.U32.AND P5, PT, R0, R3, PT ;  /* 0x000000030000720c */ /* 0x000fe40003fa4070 */
[----:B------:R-:W-:Y:S01]  /*1cd0*/  LOP3.LUT R8, R101, 0x6, RZ, 0xfc, !PT ;  /* 0x0000000665087812 */ /* 0x000fe200078efcff */
[----:B------:R-:W-:-:S03]  /*1ce0*/  @!P3 IMAD.IADD R117, R117, 0x1, -R0 ;  /* 0x000000017575b824 */ /* 0x000fc600078e0a00 */
[----:B------:R-:W-:-:S05]  /*1cf0*/  IABS R7, R8 ;  /* 0x0000000800077213 */ /* 0x000fca0000000000 */
[----:B------:R-:W-:-:S04]  /*1d00*/  IMAD.HI.U32 R6, R2, R7, RZ ;  /* 0x0000000702067227 */ /* 0x000fc800078e00ff */
[----:B------:R-:W-:Y:S01]  /*1d10*/  @!P5 IMAD.IADD R3, R3, 0x1, -R0 ;  /* 0x000000010303d824 */ /* 0x000fe200078e0a00 */
[C---:B------:R-:W-:Y:S01]  /*1d20*/  ISETP.GT.U32.AND P5, PT, R0.reuse, R117, PT ;  /* 0x000000750000720c */ /* 0x040fe20003fa4070 */
[----:B------:R-:W-:Y:S01]  /*1d30*/  IMAD.MOV R6, RZ, RZ, -R6 ;  /* 0x000000ffff067224 */ /* 0x000fe200078e0a06 */
[----:B------:R0:W-:Y:S01]  /*1d40*/  STL [R1+0x354], R23 ;  /* 0x0003541701007387 */ /* 0x0001e20000100800 */
[----:B------:R-:W-:-:S03]  /*1d50*/  ISETP.GT.U32.AND P6, PT, R0, R109, PT ;  /* 0x0000006d0000720c */ /* 0x000fc60003fc4070 */
[----:B----4-:R1:W-:Y:S01]  /*1d60*/  STL [R1+0x348], R16 ;  /* 0x0003481001007387 */ /* 0x0103e20000100800 */
[----:B------:R-:W-:-:S03]  /*1d70*/  IMAD R7, R0, R6, R7 ;  /* 0x0000000600077224 */ /* 0x000fc600078e0207 */
[----:B------:R-:W-:Y:S01]  /*1d80*/  STL [R1+0x718], R123 ;  /* 0x0007187b01007387 */ /* 0x000fe20000100800 */
[----:B------:R-:W-:Y:S02]  /*1d90*/  ISETP.GT.U32.AND P3, PT, R0, R108, PT ;  /* 0x0000006c0000720c */ /* 0x000fe40003f64070 */
[--C-:B------:R-:W-:Y:S01]  /*1da0*/  @!P5 IMAD.IADD R117, R117, 0x1, -R0.reuse ;  /* 0x000000017575d824 */ /* 0x100fe200078e0a00 */
[----:B------:R-:W-:Y:S02]  /*1db0*/  ISETP.GE.AND P4, PT, R10, RZ, PT ;  /* 0x000000ff0a00720c */ /* 0x000fe40003f86270 */
[----:B------:R-:W-:Y:S02]  /*1dc0*/  ISETP.GT.U32.AND P5, PT, R0, R7, PT ;  /* 0x000000070000720c */ /* 0x000fe40003fa4070 */
[----:B------:R-:W-:Y:S01]  /*1dd0*/  LOP3.LUT R10, R101, 0xa, RZ, 0xfc, !PT ;  /* 0x0000000a650a7812 */ /* 0x000fe200078efcff */
[----:B------:R-:W-:Y:S01]  /*1de0*/  @!P6 IMAD.IADD R109, R109, 0x1, -R0 ;  /* 0x000000016d6de824 */ /* 0x000fe200078e0a00 */
[----:B------:R-:W-:-:S04]  /*1df0*/  LOP3.LUT R14, R101, 0xc, RZ, 0xfc, !PT ;  /* 0x0000000c650e7812 */ /* 0x000fc800078efcff */
[----:B------:R-:W-:Y:S01]  /*1e00*/  @!P3 IMAD.IADD R108, R108, 0x1, -R0 ;  /* 0x000000016c6cb824 */ /* 0x000fe200078e0a00 */
[----:B------:R-:W-:-:S04]  /*1e10*/  ISETP.GT.U32.AND P3, PT, R0, R109, PT ;  /* 0x0000006d0000720c */ /* 0x000fc80003f64070 */
[----:B------:R-:W-:Y:S01]  /*1e20*/  @!P5 IMAD.IADD R7, R7, 0x1, -R0 ;  /* 0x000000010707d824 */ /* 0x000fe200078e0a00 */
[----:B------:R-:W-:Y:S01]  /*1e30*/  ISETP.GE.AND P6, PT, R101, RZ, PT ;  /* 0x000000ff6500720c */ /* 0x000fe20003fc6270 */
[----:B------:R-:W-:Y:S01]  /*1e40*/  @!P2 IMAD.MOV R3, RZ, RZ, -R3 ;  /* 0x000000ffff03a224 */ /* 0x000fe200078e0a03 */
[C---:B------:R-:W-:Y:S02]  /*1e50*/  ISETP.GT.U32.AND P2, PT, R0.reuse, R108, PT ;  /* 0x0000006c0000720c */ /* 0x040fe40003f44070 */
[----:B------:R-:W-:-:S04]  /*1e60*/  ISETP.GT.U32.AND P5, PT, R0, R7, PT ;  /* 0x000000070000720c */ /* 0x000fc80003fa4070 */
[----:B------:R-:W-:Y:S01]  /*1e70*/  @!P3 IMAD.IADD R109, R109, 0x1, -R0 ;  /* 0x000000016d6db824 */ /* 0x000fe200078e0a00 */
[----:B------:R-:W-:-:S03]  /*1e80*/  ISETP.GE.AND P3, PT, R8, RZ, PT ;  /* 0x000000ff0800720c */ /* 0x000fc60003f66270 */
[----:B------:R-:W-:Y:S02]  /*1e90*/  @!P4 IMAD.MOV R109, RZ, RZ, -R109 ;  /* 0x000000ffff6dc224 */ /* 0x000fe400078e0a6d */
[----:B------:R-:W-:Y:S01]  /*1ea0*/  @!P6 IMAD.MOV R117, RZ, RZ, -R117 ;  /* 0x000000ffff75e224 */ /* 0x000fe200078e0a75 */
[----:B------:R-:W-:Y:S01]  /*1eb0*/  ISETP.GE.AND P6, PT, R12, RZ, PT ;  /* 0x000000ff0c00720c */ /* 0x000fe20003fc6270 */
[--C-:B------:R-:W-:Y:S02]  /*1ec0*/  @!P2 IMAD.IADD R108, R108, 0x1, -R0.reuse ;  /* 0x000000016c6ca824 */ /* 0x100fe400078e0a00 */
[----:B------:R-:W-:Y:S01]  /*1ed0*/  @!P5 IMAD.IADD R7, R7, 0x1, -R0 ;  /* 0x000000010707d824 */ /* 0x000fe200078e0a00 */
[C---:B------:R-:W-:Y:S02]  /*1ee0*/  LOP3.LUT R12, R101.reuse, 0xe, RZ, 0xfc, !PT ;  /* 0x0000000e650c7812 */ /* 0x040fe400078efcff */
[----:B------:R-:W-:-:S07]  /*1ef0*/  LOP3.LUT R21, R101, 0x12, RZ, 0xfc, !PT ;  /* 0x0000001265157812 */ /* 0x000fce00078efcff */
[----:B------:R-:W-:Y:S01]  /*1f00*/  @!P6 IMAD.MOV R108, RZ, RZ, -R108 ;  /* 0x000000ffff6ce224 */ /* 0x000fe200078e0a6c */
[C---:B0-----:R-:W-:Y:S02]  /*1f10*/  LOP3.LUT R23, R101.reuse, 0x14, RZ, 0xfc, !PT ;  /* 0x0000001465177812 */ /* 0x041fe400078efcff */
[----:B-1----:R-:W-:-:S04]  /*1f20*/  LOP3.LUT R16, R101, 0x16, RZ, 0xfc, !PT ;  /* 0x0000001665107812 */ /* 0x002fc800078efcff */
[----:B------:R-:W-:Y:S02]  /*1f30*/  IABS R17, R16 ;  /* 0x0000001000117213 */ /* 0x000fe40000000000 */
[C---:B------:R-:W-:Y:S02]  /*1f40*/  LOP3.LUT R20, R101.reuse, 0x18, RZ, 0xfc, !PT ;  /* 0x0000001865147812 */ /* 0x040fe400078efcff */
[C---:B------:R-:W-:Y:S02]  /*1f50*/  LOP3.LUT R18, R101.reuse, 0x1a, RZ, 0xfc, !PT ;  /* 0x0000001a65127812 */ /* 0x040fe400078efcff */
[----:B------:R-:W-:Y:S02]  /*1f60*/  IABS R19, R20 ;  /* 0x0000001400137213 */ /* 0x000fe40000000000 */
[C---:B------:R-:W-:Y:S02]  /*1f70*/  LOP3.LUT R22, R101.reuse, 0x1c, RZ, 0xfc, !PT ;  /* 0x0000001c65167812 */ /* 0x040fe400078efcff */
[C---:B------:R-:W-:Y:S01]  /*1f80*/  LOP3.LUT R24, R101.reuse, 0x20, RZ, 0xfc, !PT ;  /* 0x0000002065187812 */ /* 0x040fe200078efcff */
[----:B--2---:R0:W-:Y:S02]  /*1f90*/  STL [R1+0x340], R13 ;  /* 0x0003400d01007387 */ /* 0x0041e40000100800 */
[----:B0-----:R-:W-:-:S02]  /*1fa0*/  LOP3.LUT R13, R101, 0x8, RZ, 0xfc, !PT ;  /* 0x00000008650d7812 */ /* 0x001fc400078efcff */
[----:B---3--:R0:W-:Y:S04]  /*1fb0*/  STL [R1+0x338], R9 ;  /* 0x0003380901007387 */ /* 0x0081e80000100800 */
[----:B------:R-:W-:Y:S01]  /*1fc0*/  STL [R1+0x344], R15 ;  /* 0x0003440f01007387 */ /* 0x000fe20000100800 */
[----:B0-----:R-:W-:-:S05]  /*1fd0*/  IABS R9, R13 ;  /* 0x0000000d00097213 */ /* 0x001fca0000000000 */
[----:B------:R-:W-:Y:S01]  /*1fe0*/  IMAD.HI.U32 R6, R2, R9, RZ ;  /* 0x0000000902067227 */ /* 0x000fe200078e00ff */
[----:B------:R0:W-:Y:S03]  /*1ff0*/  STL [R1+0x334], R11 ;  /* 0x0003340b01007387 */ /* 0x0001e60000100800 */
[----:B------:R-:W-:Y:S01]  /*2000*/  IMAD.MOV R6, RZ, RZ, -R6 ;  /* 0x000000ffff067224 */ /* 0x000fe200078e0a06 */
[----:B0-----:R-:W-:-:S03]  /*2010*/  IABS R11, R10 ;  /* 0x0000000a000b7213 */ /* 0x001fc60000000000 */
[----:B------:R-:W-:Y:S02]  /*2020*/  IMAD R5, R0, R6, R9 ;  /* 0x0000000600057224 */ /* 0x000fe400078e0209 */
[----:B------:R-:W-:Y:S01]  /*2030*/  IMAD.HI.U32 R4, R2, R11, RZ ;  /* 0x0000000b02047227 */ /* 0x000fe200078e00ff */
[----:B------:R-:W-:-:S03]  /*2040*/  IABS R9, R14 ;  /* 0x0000000e00097213 */ /* 0x000fc60000000000 */
[----:B------:R-:W-:-:S04]  /*2050*/  IMAD.MOV R4, RZ, RZ, -R4 ;  /* 0x000000ffff047224 */ /* 0x000fc800078e0a04 */
[----:B------:R-:W-:Y:S02]  /*2060*/  IMAD R6, R0, R4, R11 ;  /* 0x0000000400067224 */ /* 0x000fe400078e020b */
[----:B------:R-:W-:-:S04]  /*2070*/  IMAD.HI.U32 R4, R2, R9, RZ ;  /* 0x0000000902047227 */ /* 0x000fc800078e00ff */
[----:B------:R-:W-:-:S04]  /*2080*/  IMAD.MOV R4, RZ, RZ, -R4 ;  /* 0x000000ffff047224 */ /* 0x000fc800078e0a04 */
[C---:B------:R-:W-:Y:S01]  /*2090*/  IMAD R9, R0.reuse, R4, R9 ;  /* 0x0000000400097224 */ /* 0x040fe200078e0209 */
[C---:B------:R-:W-:Y:S02]  /*20a0*/  ISETP.GT.U32.AND P2, PT, R0.reuse, R5, PT ;  /* 0x000000050000720c */ /* 0x040fe40003f44070 */
[C---:B------:R-:W-:Y:S02]  /*20b0*/  ISETP.GT.U32.AND P4, PT, R0.reuse, R6, PT ;  /* 0x000000060000720c */ /* 0x040fe40003f84070 */
[----:B------:R-:W-:Y:S02]  /*20c0*/  ISETP.GT.U32.AND P5, PT, R0, R9, PT ;  /* 0x000000090000720c */ /* 0x000fe40003fa4070 */
[----:B------:R-:W-:Y:S01]  /*20d0*/  IABS R11, R12 ;  /* 0x0000000c000b7213 */ /* 0x000fe20000000000 */
[----:B------:R-:W-:Y:S01]  /*20e0*/  IMAD.MOV.U32 R4, RZ, RZ, R7 ;  /* 0x000000ffff047224 */ /* 0x000fe200078e0007 */
[----:B------:R-:W-:-:S03]  /*20f0*/  LOP3.LUT R15, R101, 0x10, RZ, 0xfc, !PT ;  /* 0x00000010650f7812 */ /* 0x000fc600078efcff */
[----:B------:R-:W-:Y:S01]  /*2100*/  IMAD.HI.U32 R7, R2, R11, RZ ;  /* 0x0000000b02077227 */ /* 0x000fe200078e00ff */
[----:B------:R-:W-:Y:S02]  /*2110*/  ISETP.GE.AND P6, PT, R13, RZ, PT ;  /* 0x000000ff0d00720c */ /* 0x000fe40003fc6270 */
[----:B------:R-:W-:Y:S01]  /*2120*/  IABS R13, R15 ;  /* 0x0000000f000d7213 */ /* 0x000fe20000000000 */
[--C-:B------:R-:W-:Y:S02]  /*2130*/  @!P2 IMAD.IADD R5, R5, 0x1, -R0.reuse ;  /* 0x000000010505a824 */ /* 0x100fe400078e0a00 */
[--C-:B------:R-:W-:Y:S02]  /*2140*/  @!P4 IMAD.IADD R6, R6, 0x1, -R0.reuse ;  /* 0x000000010606c824 */ /* 0x100fe400078e0a00 */
[----:B------:R-:W-:Y:S02]  /*2150*/  @!P5 IMAD.IADD R9, R9, 0x1, -R0 ;  /* 0x000000010909d824 */ /* 0x000fe400078e0a00 */
[----:B------:R-:W-:-:S02]  /*2160*/  IMAD.MOV R7, RZ, RZ, -R7 ;  /* 0x000000ffff077224 */ /* 0x000fc400078e0a07 */
[----:B------:R-:W-:Y:S01]  /*2170*/  @!P3 IMAD.MOV R4, RZ, RZ, -R4 ;  /* 0x000000ffff04b224 */ /* 0x000fe200078e0a04 */
[----:B------:R-:W-:Y:S01]  /*2180*/  ISETP.GE.AND P3, PT, R10, RZ, PT ;  /* 0x000000ff0a00720c */ /* 0x000fe20003f66270 */
[----:B------:R-:W-:Y:S01]  /*2190*/  IMAD R8, R0, R7, R11 ;  /* 0x0000000700087224 */ /* 0x000fe200078e020b */
[----:B------:R-:W-:Y:S01]  /*21a0*/  IABS R10, R21 ;  /* 0x00000015000a7213 */ /* 0x000fe20000000000 */
[----:B------:R-:W-:Y:S01]  /*21b0*/  IMAD.HI.U32 R7, R2, R13, RZ ;  /* 0x0000000d02077227 */ /* 0x000fe200078e00ff */
[C---:B------:R-:W-:Y:S02]  /*21c0*/  ISETP.GT.U32.AND P2, PT, R0.reuse, R5, PT ;  /* 0x000000050000720c */ /* 0x040fe40003f44070 */
[C---:B------:R-:W-:Y:S02]  /*21d0*/  ISETP.GT.U32.AND P4, PT, R0.reuse, R6, PT ;  /* 0x000000060000720c */ /* 0x040fe40003f84070 */
[----:B------:R-:W-:Y:S01]  /*21e0*/  ISETP.GT.U32.AND P5, PT, R0, R9, PT ;  /* 0x000000090000720c */ /* 0x000fe20003fa4070 */
[----:B------:R-:W-:-:S02]  /*21f0*/  IMAD.MOV.U32 R11, RZ, RZ, R10 ;  /* 0x000000ffff0b7224 */ /* 0x000fc400078e000a */
[----:B------:R-:W-:-:S04]  /*2200*/  IMAD.MOV R10, RZ, RZ, -R7 ;  /* 0x000000ffff0a7224 */ /* 0x000fc800078e0a07 */
[----:B------:R-:W-:Y:S02]  /*2210*/  IMAD R13, R0, R10, R13 ;  /* 0x0000000a000d7224 */ /* 0x000fe400078e020d */
[--C-:B------:R-:W-:Y:S01]  /*2220*/  @!P2 IMAD.IADD R5, R5, 0x1, -R0.reuse ;  /* 0x000000010505a824 */ /* 0x100fe200078e0a00 */
[----:B------:R-:W-:Y:S01]  /*2230*/  ISETP.GE.AND P2, PT, R14, RZ, PT ;  /* 0x000000ff0e00720c */ /* 0x000fe20003f46270 */
[--C-:B------:R-:W-:Y:S01]  /*2240*/  @!P4 IMAD.IADD R6, R6, 0x1, -R0.reuse ;  /* 0x000000010606c824 */ /* 0x100fe200078e0a00 */
[C---:B------:R-:W-:Y:S01]  /*2250*/  ISETP.GT.U32.AND P4, PT, R0.reuse, R8, PT ;  /* 0x000000080000720c */ /* 0x040fe20003f84070 */
[----:B------:R-:W-:Y:S01]  /*2260*/  @!P5 IMAD.IADD R9, R9, 0x1, -R0 ;  /* 0x000000010909d824 */ /* 0x000fe200078e0a00 */
[----:B------:R-:W-:Y:S01]  /*2270*/  ISETP.GT.U32.AND P5, PT, R0, R13, PT ;  /* 0x0000000d0000720c */ /* 0x000fe20003fa4070 */
[----:B------:R-:W-:-:S04]  /*2280*/  IMAD.HI.U32 R7, R2, R11, RZ ;  /* 0x0000000b02077227 */ /* 0x000fc800078e00ff */
[----:B------:R-:W-:-:S04]  /*2290*/  IMAD.MOV R7, RZ, RZ, -R7 ;  /* 0x000000ffff077224 */ /* 0x000fc800078e0a07 */
[----:B------:R-:W-:Y:S02]  /*22a0*/  IMAD R10, R0, R7, R11 ;  /* 0x00000007000a7224 */ /* 0x000fe400078e020b */
[----:B------:R-:W-:Y:S02]  /*22b0*/  IMAD.MOV.U32 R7, RZ, RZ, R9 ;  /* 0x000000ffff077224 */ /* 0x000fe400078e0009 */
[----:B------:R-:W-:Y:S01]  /*22c0*/  @!P3 IMAD.MOV R6, RZ, RZ, -R6 ;  /* 0x000000ffff06b224 */ /* 0x000fe200078e0a06 */
[----:B------:R-:W-:Y:S01]  /*22d0*/  ISETP.GE.AND P3, PT, R15, RZ, PT ;  /* 0x000000ff0f00720c */ /* 0x000fe20003f66270 */
[--C-:B------:R-:W-:Y:S01]  /*22e0*/  @!P4 IMAD.IADD R8, R8, 0x1, -R0.reuse ;  /* 0x000000010808c824 */ /* 0x100fe200078e0a00 */
[----:B------:R-:W-:Y:S01]  /*22f0*/  IABS R15, R23 ;  /* 0x00000017000f7213 */ /* 0x000fe20000000000 */
[----:B------:R-:W-:Y:S02]  /*2300*/  @!P5 IMAD.IADD R13, R13, 0x1, -R0 ;  /* 0x000000010d0dd824 */ /* 0x000fe400078e0a00 */
[----:B------:R-:W-:Y:S01]  /*2310*/  @!P2 IMAD.MOV R7, RZ, RZ, -R7 ;  /* 0x000000ffff07a224 */ /* 0x000fe200078e0a07 */
[----:B------:R-:W-:Y:S01]  /*2320*/  ISETP.GT.U32.AND P2, PT, R0, R10, PT ;  /* 0x0000000a0000720c */ /* 0x000fe20003f44070 */
[----:B------:R-:W-:Y:S01]  /*2330*/  IMAD.HI.U32 R11, R2, R15, RZ ;  /* 0x0000000f020b7227 */ /* 0x000fe200078e00ff */
[----:B------:R-:W-:-:S02]  /*2340*/  ISETP.GT.U32.AND P4, PT, R0, R8, PT ;  /* 0x000000080000720c */ /* 0x000fc40003f84070 */
[----:B------:R-:W-:Y:S01]  /*2350*/  ISETP.GT.U32.AND P5, PT, R0, R13, PT ;  /* 0x0000000d0000720c */ /* 0x000fe20003fa4070 */
[----:B------:R-:W-:Y:S01]  /*2360*/  @!P6 IMAD.MOV R5, RZ, RZ, -R5 ;  /* 0x000000ffff05e224 */ /* 0x000fe200078e0a05 */
[----:B------:R-:W-:Y:S01]  /*2370*/  ISETP.GE.AND P6, PT, R12, RZ, PT ;  /* 0x000000ff0c00720c */ /* 0x000fe20003fc6270 */
[----:B------:R-:W-:-:S04]  /*2380*/  IMAD.HI.U32 R9, R2, R17, RZ ;  /* 0x0000001102097227 */ /* 0x000fc800078e00ff */
[----:B------:R-:W-:Y:S02]  /*2390*/  IMAD.MOV R11, RZ, RZ, -R11 ;  /* 0x000000ffff0b7224 */ /* 0x000fe400078e0a0b */
[----:B------:R-:W-:Y:S02]  /*23a0*/  IMAD.MOV R9, RZ, RZ, -R9 ;  /* 0x000000ffff097224 */ /* 0x000fe400078e0a09 */
[----:B------:R-:W-:Y:S02]  /*23b0*/  IMAD R11, R0, R11, R15 ;  /* 0x0000000b000b7224 */ /* 0x000fe400078e020f */
[--C-:B------:R-:W-:Y:S02]  /*23c0*/  @!P2 IMAD.IADD R10, R10, 0x1, -R0.reuse ;  /* 0x000000010a0aa824 */ /* 0x100fe400078e0a00 */
[--C-:B------:R-:W-:Y:S02]  /*23d0*/  @!P4 IMAD.IADD R8, R8, 0x1, -R0.reuse ;  /* 0x000000010808c824 */ /* 0x100fe400078e0a00 */
[C---:B------:R-:W-:Y:S01]  /*23e0*/  IMAD R12, R0.reuse, R9, R17 ;  /* 0x00000009000c7224 */ /* 0x040fe200078e0211 */
[C---:B------:R-:W-:Y:S01]  /*23f0*/  ISETP.GT.U32.AND P2, PT, R0.reuse, R10, PT ;  /* 0x0000000a0000720c */ /* 0x040fe20003f44070 */
[----:B------:R-:W-:Y:S01]  /*2400*/  @!P5 IMAD.IADD R13, R13, 0x1, -R0 ;  /* 0x000000010d0dd824 */ /* 0x000fe200078e0a00 */
[----:B------:R-:W-:Y:S01]  /*2410*/  ISETP.GT.U32.AND P5, PT, R0, R11, PT ;  /* 0x0000000b0000720c */ /* 0x000fe20003fa4070 */
[----:B------:R-:W-:Y:S01]  /*2420*/  IMAD.HI.U32 R9, R2, R19, RZ ;  /* 0x0000001302097227 */ /* 0x000fe200078e00ff */
[----:B------:R-:W-:-:S03]  /*2430*/  IABS R14, R18 ;  /* 0x00000012000e7213 */ /* 0x000fc60000000000 */
[----:B------:R-:W-:Y:S01]  /*2440*/  @!P6 IMAD.MOV R8, RZ, RZ, -R8 ;  /* 0x000000ffff08e224 */ /* 0x000fe200078e0a08 */
[C---:B------:R-:W-:Y:S01]  /*2450*/  ISETP.GT.U32.AND P6, PT, R0.reuse, R12, PT ;  /* 0x0000000c0000720c */ /* 0x040fe20003fc4070 */
[----:B------:R-:W-:Y:S02]  /*2460*/  IMAD.MOV R15, RZ, RZ, -R9 ;  /* 0x000000ffff0f7224 */ /* 0x000fe400078e0a09 */
[----:B------:R-:W-:Y:S02]  /*2470*/  IMAD.MOV.U32 R17, RZ, RZ, R14 ;  /* 0x000000ffff117224 */ /* 0x000fe400078e000e */
[----:B------:R-:W-:Y:S02]  /*2480*/  IMAD.MOV.U32 R9, RZ, RZ, R13 ;  /* 0x000000ffff097224 */ /* 0x000fe400078e000d */
[----:B------:R-:W-:Y:S02]  /*2490*/  IMAD R13, R0, R15, R19 ;  /* 0x0000000f000d7224 */ /* 0x000fe400078e0213 */
[----:B------:R-:W-:Y:S01]  /*24a0*/  IMAD.HI.U32 R14, R2, R17, RZ ;  /* 0x00000011020e7227 */ /* 0x000fe200078e00ff */
[----:B------:R-:W-:-:S03]  /*24b0*/  IABS R15, R22 ;  /* 0x00000016000f7213 */ /* 0x000fc60000000000 */
[--C-:B------:R-:W-:Y:S02]  /*24c0*/  @!P5 IMAD.IADD R11, R11, 0x1, -R0.reuse ;  /* 0x000000010b0bd824 */ /* 0x100fe400078e0a00 */
[----:B------:R-:W-:Y:S01]  /*24d0*/  @!P2 IMAD.IADD R10, R10, 0x1, -R0 ;  /* 0x000000010a0aa824 */ /* 0x000fe200078e0a00 */
[C---:B------:R-:W-:Y:S01]  /*24e0*/  ISETP.GT.U32.AND P2, PT, R0.reuse, R13, PT ;  /* 0x0000000d0000720c */ /* 0x040fe20003f44070 */
[----:B------:R-:W-:Y:S01]  /*24f0*/  IMAD.MOV R14, RZ, RZ, -R14 ;  /* 0x000000ffff0e7224 */ /* 0x000fe200078e0a0e */
[----:B------:R-:W-:Y:S01]  /*2500*/  ISETP.GT.U32.AND P5, PT, R0, R11, PT ;  /* 0x0000000b0000720c */ /* 0x000fe20003fa4070 */
[----:B------:R-:W-:Y:S01]  /*2510*/  @!P6 IMAD.IADD R12, R12, 0x1, -R0 ;  /* 0x000000010c0ce824 */ /* 0x000fe200078e0a00 */
[----:B------:R-:W-:Y:S01]  /*2520*/  ISETP.GE.AND P4, PT, R21, RZ, PT ;  /* 0x000000ff1500720c */ /* 0x000fe20003f86270 */
[C---:B------:R-:W-:Y:S02]  /*2530*/  IMAD R14, R0.reuse, R14, R17 ;  /* 0x0000000e000e7224 */ /* 0x040fe400078e0211 */
[----:B------:R-:W-:Y:S01]  /*2540*/  IMAD.MOV.U32 R17, RZ, RZ, R15 ;  /* 0x000000ffff117224 */ /* 0x000fe200078e000f */
[----:B------:R-:W-:Y:S01]  /*2550*/  ISETP.GT.U32.AND P6, PT, R0, R12, PT ;  /* 0x0000000c0000720c */ /* 0x000fe20003fc4070 */
[----:B------:R-:W-:Y:S01]  /*2560*/  @!P3 IMAD.MOV R9, RZ, RZ, -R9 ;  /* 0x000000ffff09b224 */ /* 0x000fe200078e0a09 */
[----:B------:R-:W-:Y:S01]  /*2570*/  ISETP.GE.AND P3, PT, R23, RZ, PT ;  /* 0x000000ff1700720c */ /* 0x000fe20003f66270 */
[----:B------:R-:W-:Y:S01]  /*2580*/  IMAD.HI.U32 R15, R2, R17, RZ ;  /* 0x00000011020f7227 */ /* 0x000fe200078e00ff */
[----:B------:R-:W-:-:S03]  /*2590*/  LOP3.LUT R23, R101, 0x1e, RZ, 0xfc, !PT ;  /* 0x0000001e65177812 */ /* 0x000fc600078efcff */
[----:B------:R-:W-:Y:S01]  /*25a0*/  IMAD.MOV R15, RZ, RZ, -R15 ;  /* 0x000000ffff0f7224 */ /* 0x000fe200078e0a0f */
[----:B------:R-:W-:Y:S01]  /*25b0*/  IABS R19, R23 ;  /* 0x0000001700137213 */ /* 0x000fe20000000000 */
[--C-:B------:R-:W-:Y:S02]  /*25c0*/  @!P2 IMAD.IADD R13, R13, 0x1, -R0.reuse ;  /* 0x000000010d0da824 */ /* 0x100fe400078e0a00 */
[----:B------:R-:W-:Y:S01]  /*25d0*/  @!P5 IMAD.IADD R11, R11, 0x1, -R0 ;  /* 0x000000010b0bd824 */ /* 0x000fe200078e0a00 */
[----:B------:R-:W-:Y:S01]  /*25e0*/  ISETP.GE.AND P5, PT, R16, RZ, PT ;  /* 0x000000ff1000720c */ /* 0x000fe20003fa6270 */
[C---:B------:R-:W-:Y:S01]  /*25f0*/  IMAD R15, R0.reuse, R15, R17 ;  /* 0x0000000f000f7224 */ /* 0x040fe200078e0211 */
[C---:B------:R-:W-:Y:S01]  /*2600*/  ISETP.GT.U32.AND P2, PT, R0.reuse, R13, PT ;  /* 0x0000000d0000720c */ /* 0x040fe20003f44070 */
[----:B------:R-:W-:Y:S01]  /*2610*/  @!P4 IMAD.MOV R10, RZ, RZ, -R10 ;  /* 0x000000ffff0ac224 */ /* 0x000fe200078e0a0a */
[----:B------:R-:W-:Y:S01]  /*2620*/  ISETP.GT.U32.AND P4, PT, R0, R14, PT ;  /* 0x0000000e0000720c */ /* 0x000fe20003f84070 */
[----:B------:R-:W-:-:S04]  /*2630*/  IMAD.HI.U32 R16, R2, R19, RZ ;  /* 0x0000001302107227 */ /* 0x000fc800078e00ff */
[----:B------:R-:W-:Y:S01]  /*2640*/  @!P6 IMAD.IADD R12, R12, 0x1, -R0 ;  /* 0x000000010c0ce824 */ /* 0x000fe200078e0a00 */
[----:B------:R-:W-:Y:S01]  /*2650*/  ISETP.GT.U32.AND P6, PT, R0, R15, PT ;  /* 0x0000000f0000720c */ /* 0x000fe20003fc4070 */
[----:B------:R-:W-:-:S04]  /*2660*/  IMAD.MOV R16, RZ, RZ, -R16 ;  /* 0x000000ffff107224 */ /* 0x000fc800078e0a10 */
[----:B------:R-:W-:Y:S02]  /*2670*/  IMAD R16, R0, R16, R19 ;  /* 0x0000001000107224 */ /* 0x000fe400078e0213 */
[--C-:B------:R-:W-:Y:S01]  /*2680*/  @!P2 IMAD.IADD R13, R13, 0x1, -R0.reuse ;  /* 0x000000010d0da824 */ /* 0x100fe200078e0a00 */
[----:B------:R-:W-:Y:S01]  /*2690*/  IABS R21, R24 ;  /* 0x0000001800157213 */ /* 0x000fe20000000000 */
[----:B------:R-:W-:Y:S01]  /*26a0*/  @!P4 IMAD.IADD R14, R14, 0x1, -R0 ;  /* 0x000000010e0ec824 */ /* 0x000fe200078e0a00 */
[----:B------:R-:W-:-:S03]  /*26b0*/  ISETP.GT.U32.AND P2, PT, R0, R16, PT ;  /* 0x000000100000720c */ /* 0x000fc60003f44070 */
[----:B------:R-:W-:Y:S01]  /*26c0*/  @!P6 IMAD.IADD R15, R15, 0x1, -R0 ;  /* 0x000000010f0fe824 */ /* 0x000fe200078e0a00 */
[----:B------:R-:W-:Y:S01]  /*26d0*/  ISETP.GT.U32.AND P4, PT, R0, R14, PT ;  /* 0x0000000e0000720c */ /* 0x000fe20003f84070 */
[----:B------:R-:W-:-:S03]  /*26e0*/  IMAD.HI.U32 R17, R2, R21, RZ ;  /* 0x0000001502117227 */ /* 0x000fc600078e00ff */
[----:B------:R-:W-:Y:S01]  /*26f0*/  ISETP.GT.U32.AND P6, PT, R0, R15, PT ;  /* 0x0000000f0000720c */ /* 0x000fe20003fc4070 */
[----:B------:R-:W-:Y:S02]  /*2700*/  IMAD.MOV R17, RZ, RZ, -R17 ;  /* 0x000000ffff117224 */ /* 0x000fe400078e0a11 */
[----:B------:R-:W-:Y:S01]  /*2710*/  @!P3 IMAD.MOV R11, RZ, RZ, -R11 ;  /* 0x000000ffff0bb224 */ /* 0x000fe200078e0a0b */
[----:B------:R-:W-:Y:S01]  /*2720*/  ISETP.GE.AND P3, PT, R20, RZ, PT ;  /* 0x000000ff1400720c */ /* 0x000fe20003f66270 */
[--C-:B------:R-:W-:Y:S01]  /*2730*/  @!P2 IMAD.IADD R16, R16, 0x1, -R0.reuse ;  /* 0x000000011010a824 */ /* 0x100fe200078e0a00 */
[----:B------:R-:W-:Y:S01]  /*2740*/  LOP3.LUT R20, R101, 0x22, RZ, 0xfc, !PT ;  /* 0x0000002265147812 */ /* 0x000fe200078efcff */
[----:B------:R-:W-:Y:S02]  /*2750*/  IMAD R17, R0, R17, R21 ;  /* 0x0000001100117224 */ /* 0x000fe400078e0215 */
[----:B------:R-:W-:Y:S01]  /*2760*/  @!P4 IMAD.IADD R14, R14, 0x1, -R0 ;  /* 0x000000010e0ec824 */ /* 0x000fe200078e0a00 */
[----:B------:R-:W-:-:S02]  /*2770*/  IABS R19, R20 ;  /* 0x0000001400137213 */ /* 0x000fc40000000000 */
[C---:B------:R-:W-:Y:S02]  /*2780*/  ISETP.GT.U32.AND P2, PT, R0.reuse, R16, PT ;  /* 0x000000100000720c */ /* 0x040fe40003f44070 */
[----:B------:R-:W-:Y:S01]  /*2790*/  ISETP.GT.U32.AND P4, PT, R0, R17, PT ;  /* 0x000000110000720c */ /* 0x000fe20003f84070 */
[----:B------:R-:W-:Y:S01]  /*27a0*/  @!P5 IMAD.MOV R12, RZ, RZ, -R12 ;  /* 0x000000ffff0cd224 */ /* 0x000fe200078e0a0c */
[----:B------:R-:W-:Y:S01]  /*27b0*/  ISETP.GE.AND P5, PT, R18, RZ, PT ;  /* 0x000000ff1200720c */ /* 0x000fe20003fa6270 */
[----:B------:R-:W-:Y:S01]  /*27c0*/  @!P6 IMAD.IADD R15, R15, 0x1, -R0 ;  /* 0x000000010f0fe824 */ /* 0x000fe200078e0a00 */
[----:B------:R-:W-:Y:S01]  /*27d0*/  ISETP.GE.AND P6, PT, R23, RZ, PT ;  /* 0x000000ff1700720c */ /* 0x000fe20003fc6270 */
[----:B------:R-:W-:-:S04]  /*27e0*/  IMAD.HI.U32 R18, R2, R19, RZ ;  /* 0x0000001302127227 */ /* 0x000fc800078e00ff */
[----:B------:R-:W-:Y:S02]  /*27f0*/  IMAD.MOV R18, RZ, RZ, -R18 ;  /* 0x000000ffff127224 */ /* 0x000fe400078e0a12 */
[----:B------:R-:W-:Y:S01]  /*2800*/  @!P3 IMAD.MOV R13, RZ, RZ, -R13 ;  /* 0x000000ffff0db224 */ /* 0x000fe200078e0a0d */
[----:B------:R-:W-:Y:S01]  /*2810*/  ISETP.GE.AND P3, PT, R22, RZ, PT ;  /* 0x000000ff1600720c */ /* 0x000fe20003f66270 */
[--C-:B------:R-:W-:Y:S02]  /*2820*/  @!P2 IMAD.IADD R16, R16, 0x1, -R0.reuse ;  /* 0x000000011010a824 */ /* 0x100fe400078e0a00 */
[C---:B------:R-:W-:Y:S01]  /*2830*/  IMAD R18, R0.reuse, R18, R19 ;  /* 0x0000001200127224 */ /* 0x040fe200078e0213 */
[----:B------:R-:W-:Y:S01]  /*2840*/  LOP3.LUT R22, R101, 0x24, RZ, 0xfc, !PT ;  /* 0x0000002465167812 */ /* 0x000fe200078efcff */
[----:B------:R-:W-:Y:S02]  /*2850*/  @!P4 IMAD.IADD R17, R17, 0x1, -R0 ;  /* 0x000000011111c824 */ /* 0x000fe400078e0a00 */
[----:B------:R-:W-:Y:S01]  /*2860*/  @!P6 IMAD.MOV R16, RZ, RZ, -R16 ;  /* 0x000000ffff10e224 */ /* 0x000fe200078e0a10 */
[----:B------:R-:W-:-:S02]  /*2870*/  ISETP.GT.U32.AND P6, PT, R0, R18, PT ;  /* 0x000000120000720c */ /* 0x000fc40003fc4070 */
[----:B------:R-:W-:Y:S02]  /*2880*/  IABS R21, R22 ;  /* 0x0000001600157213 */ /* 0x000fe40000000000 */
[----:B------:R-:W-:Y:S01]  /*2890*/  ISETP.GT.U32.AND P4, PT, R0, R17, PT ;  /* 0x000000110000720c */ /* 0x000fe20003f84070 */
[----:B------:R-:W-:Y:S01]  /*28a0*/  @!P5 IMAD.MOV R14, RZ, RZ, -R14 ;  /* 0x000000ffff0ed224 */ /* 0x000fe200078e0a0e */
[----:B------:R-:W-:Y:S01]  /*28b0*/  ISETP.GE.AND P5, PT, R24, RZ, PT ;  /* 0x000000ff1800720c */ /* 0x000fe20003fa6270 */
[----:B------:R-:W-:Y:S01]  /*28c0*/  IMAD.HI.U32 R19, R2, R21, RZ ;  /* 0x0000001502137227 */ /* 0x000fe200078e00ff */
[----:B------:R-:W-:-:S03]  /*28d0*/  LOP3.LUT R26, R101, 0x28, RZ, 0xfc, !PT ;  /* 0x00000028651a7812 */ /* 0x000fc600078efcff */
[----:B------:R-:W-:Y:S01]  /*28e0*/  @!P3 IMAD.MOV R15, RZ, RZ, -R15 ;  /* 0x000000ffff0fb224 */ /* 0x000fe200078e0a0f */
[----:B------:R-:W-:Y:S01]  /*28f0*/  ISETP.GE.AND P3, PT, R20, RZ, PT ;  /* 0x000000ff1400720c */ /* 0x000fe20003f66270 */
[----:B------:R-:W-:Y:S01]  /*2900*/  IMAD.MOV R19, RZ, RZ, -R19 ;  /* 0x000000ffff137224 */ /* 0x000fe200078e0a13 */
[----:B------:R-:W-:Y:S01]  /*2910*/  LOP3.LUT R20, R101, 0x26, RZ, 0xfc, !PT ;  /* 0x0000002665147812 */ /* 0x000fe200078efcff */
[--C-:B------:R-:W-:Y:S01]  /*2920*/  @!P6 IMAD.IADD R18, R18, 0x1, -R0.reuse ;  /* 0x000000011212e824 */ /* 0x100fe200078e0a00 */
[----:B------:R-:W-:Y:S01]  /*2930*/  IABS R27, R26 ;  /* 0x0000001a001b7213 */ /* 0x000fe20000000000 */
[----:B------:R-:W-:Y:S01]  /*2940*/  @!P4 IMAD.IADD R17, R17, 0x1, -R0 ;  /* 0x000000011111c824 */ /* 0x000fe200078e0a00 */
[----:B------:R-:W-:Y:S01]  /*2950*/  IABS R25, R20 ;  /* 0x0000001400197213 */ /* 0x000fe20000000000 */
[----:B------:R-:W-:Y:S01]  /*2960*/  IMAD R19, R0, R19, R21 ;  /* 0x0000001300137224 */ /* 0x000fe200078e0215 */
[----:B------:R-:W-:Y:S01]  /*2970*/  ISETP.GE.AND P4, PT, R20, RZ, PT ;  /* 0x000000ff1400720c */ /* 0x000fe20003f86270 */
[----:B------:R-:W-:Y:S01]  /*2980*/  @!P5 IMAD.MOV R17, RZ, RZ, -R17 ;  /* 0x000000ffff11d224 */ /* 0x000fe200078e0a11 */
[----:B------:R-:W-:Y:S01]  /*2990*/  ISETP.GT.U32.AND P6, PT, R0, R18, PT ;  /* 0x000000120000720c */ /* 0x000fe20003fc4070 */
[----:B------:R-:W-:Y:S01]  /*29a0*/  IMAD.HI.U32 R20, R2, R25, RZ ;  /* 0x0000001902147227 */ /* 0x000fe200078e00ff */
[----:B------:R-:W-:-:S03]  /*29b0*/  ISETP.GT.U32.AND P5, PT, R0, R19, PT ;  /* 0x000000130000720c */ /* 0x000fc60003fa4070 */
[----:B------:R-:W-:-:S04]  /*29c0*/  IMAD.HI.U32 R21, R2, R27, RZ ;  /* 0x0000001b02157227 */ /* 0x000fc800078e00ff */
[----:B------:R-:W-:Y:S02]  /*29d0*/  IMAD.MOV R20, RZ, RZ, -R20 ;  /* 0x000000ffff147224 */ /* 0x000fe400078e0a14 */
[----:B------:R-:W-:Y:S02]  /*29e0*/  IMAD.MOV R21, RZ, RZ, -R21 ;  /* 0x000000ffff157224 */ /* 0x000fe400078e0a15 */
[C---:B------:R-:W-:Y:S02]  /*29f0*/  IMAD R20, R0.reuse, R20, R25 ;  /* 0x0000001400147224 */ /* 0x040fe400078e0219 */
[----:B------:R-:W-:Y:S02]  /*2a00*/  IMAD R21, R0, R21, R27 ;  /* 0x0000001500157224 */ /* 0x000fe400078e021b */
[--C-:B------:R-:W-:Y:S01]  /*2a10*/  @!P6 IMAD.IADD R18, R18, 0x1, -R0.reuse ;  /* 0x000000011212e824 */ /* 0x100fe200078e0a00 */
[C---:B------:R-:W-:Y:S01]  /*2a20*/  ISETP.GT.U32.AND P6, PT, R0.reuse, R20, PT ;  /* 0x000000140000720c */ /* 0x040fe20003fc4070 */
[----:B------:R-:W-:Y:S01]  /*2a30*/  @!P5 IMAD.IADD R19, R19, 0x1, -R0 ;  /* 0x000000011313d824 */ /* 0x000fe200078e0a00 */
[----:B------:R-:W-:-:S02]  /*2a40*/  ISETP.GT.U32.AND P5, PT, R0, R21, PT ;  /* 0x000000150000720c */ /* 0x000fc40003fa4070 */
[C---:B------:R-:W-:Y:S02]  /*2a50*/  LOP3.LUT R31, R101.reuse, 0x2a, RZ, 0xfc, !PT ;  /* 0x0000002a651f7812 */ /* 0x040fe400078efcff */
[C---:B------:R-:W-:Y:S02]  /*2a60*/  LOP3.LUT R37, R101.reuse, 0x2e, RZ, 0xfc, !PT ;  /* 0x0000002e65257812 */ /* 0x040fe400078efcff */
[----:B------:R-:W-:Y:S02]  /*2a70*/  IABS R29, R31 ;  /* 0x0000001f001d7213 */ /* 0x000fe40000000000 */
[----:B------:R-:W-:Y:S02]  /*2a80*/  ISETP.GE.AND P2, PT, R22, RZ, PT ;  /* 0x000000ff1600720c */ /* 0x000fe40003f46270 */
[----:B------:R-:W-:Y:S01]  /*2a90*/  LOP3.LUT R36, R101, 0x2c, RZ, 0xfc, !PT ;  /* 0x0000002c65247812 */ /* 0x000fe200078efcff */
[--C-:B------:R-:W-:Y:S01]  /*2aa0*/  @!P6 IMAD.IADD R20, R20, 0x1, -R0.reuse ;  /* 0x000000011414e824 */ /* 0x100fe200078e0a00 */
[----:B------:R-:W-:Y:S01]  /*2ab0*/  ISETP.GT.U32.AND P6, PT, R0, R19, PT ;  /* 0x000000130000720c */ /* 0x000fe20003fc4070 */
[----:B------:R-:W-:Y:S01]  /*2ac0*/  @!P5 IMAD.IADD R21, R21, 0x1, -R0 ;  /* 0x000000011515d824 */ /* 0x000fe200078e0a00 */
[----:B------:R-:W-:Y:S01]  /*2ad0*/  IABS R25, R37 ;  /* 0x0000002500197213 */ /* 0x000fe20000000000 */
[----:B------:R-:W-:Y:S01]  /*2ae0*/  IMAD.HI.U32 R22, R2, R29, RZ ;  /* 0x0000001d02167227 */ /* 0x000fe200078e00ff */
[----:B------:R-:W-:-:S02]  /*2af0*/  IABS R33, R36 ;  /* 0x0000002400217213 */ /* 0x000fc40000000000 */
[----:B------:R-:W-:Y:S01]  /*2b00*/  ISETP.GT.U32.AND P5, PT, R0, R21, PT ;  /* 0x000000150000720c */ /* 0x000fe20003fa4070 */
[----:B------:R-:W-:Y:S01]  /*2b10*/  IMAD.MOV R22, RZ, RZ, -R22 ;  /* 0x000000ffff167224 */ /* 0x000fe200078e0a16 */
[----:B------:R-:W-:Y:S01]  /*2b20*/  LOP3.LUT R38, R101, 0x30, RZ, 0xfc, !PT ;  /* 0x0000003065267812 */ /* 0x000fe200078efcff */
[----:B------:R-:W-:-:S04]  /*2b30*/  IMAD.HI.U32 R24, R2, R25, RZ ;  /* 0x0000001902187227 */ /* 0x000fc800078e00ff */
[----:B------:R-:W-:Y:S01]  /*2b40*/  @!P3 IMAD.MOV R18, RZ, RZ, -R18 ;  /* 0x000000ffff12b224 */ /* 0x000fe200078e0a12 */
[----:B------:R-:W-:Y:S01]  /*2b50*/  ISETP.GT.U32.AND P3, PT, R0, R20, PT ;  /* 0x000000140000720c */ /* 0x000fe20003f64070 */
[----:B------:R-:W-:Y:S01]  /*2b60*/  IMAD.HI.U32 R23, R2, R33, RZ ;  /* 0x0000002102177227 */ /* 0x000fe200078e00ff */
[----:B------:R-:W-:-:S03]  /*2b70*/  IABS R39, R38 ;  /* 0x0000002600277213 */ /* 0x000fc60000000000 */
[C---:B------:R-:W-:Y:S02]  /*2b80*/  IMAD R22, R0.reuse, R22, R29 ;  /* 0x0000001600167224 */ /* 0x040fe400078e021d */
[----:B------:R-:W-:Y:S02]  /*2b90*/  IMAD.MOV R24, RZ, RZ, -R24 ;  /* 0x000000ffff187224 */ /* 0x000fe400078e0a18 */
[----:B------:R-:W-:Y:S02]  /*2ba0*/  IMAD.MOV R23, RZ, RZ, -R23 ;  /* 0x000000ffff177224 */ /* 0x000fe400078e0a17 */
[----:B------:R-:W-:Y:S01]  /*2bb0*/  @!P6 IMAD.IADD R19, R19, 0x1, -R0 ;  /* 0x000000011313e824 */ /* 0x000fe200078e0a00 */
[C---:B------:R-:W-:Y:S01]  /*2bc0*/  ISETP.GT.U32.AND P6, PT, R0.reuse, R22, PT ;  /* 0x000000160000720c */ /* 0x040fe20003fc4070 */
[----:B------:R-:W-:Y:S02]  /*2bd0*/  IMAD R24, R0, R24, R25 ;  /* 0x0000001800187224 */ /* 0x000fe400078e0219 */
[----:B------:R-:W-:-:S04]  /*2be0*/  IMAD.HI.U32 R28, R2, R39, RZ ;  /* 0x00000027021c7227 */ /* 0x000fc800078e00ff */
[C---:B------:R-:W-:Y:S02]  /*2bf0*/  IMAD R23, R0.reuse, R23, R33 ;  /* 0x0000001700177224 */ /* 0x040fe400078e0221 */
[----:B------:R-:W-:Y:S01]  /*2c00*/  @!P5 IMAD.IADD R21, R21, 0x1, -R0 ;  /* 0x000000011515d824 */ /* 0x000fe200078e0a00 */
[----:B------:R-:W-:Y:S01]  /*2c10*/  ISETP.GT.U32.AND P5, PT, R0, R24, PT ;  /* 0x000000180000720c */ /* 0x000fe20003fa4070 */
[----:B------:R-:W-:Y:S02]  /*2c20*/  IMAD.MOV R28, RZ, RZ, -R28 ;  /* 0x000000ffff1c7224 */ /* 0x000fe400078e0a1c */
[--C-:B------:R-:W-:Y:S01]  /*2c30*/  @!P3 IMAD.IADD R20, R20, 0x1, -R0.reuse ;  /* 0x000000011414b824 */ /* 0x100fe200078e0a00 */
[C---:B------:R-:W-:Y:S01]  /*2c40*/  ISETP.GT.U32.AND P3, PT, R0.reuse, R23, PT ;  /* 0x000000170000720c */ /* 0x040fe20003f64070 */
[----:B------:R-:W-:Y:S01]  /*2c50*/  IMAD R25, R0, R28, R39 ;  /* 0x0000001c00197224 */ /* 0x000fe200078e0227 */
[C---:B------:R-:W-:Y:S01]  /*2c60*/  LOP3.LUT R34, R101.reuse, 0x34, RZ, 0xfc, !PT ;  /* 0x0000003465227812 */ /* 0x040fe200078efcff */
[----:B------:R-:W-:Y:S01]  /*2c70*/  @!P6 IMAD.IADD R22, R22, 0x1, -R0 ;  /* 0x000000011616e824 */ /* 0x000fe200078e0a00 */
[----:B------:R-:W-:-:S02]  /*2c80*/  LOP3.LUT R30, R101, 0x32, RZ, 0xfc, !PT ;  /* 0x00000032651e7812 */ /* 0x000fc400078efcff */
[----:B------:R-:W-:Y:S02]  /*2c90*/  ISETP.GT.U32.AND P6, PT, R0, R25, PT ;  /* 0x000000190000720c */ /* 0x000fe40003fc4070 */
[----:B------:R-:W-:Y:S01]  /*2ca0*/  IABS R27, R34 ;  /* 0x00000022001b7213 */ /* 0x000fe20000000000 */
[----:B------:R-:W-:Y:S01]  /*2cb0*/  @!P5 IMAD.IADD R24, R24, 0x1, -R0 ;  /* 0x000000011818d824 */ /* 0x000fe200078e0a00 */
[----:B------:R-:W-:Y:S02]  /*2cc0*/  IABS R35, R30 ;  /* 0x0000001e00237213 */ /* 0x000fe40000000000 */
[----:B------:R-:W-:Y:S01]  /*2cd0*/  ISETP.GT.U32.AND P5, PT, R0, R22, PT ;  /* 0x000000160000720c */ /* 0x000fe20003fa4070 */
[----:B------:R-:W-:Y:S01]  /*2ce0*/  IMAD.HI.U32 R32, R2, R27, RZ ;  /* 0x0000001b02207227 */ /* 0x000fe200078e00ff */
[----:B------:R-:W-:-:S03]  /*2cf0*/  LOP3.LUT R33, R101, 0x36, RZ, 0xfc, !PT ;  /* 0x0000003665217812 */ /* 0x000fc600078efcff */
[----:B------:R-:W-:Y:S01]  /*2d00*/  @!P3 IMAD.IADD R23, R23, 0x1, -R0 ;  /* 0x000000011717b824 */ /* 0x000fe200078e0a00 */
[----:B------:R-:W-:Y:S01]  /*2d10*/  ISETP.GE.AND P3, PT, R26, RZ, PT ;  /* 0x000000ff1a00720c */ /* 0x000fe20003f66270 */
[----:B------:R-:W-:Y:S01]  /*2d20*/  IMAD.HI.U32 R28, R2, R35, RZ ;  /* 0x00000023021c7227 */ /* 0x000fe200078e00ff */
[----:B------:R-:W-:-:S03]  /*2d30*/  IABS R29, R33 ;  /* 0x00000021001d7213 */ /* 0x000fc60000000000 */
[----:B------:R-:W-:Y:S02]  /*2d40*/  IMAD.MOV R32, RZ, RZ, -R32 ;  /* 0x000000ffff207224 */ /* 0x000fe400078e0a20 */
[----:B------:R-:W-:Y:S02]  /*2d50*/  IMAD.MOV R28, RZ, RZ, -R28 ;  /* 0x000000ffff1c7224 */ /* 0x000fe400078e0a1c */
[----:B------:R-:W-:Y:S01]  /*2d60*/  @!P6 IMAD.IADD R25, R25, 0x1, -R0 ;  /* 0x000000011919e824 */ /* 0x000fe200078e0a00 */
[C---:B------:R-:W-:Y:S01]  /*2d70*/  ISETP.GT.U32.AND P6, PT, R0.reuse, R24, PT ;  /* 0x000000180000720c */ /* 0x040fe20003fc4070 */
[----:B------:R-:W-:Y:S02]  /*2d80*/  IMAD R27, R0, R32, R27 ;  /* 0x00000020001b7224 */ /* 0x000fe400078e021b */
[----:B------:R-:W-:-:S04]  /*2d90*/  IMAD.HI.U32 R39, R2, R29, RZ ;  /* 0x0000001d02277227 */ /* 0x000fc800078e00ff */
[----:B------:R-:W-:Y:S02]  /*2da0*/  IMAD R26, R0, R28, R35 ;  /* 0x0000001c001a7224 */ /* 0x000fe400078e0223 */
[----:B------:R-:W-:Y:S01]  /*2db0*/  @!P5 IMAD.IADD R22, R22, 0x1, -R0 ;  /* 0x000000011616d824 */ /* 0x000fe200078e0a00 */
[C---:B------:R-:W-:Y:S01]  /*2dc0*/  ISETP.GT.U32.AND P5, PT, R0.reuse, R27, PT ;  /* 0x0000001b0000720c */ /* 0x040fe20003fa4070 */
[----:B------:R-:W-:Y:S02]  /*2dd0*/  IMAD.MOV R39, RZ, RZ, -R39 ;  /* 0x000000ffff277224 */ /* 0x000fe400078e0a27 */
[----:B------:R-:W-:Y:S01]  /*2de0*/  @!P3 IMAD.MOV R21, RZ, RZ, -R21 ;  /* 0x000000ffff15b224 */ /* 0x000fe200078e0a15 */
[C---:B------:R-:W-:Y:S01]  /*2df0*/  ISETP.GT.U32.AND P3, PT, R0.reuse, R26, PT ;  /* 0x0000001a0000720c */ /* 0x040fe20003f64070 */
[----:B------:R-:W-:Y:S01]  /*2e00*/  @!P2 IMAD.MOV R19, RZ, RZ, -R19 ;  /* 0x000000ffff13a224 */ /* 0x000fe200078e0a13 */
[C---:B------:R-:W-:Y:S01]  /*2e10*/  ISETP.GT.U32.AND P2, PT, R0.reuse, R23, PT ;  /* 0x000000170000720c */ /* 0x040fe20003f44070 */
[C---:B------:R-:W-:Y:S01]  /*2e20*/  IMAD R28, R0.reuse, R39, R29 ;  /* 0x00000027001c7224 */ /* 0x040fe200078e021d */
[----:B------:R-:W-:Y:S01]  /*2e30*/  LOP3.LUT R32, R101, 0x38, RZ, 0xfc, !PT ;  /* 0x0000003865207812 */ /* 0x000fe200078efcff */
[----:B------:R-:W-:Y:S01]  /*2e40*/  @!P4 IMAD.MOV R20, RZ, RZ, -R20 ;  /* 0x000000ffff14c224 */ /* 0x000fe200078e0a14 */
[----:B------:R-:W-:Y:S01]  /*2e50*/  ISETP.GT.U32.AND P4, PT, R0, R25, PT ;  /* 0x000000190000720c */ /* 0x000fe20003f84070 */
[----:B------:R-:W-:Y:S01]  /*2e60*/  @!P6 IMAD.IADD R24, R24, 0x1, -R0 ;  /* 0x000000011818e824 */ /* 0x000fe200078e0a00 */
[----:B------:R-:W-:-:S02]  /*2e70*/  ISETP.GT.U32.AND P6, PT, R0, R28, PT ;  /* 0x0000001c0000720c */ /* 0x000fc40003fc4070 */
[----:B------:R-:W-:Y:S01]  /*2e80*/  IABS R29, R32 ;  /* 0x00000020001d7213 */ /* 0x000fe20000000000 */
[--C-:B------:R-:W-:Y:S01]  /*2e90*/  @!P5 IMAD.IADD R27, R27, 0x1, -R0.reuse ;  /* 0x000000011b1bd824 */ /* 0x100fe200078e0a00 */
[----:B------:R-:W-:Y:S01]  /*2ea0*/  ISETP.GE.AND P5, PT, R38, RZ, PT ;  /* 0x000000ff2600720c */ /* 0x000fe20003fa6270 */
[----:B------:R-:W-:Y:S01]  /*2eb0*/  @!P3 IMAD.IADD R26, R26, 0x1, -R0 ;  /* 0x000000011a1ab824 */ /* 0x000fe200078e0a00 */
[----:B------:R-:W-:Y:S01]  /*2ec0*/  LOP3.LUT R35, R101, 0x3a, RZ, 0xfc, !PT ;  /* 0x0000003a65237812 */ /* 0x000fe200078efcff */
[----:B------:R-:W-:Y:S01]  /*2ed0*/  IMAD.HI.U32 R39, R2, R29, RZ ;  /* 0x0000001d02277227 */ /* 0x000fe200078e00ff */
[----:B------:R-:W-:-:S03]  /*2ee0*/  ISETP.GE.AND P3, PT, R37, RZ, PT ;  /* 0x000000ff2500720c */ /* 0x000fc60003f66270 */
[--C-:B------:R-:W-:Y:S01]  /*2ef0*/  @!P2 IMAD.IADD R23, R23, 0x1, -R0.reuse ;  /* 0x000000011717a824 */ /* 0x100fe200078e0a00 */
[----:B------:R-:W-:Y:S01]  /*2f00*/  ISETP.GE.AND P2, PT, R31, RZ, PT ;  /* 0x000000ff1f00720c */ /* 0x000fe20003f46270 */
[----:B------:R-:W-:Y:S01]  /*2f10*/  IMAD.MOV R39, RZ, RZ, -R39 ;  /* 0x000000ffff277224 */ /* 0x000fe200078e0a27 */
[----:B------:R-:W-:Y:S01]  /*2f20*/  IABS R31, R35 ;  /* 0x00000023001f7213 */ /* 0x000fe20000000000 */
[--C-:B------:R-:W-:Y:S01]  /*2f30*/  @!P4 IMAD.IADD R25, R25, 0x1, -R0.reuse ;  /* 0x000000011919c824 */ /* 0x100fe200078e0a00 */
[----:B------:R-:W-:Y:S01]  /*2f40*/  ISETP.GE.AND P4, PT, R36, RZ, PT ;  /* 0x000000ff2400720c */ /* 0x000fe20003f86270 */
[----:B------:R-:W-:Y:S01]  /*2f50*/  @!P6 IMAD.IADD R28, R28, 0x1, -R0 ;  /* 0x000000011c1ce824 */ /* 0x000fe200078e0a00 */
[C---:B------:R-:W-:Y:S01]  /*2f60*/  ISETP.GT.U32.AND P6, PT, R0.reuse, R27, PT ;  /* 0x0000001b0000720c */ /* 0x040fe20003fc4070 */
[----:B------:R-:W-:Y:S02]  /*2f70*/  IMAD R29, R0, R39, R29 ;  /* 0x00000027001d7224 */ /* 0x000fe400078e021d */
[----:B------:R-:W-:-:S04]  /*2f80*/  IMAD.HI.U32 R36, R2, R31, RZ ;  /* 0x0000001f02247227 */ /* 0x000fc800078e00ff */
[----:B------:R-:W-:Y:S01]  /*2f90*/  @!P5 IMAD.MOV R25, RZ, RZ, -R25 ;  /* 0x000000ffff19d224 */ /* 0x000fe200078e0a19 */
[----:B------:R-:W-:Y:S01]  /*2fa0*/  ISETP.GT.U32.AND P5, PT, R0, R29, PT ;  /* 0x0000001d0000720c */ /* 0x000fe20003fa4070 */
[----:B------:R-:W-:Y:S02]  /*2fb0*/  IMAD.MOV R37, RZ, RZ, -R36 ;  /* 0x000000ffff257224 */ /* 0x000fe400078e0a24 */
[----:B------:R-:W-:Y:S01]  /*2fc0*/  @!P3 IMAD.MOV R24, RZ, RZ, -R24 ;  /* 0x000000ffff18b224 */ /* 0x000fe200078e0a18 */
[----:B------:R-:W-:Y:S01]  /*2fd0*/  ISETP.GE.AND P3, PT, R30, RZ, PT ;  /* 0x000000ff1e00720c */ /* 0x000fe20003f66270 */
[----:B------:R-:W-:Y:S01]  /*2fe0*/  @!P2 IMAD.MOV R22, RZ, RZ, -R22 ;  /* 0x000000ffff16a224 */ /* 0x000fe200078e0a16 */
[C---:B------:R-:W-:Y:S01]  /*2ff0*/  ISETP.GT.U32.AND P2, PT, R0.reuse, R26, PT ;  /* 0x0000001a0000720c */ /* 0x040fe20003f44070 */
[C---:B------:R-:W-:Y:S02]  /*3000*/  IMAD R30, R0.reuse, R37, R31 ;  /* 0x00000025001e7224 */ /* 0x040fe400078e021f */
[----:B------:R-:W-:Y:S01]  /*3010*/  @!P4 IMAD.MOV R23, RZ, RZ, -R23 ;  /* 0x000000ffff17c224 */ /* 0x000fe200078e0a17 */
[C---:B------:R-:W-:Y:S01]  /*3020*/  ISETP.GT.U32.AND P4, PT, R0.reuse, R28, PT ;  /* 0x0000001c0000720c */ /* 0x040fe20003f84070 */
[----:B------:R-:W-:Y:S01]  /*3030*/  @!P6 IMAD.IADD R27, R27, 0x1, -R0 ;  /* 0x000000011b1be824 */ /* 0x000fe200078e0a00 */
[----:B------:R-:W-:-:S02]  /*3040*/  ISETP.GT.U32.AND P6, PT, R0, R30, PT ;  /* 0x0000001e0000720c */ /* 0x000fc40003fc4070 */
[----:B------:R-:W-:Y:S01]  /*3050*/  LOP3.LUT R36, R101, 0x3c, RZ, 0xfc, !PT ;  /* 0x0000003c65247812 */ /* 0x000fe200078efcff */
[----:B------:R-:W-:-:S03]  /*3060*/  @!P5 IMAD.IADD R29, R29, 0x1, -R0 ;  /* 0x000000011d1dd824 */ /* 0x000fc600078e0a00 */
[----:B------:R-:W-:Y:S01]  /*3070*/  IABS R31, R36 ;  /* 0x00000024001f7213 */ /* 0x000fe20000000000 */
[----:B------:R-:W-:Y:S01]  /*3080*/  @!P2 IMAD.IADD R26, R26, 0x1, -R0 ;  /* 0x000000011a1aa824 */ /* 0x000fe200078e0a00 */
[----:B------:R-:W-:Y:S02]  /*3090*/  ISETP.GE.AND P2, PT, R34, RZ, PT ;  /* 0x000000ff2200720c */ /* 0x000fe40003f46270 */
[----:B------:R-:W-:Y:S01]  /*30a0*/  ISETP.GT.U32.AND P5, PT, R0, R29, PT ;  /* 0x0000001d0000720c */ /* 0x000fe20003fa4070 */
[----:B------:R-:W-:Y:S01]  /*30b0*/  IMAD.HI.U32 R37, R2, R31, RZ ;  /* 0x0000001f02257227 */ /* 0x000fe200078e00ff */
[----:B------:R-:W-:-:S03]  /*30c0*/  LOP3.LUT R34, R101, 0x3e, RZ, 0xfc, !PT ;  /* 0x0000003e65227812 */ /* 0x000fc600078efcff */
[--C-:B------:R-:W-:Y:S01]  /*30d0*/  @!P4 IMAD.IADD R28, R28, 0x1, -R0.reuse ;  /* 0x000000011c1cc824 */ /* 0x100fe200078e0a00 */
[----:B------:R-:W-:Y:S01]  /*30e0*/  ISETP.GE.AND P4, PT, R33, RZ, PT ;  /* 0x000000ff2100720c */ /* 0x000fe20003f86270 */
[----:B------:R-:W-:Y:S01]  /*30f0*/  @!P6 IMAD.IADD R30, R30, 0x1, -R0 ;  /* 0x000000011e1ee824 */ /* 0x000fe200078e0a00 */
[----:B------:R-:W-:Y:S01]  /*3100*/  IABS R33, R34 ;  /* 0x0000002200217213 */ /* 0x000fe20000000000 */
[----:B------:R-:W-:Y:S02]  /*3110*/  IMAD.MOV R37, RZ, RZ, -R37 ;  /* 0x000000ffff257224 */ /* 0x000fe400078e0a25 */
[----:B------:R-:W-:Y:S01]  /*3120*/  @!P3 IMAD.MOV R26, RZ, RZ, -R26 ;  /* 0x000000ffff1ab224 */ /* 0x000fe200078e0a1a */
[----:B------:R-:W-:Y:S01]  /*3130*/  ISETP.GE.AND P3, PT, R32, RZ, PT ;  /* 0x000000ff2000720c */ /* 0x000fe20003f66270 */
[C---:B------:R-:W-:Y:S01]  /*3140*/  IMAD R31, R0.reuse, R37, R31 ;  /* 0x00000025001f7224 */ /* 0x040fe200078e021f */
[----:B------:R-:W-:Y:S01]  /*3150*/  ISETP.GT.U32.AND P6, PT, R0, R30, PT ;  /* 0x0000001e0000720c */ /* 0x000fe20003fc4070 */
[----:B------:R-:W-:-:S04]  /*3160*/  IMAD.HI.U32 R32, R2, R33, RZ ;  /* 0x0000002102207227 */ /* 0x000fc800078e00ff */
[----:B------:R-:W-:Y:S01]  /*3170*/  @!P5 IMAD.IADD R29, R29, 0x1, -R0 ;  /* 0x000000011d1dd824 */ /* 0x000fe200078e0a00 */
[----:B------:R-:W-:Y:S01]  /*3180*/  ISETP.GT.U32.AND P5, PT, R0, R31, PT ;  /* 0x0000001f0000720c */ /* 0x000fe20003fa4070 */
[----:B------:R-:W-:-:S04]  /*3190*/  IMAD.MOV R32, RZ, RZ, -R32 ;  /* 0x000000ffff207224 */ /* 0x000fc800078e0a20 */
[----:B------:R-:W-:Y:S02]  /*31a0*/  IMAD R32, R0, R32, R33 ;  /* 0x0000002000207224 */ /* 0x000fe400078e0221 */
[--C-:B------:R-:W-:Y:S01]  /*31b0*/  @!P6 IMAD.IADD R30, R30, 0x1, -R0.reuse ;  /* 0x000000011e1ee824 */ /* 0x100fe200078e0a00 */
[----:B------:R-:W-:Y:S02]  /*31c0*/  LOP3.LUT R38, R101, 0x40, RZ, 0xfc, !PT ;  /* 0x0000004065267812 */ /* 0x000fe400078efcff */
[----:B------:R-:W-:Y:S02]  /*31d0*/  ISETP.GT.U32.AND P6, PT, R0, R32, PT ;  /* 0x000000200000720c */ /* 0x000fe40003fc4070 */
[----:B------:R-:W-:Y:S01]  /*31e0*/  IABS R33, R38 ;  /* 0x0000002600217213 */ /* 0x000fe20000000000 */
[----:B------:R-:W-:Y:S02]  /*31f0*/  @!P5 IMAD.IADD R31, R31, 0x1, -R0 ;  /* 0x000000011f1fd824 */ /* 0x000fe400078e0a00 */
[----:B------:R-:W-:Y:S01]  /*3200*/  @!P4 IMAD.MOV R28, RZ, RZ, -R28 ;  /* 0x000000ffff1cc224 */ /* 0x000fe200078e0a1c */
[----:B------:R-:W-:Y:S01]  /*3210*/  ISETP.GE.AND P4, PT, R36, RZ, PT ;  /* 0x000000ff2400720c */ /* 0x000fe20003f86270 */
[----:B------:R-:W-:Y:S01]  /*3220*/  @!P2 IMAD.MOV R27, RZ, RZ, -R27 ;  /* 0x000000ffff1ba224 */ /* 0x000fe200078e0a1b */
[----:B------:R-:W-:Y:S01]  /*3230*/  ISETP.GT.U32.AND P5, PT, R0, R31, PT ;  /* 0x0000001f0000720c */ /* 0x000fe20003fa4070 */
[----:B------:R-:W-:Y:S01]  /*3240*/  IMAD.HI.U32 R42, R2, R33, RZ ;  /* 0x00000021022a7227 */ /* 0x000fe200078e00ff */
[----:B------:R-:W-:-:S02]  /*3250*/  LOP3.LUT R36, R101, 0x42, RZ, 0xfc, !PT ;  /* 0x0000004265247812 */ /* 0x000fc400078efcff */
[----:B------:R-:W-:Y:S01]  /*3260*/  ISETP.GE.AND P2, PT, R35, RZ, PT ;  /* 0x000000ff2300720c */ /* 0x000fe20003f46270 */
[----:B------:R-:W-:Y:S01]  /*3270*/  @!P6 IMAD.IADD R32, R32, 0x1, -R0 ;  /* 0x000000012020e824 */ /* 0x000fe200078e0a00 */
[----:B------:R-:W-:Y:S01]  /*3280*/  LOP3.LUT R37, R101, 0x44, RZ, 0xfc, !PT ;  /* 0x0000004465257812 */ /* 0x000fe200078efcff */
[----:B------:R-:W-:Y:S01]  /*3290*/  IMAD.MOV R42, RZ, RZ, -R42 ;  /* 0x000000ffff2a7224 */ /* 0x000fe200078e0a2a */
[----:B------:R-:W-:Y:S02]  /*32a0*/  IABS R39, R36 ;  /* 0x0000002400277213 */ /* 0x000fe40000000000 */
[----:B------:R-:W-:Y:S01]  /*32b0*/  IABS R35, R37 ;  /* 0x0000002500237213 */ /* 0x000fe20000000000 */
[C---:B------:R-:W-:Y:S01]  /*32c0*/  IMAD R33, R0.reuse, R42, R33 ;  /* 0x0000002a00217224 */ /* 0x040fe200078e0221 */
[----:B------:R-:W-:Y:S01]  /*32d0*/  ISETP.GT.U32.AND P6, PT, R0, R32, PT ;  /* 0x000000200000720c */ /* 0x000fe20003fc4070 */
[----:B------:R-:W-:-:S04]  /*32e0*/  IMAD.HI.U32 R40, R2, R39, RZ ;  /* 0x0000002702287227 */ /* 0x000fc800078e00ff */
[----:B------:R-:W-:Y:S01]  /*32f0*/  @!P3 IMAD.MOV R29, RZ, RZ, -R29 ;  /* 0x000000ffff1db224 */ /* 0x000fe200078e0a1d */
[----:B------:R-:W-:Y:S01]  /*3300*/  ISETP.GE.AND P3, PT, R34, RZ, PT ;  /* 0x000000ff2200720c */ /* 0x000fe20003f66270 */
[----:B------:R-:W-:-:S04]  /*3310*/  IMAD.HI.U32 R34, R2, R35, RZ ;  /* 0x0000002302227227 */ /* 0x000fc800078e00ff */
[----:B------:R-:W-:Y:S01]  /*3320*/  @!P5 IMAD.IADD R31, R31, 0x1, -R0 ;  /* 0x000000011f1fd824 */ /* 0x000fe200078e0a00 */
[----:B------:R-:W-:Y:S01]  /*3330*/  ISETP.GT.U32.AND P5, PT, R0, R33, PT ;  /* 0x000000210000720c */ /* 0x000fe20003fa4070 */
[----:B------:R-:W-:Y:S02]  /*3340*/  IMAD.MOV R40, RZ, RZ, -R40 ;  /* 0x000000ffff287224 */ /* 0x000fe400078e0a28 */
[----:B------:R-:W-:Y:S01]  /*3350*/  @!P2 IMAD.MOV R30, RZ, RZ, -R30 ;  /* 0x000000ffff1ea224 */ /* 0x000fe200078e0a1e */
[----:B------:R-:W-:Y:S01]  /*3360*/  ISETP.GE.AND P2, PT, R38, RZ, PT ;  /* 0x000000ff2600720c */ /* 0x000fe20003f46270 */
[----:B------:R-:W-:Y:S02]  /*3370*/  IMAD.MOV R38, RZ, RZ, -R34 ;  /* 0x000000ffff267224 */ /* 0x000fe400078e0a22 */
[----:B------:R-:W-:Y:S02]  /*3380*/  IMAD R34, R0, R40, R39 ;  /* 0x0000002800227224 */ /* 0x000fe400078e0227 */
[----:B------:R-:W-:Y:S01]  /*3390*/  @!P6 IMAD.IADD R32, R32, 0x1, -R0 ;  /* 0x000000012020e824 */ /* 0x000fe200078e0a00 */
[----:B------:R-:W-:-:S02]  /*33a0*/  LOP3.LUT R44, R101, 0x46, RZ, 0xfc, !PT ;  /* 0x00000046652c7812 */ /* 0x000fc400078efcff */
[C---:B------:R-:W-:Y:S01]  /*33b0*/  ISETP.GT.U32.AND P6, PT, R0.reuse, R34, PT ;  /* 0x000000220000720c */ /* 0x040fe20003fc4070 */
[----:B------:R-:W-:Y:S01]  /*33c0*/  @!P5 IMAD.IADD R33, R33, 0x1, -R0 ;  /* 0x000000012121d824 */ /* 0x000fe200078e0a00 */
[----:B------:R-:W-:Y:S01]  /*33d0*/  IABS R40, R44 ;  /* 0x0000002c00287213 */ /* 0x000fe20000000000 */
[C---:B------:R-:W-:Y:S02]  /*33e0*/  IMAD R35, R0.reuse, R38, R35 ;  /* 0x0000002600237224 */ /* 0x040fe400078e0223 */
[----:B------:R-:W-:Y:S01]  /*33f0*/  @!P4 IMAD.MOV R31, RZ, RZ, -R31 ;  /* 0x000000ffff1fc224 */ /* 0x000fe200078e0a1f */
[----:B------:R-:W-:Y:S01]  /*3400*/  ISETP.GT.U32.AND P4, PT, R0, R33, PT ;  /* 0x000000210000720c */ /* 0x000fe20003f84070 */
[----:B------:R-:W-:Y:S01]  /*3410*/  IMAD.HI.U32 R46, R2, R40, RZ ;  /* 0x00000028022e7227 */ /* 0x000fe200078e00ff */
[----:B------:R-:W-:-:S03]  /*3420*/  ISETP.GT.U32.AND P5, PT, R0, R35, PT ;  /* 0x000000230000720c */ /* 0x000fc60003fa4070 */
[----:B------:R-:W-:Y:S02]  /*3430*/  IMAD.MOV R46, RZ, RZ, -R46 ;  /* 0x000000ffff2e7224 */ /* 0x000fe400078e0a2e */
[----:B------:R-:W-:Y:S02]  /*3440*/  @!P6 IMAD.IADD R34, R34, 0x1, -R0 ;  /* 0x000000012222e824 */ /* 0x000fe400078e0a00 */
[----:B------:R-:W-:Y:S01]  /*3450*/  @!P3 IMAD.MOV R32, RZ, RZ, -R32 ;  /* 0x000000ffff20b224 */ /* 0x000fe200078e0a20 */
[----:B------:R-:W-:Y:S01]  /*3460*/  ISETP.GE.AND P3, PT, R36, RZ, PT ;  /* 0x000000ff2400720c */ /* 0x000fe20003f66270 */
[C---:B------:R-:W-:Y:S01]  /*3470*/  IMAD R36, R0.reuse, R46, R40 ;  /* 0x0000002e00247224 */ /* 0x040fe200078e0228 */
[C---:B------:R-:W-:Y:S02]  /*3480*/  ISETP.GT.U32.AND P6, PT, R0.reuse, R34, PT ;  /* 0x000000220000720c */ /* 0x040fe40003fc4070 */
[----:B------:R-:W-:Y:S01]  /*3490*/  LOP3.LUT R43, R101, 0x4a, RZ, 0xfc, !PT ;  /* 0x0000004a652b7812 */ /* 0x000fe200078efcff */
[--C-:B------:R-:W-:Y:S01]  /*34a0*/  @!P4 IMAD.IADD R33, R33, 0x1, -R0.reuse ;  /* 0x000000012121c824 */ /* 0x100fe200078e0a00 */
[----:B------:R-:W-:Y:S01]  /*34b0*/  LOP3.LUT R42, R101, 0x48, RZ, 0xfc, !PT ;  /* 0x00000048652a7812 */ /* 0x000fe200078efcff */
[----:B------:R-:W-:Y:S01]  /*34c0*/  @!P5 IMAD.IADD R35, R35, 0x1, -R0 ;  /* 0x000000012323d824 */ /* 0x000fe200078e0a00 */
[----:B------:R-:W-:-:S02]  /*34d0*/  ISETP.GT.U32.AND P4, PT, R0, R36, PT ;  /* 0x000000240000720c */ /* 0x000fc40003f84070 */
[----:B------:R-:W-:Y:S02]  /*34e0*/  LOP3.LUT R45, R101, 0x4c, RZ, 0xfc, !PT ;  /* 0x0000004c652d7812 */ /* 0x000fe400078efcff */
[----:B------:R-:W-:Y:S02]  /*34f0*/  IABS R38, R43 ;  /* 0x0000002b00267213 */ /* 0x000fe40000000000 */
[----:B------:R-:W-:Y:S02]  /*3500*/  IABS R47, R42 ;  /* 0x0000002a002f7213 */ /* 0x000fe40000000000 */
[----:B------:R-:W-:Y:S01]  /*3510*/  IABS R39, R45 ;  /* 0x0000002d00277213 */ /* 0x000fe20000000000 */
[----:B------:R-:W-:Y:S01]  /*3520*/  IMAD.HI.U32 R46, R2, R38, RZ ;  /* 0x00000026022e7227 */ /* 0x000fe200078e00ff */
[----:B------:R-:W-:-:S03]  /*3530*/  ISETP.GT.U32.AND P5, PT, R0, R35, PT ;  /* 0x000000230000720c */ /* 0x000fc60003fa4070 */
[----:B------:R-:W-:-:S04]  /*3540*/  IMAD.HI.U32 R48, R2, R47, RZ ;  /* 0x0000002f02307227 */ /* 0x000fc800078e00ff */
[----:B------:R-:W-:Y:S01]  /*3550*/  @!P6 IMAD.IADD R34, R34, 0x1, -R0 ;  /* 0x000000012222e824 */ /* 0x000fe200078e0a00 */
[----:B------:R-:W-:Y:S01]  /*3560*/  ISETP.GE.AND P6, PT, R37, RZ, PT ;  /* 0x000000ff2500720c */ /* 0x000fe20003fc6270 */
[----:B------:R-:W-:-:S04]  /*3570*/  IMAD.HI.U32 R40, R2, R39, RZ ;  /* 0x0000002702287227 */ /* 0x000fc800078e00ff */
[----:B------:R-:W-:Y:S02]  /*3580*/  IMAD.MOV R46, RZ, RZ, -R46 ;  /* 0x000000ffff2e7224 */ /* 0x000fe400078e0a2e */
[----:B------:R-:W-:Y:S02]  /*3590*/  IMAD.MOV R48, RZ, RZ, -R48 ;  /* 0x000000ffff307224 */ /* 0x000fe400078e0a30 */
[----:B------:R-:W-:Y:S02]  /*35a0*/  @!P4 IMAD.IADD R36, R36, 0x1, -R0 ;  /* 0x000000012424c824 */ /* 0x000fe400078e0a00 */
[----:B------:R-:W-:Y:S02]  /*35b0*/  IMAD.MOV R40, RZ, RZ, -R40 ;  /* 0x000000ffff287224 */ /* 0x000fe400078e0a28 */
[C---:B------:R-:W-:Y:S02]  /*35c0*/  IMAD R38, R0.reuse, R46, R38 ;  /* 0x0000002e00267224 */ /* 0x040fe400078e0226 */
[----:B------:R-:W-:-:S02]  /*35d0*/  IMAD R37, R0, R48, R47 ;  /* 0x0000003000257224 */ /* 0x000fc400078e022f */
[----:B------:R-:W-:Y:S01]  /*35e0*/  @!P2 IMAD.MOV R33, RZ, RZ, -R33 ;  /* 0x000000ffff21a224 */ /* 0x000fe200078e0a21 */
[C---:B------:R-:W-:Y:S01]  /*35f0*/  ISETP.GT.U32.AND P2, PT, R0.reuse, R36, PT ;  /* 0x000000240000720c */ /* 0x040fe20003f44070 */
[C---:B------:R-:W-:Y:S02]  /*3600*/  IMAD R39, R0.reuse, R40, R39 ;  /* 0x0000002800277224 */ /* 0x040fe400078e0227 */
[----:B------:R-:W-:Y:S01]  /*3610*/  @!P5 IMAD.IADD R35, R35, 0x1, -R0 ;  /* 0x000000012323d824 */ /* 0x000fe200078e0a00 */
[C---:B------:R-:W-:Y:S02]  /*3620*/  ISETP.GT.U32.AND P5, PT, R0.reuse, R38, PT ;  /* 0x000000260000720c */ /* 0x040fe40003fa4070 */
[----:B------:R-:W-:Y:S01]  /*3630*/  LOP3.LUT R47, R101, 0x4e, RZ, 0xfc, !PT ;  /* 0x0000004e652f7812 */ /* 0x000fe200078efcff */
[----:B------:R-:W-:Y:S01]  /*3640*/  @!P6 IMAD.MOV R35, RZ, RZ, -R35 ;  /* 0x000000ffff23e224 */ /* 0x000fe200078e0a23 */
[C---:B------:R-:W-:Y:S02]  /*3650*/  ISETP.GT.U32.AND P4, PT, R0.reuse, R37, PT ;  /* 0x000000250000720c */ /* 0x040fe40003f84070 */
[----:B------:R-:W-:-:S02]  /*3660*/  ISETP.GT.U32.AND P6, PT, R0, R39, PT ;  /* 0x000000270000720c */ /* 0x000fc40003fc4070 */
[----:B------:R-:W-:Y:S01]  /*3670*/  IABS R40, R47 ;  /* 0x0000002f00287213 */ /* 0x000fe20000000000 */
[----:B------:R-:W-:Y:S01]  /*3680*/  @!P3 IMAD.MOV R34, RZ, RZ, -R34 ;  /* 0x000000ffff22b224 */ /* 0x000fe200078e0a22 */
[----:B------:R-:W-:Y:S02]  /*3690*/  ISETP.GE.AND P3, PT, R44, RZ, PT ;  /* 0x000000ff2c00720c */ /* 0x000fe40003f66270 */
[----:B------:R-:W-:Y:S01]  /*36a0*/  LOP3.LUT R46, R101, 0x50, RZ, 0xfc, !PT ;  /* 0x00000050652e7812 */ /* 0x000fe200078efcff */
[----:B------:R-:W-:-:S04]  /*36b0*/  IMAD.HI.U32 R44, R2, R40, RZ ;  /* 0x00000028022c7227 */ /* 0x000fc800078e00ff */
[--C-:B------:R-:W-:Y:S01]  /*36c0*/  @!P2 IMAD.IADD R36, R36, 0x1, -R0.reuse ;  /* 0x000000012424a824 */ /* 0x100fe200078e0a00 */
[----:B------:R-:W-:Y:S01]  /*36d0*/  ISETP.GE.AND P2, PT, R42, RZ, PT ;  /* 0x000000ff2a00720c */ /* 0x000fe20003f46270 */
[----:B------:R-:W-:Y:S01]  /*36e0*/  @!P5 IMAD.IADD R38, R38, 0x1, -R0 ;  /* 0x000000012626d824 */ /* 0x000fe200078e0a00 */
[----:B------:R-:W-:Y:S01]  /*36f0*/  IABS R42, R46 ;  /* 0x0000002e002a7213 */ /* 0x000fe20000000000 */
[----:B------:R-:W-:Y:S02]  /*3700*/  IMAD.MOV R44, RZ, RZ, -R44 ;  /* 0x000000ffff2c7224 */ /* 0x000fe400078e0a2c */
[--C-:B------:R-:W-:Y:S02]  /*3710*/  @!P4 IMAD.IADD R37, R37, 0x1, -R0.reuse ;  /* 0x000000012525c824 */ /* 0x100fe400078e0a00 */
[----:B------:R-:W-:Y:S01]  /*3720*/  @!P6 IMAD.IADD R39, R39, 0x1, -R0 ;  /* 0x000000012727e824 */ /* 0x000fe200078e0a00 */
[C---:B------:R-:W-:Y:S01]  /*3730*/  ISETP.GT.U32.AND P6, PT, R0.reuse, R38, PT ;  /* 0x000000260000720c */ /* 0x040fe20003fc4070 */
[C---:B------:R-:W-:Y:S01]  /*3740*/  IMAD R40, R0.reuse, R44, R40 ;  /* 0x0000002c00287224 */ /* 0x040fe200078e0228 */
[----:B------:R-:W-:Y:S01]  /*3750*/  ISETP.GT.U32.AND P5, PT, R0, R37, PT ;  /* 0x000000250000720c */ /* 0x000fe20003fa4070 */
[----:B------:R-:W-:-:S04]  /*3760*/  IMAD.HI.U32 R44, R2, R42, RZ ;  /* 0x0000002a022c7227 */ /* 0x000fc800078e00ff */
[----:B------:R-:W-:Y:S01]  /*3770*/  @!P3 IMAD.MOV R36, RZ, RZ, -R36 ;  /* 0x000000ffff24b224 */ /* 0x000fe200078e0a24 */
[----:B------:R-:W-:Y:S01]  /*3780*/  ISETP.GT.U32.AND P3, PT, R0, R39, PT ;  /* 0x000000270000720c */ /* 0x000fe20003f64070 */
[----:B------:R-:W-:Y:S01]  /*3790*/  IMAD.MOV R44, RZ, RZ, -R44 ;  /* 0x000000ffff2c7224 */ /* 0x000fe200078e0a2c */
[----:B------:R-:W-:-:S03]  /*37a0*/  LOP3.LUT R48, R101, 0x56, RZ, 0xfc, !PT ;  /* 0x0000005665307812 */ /* 0x000fc600078efcff */
[----:B------:R-:W-:Y:S01]  /*37b0*/  IMAD R42, R0, R44, R42 ;  /* 0x0000002c002a7224 */ /* 0x000fe200078e022a */
[----:B------:R-:W-:Y:S01]  /*37c0*/  LOP3.LUT R53, R101, 0x54, RZ, 0xfc, !PT ;  /* 0x0000005465357812 */ /* 0x000fe200078efcff */
[--C-:B------:R-:W-:Y:S01]  /*37d0*/  @!P6 IMAD.IADD R38, R38, 0x1, -R0.reuse ;  /* 0x000000012626e824 */ /* 0x100fe200078e0a00 */
[----:B------:R-:W-:Y:S01]  /*37e0*/  IABS R49, R48 ;  /* 0x0000003000317213 */ /* 0x000fe20000000000 */
[--C-:B------:R-:W-:Y:S01]  /*37f0*/  @!P5 IMAD.IADD R37, R37, 0x1, -R0.reuse ;  /* 0x000000012525d824 */ /* 0x100fe200078e0a00 */
[C---:B------:R-:W-:Y:S02]  /*3800*/  ISETP.GT.U32.AND P6, PT, R0.reuse, R42, PT ;  /* 0x0000002a0000720c */ /* 0x040fe40003fc4070 */
[----:B------:R-:W-:Y:S02]  /*3810*/  ISETP.GT.U32.AND P5, PT, R0, R40, PT ;  /* 0x000000280000720c */ /* 0x000fe40003fa4070 */
[----:B------:R-:W-:Y:S01]  /*3820*/  IABS R44, R53 ;  /* 0x00000035002c7213 */ /* 0x000fe20000000000 */
[----:B------:R-:W-:Y:S01]  /*3830*/  @!P3 IMAD.IADD R39, R39, 0x1, -R0 ;  /* 0x000000012727b824 */ /* 0x000fe200078e0a00 */
[----:B------:R-:W-:-:S02]  /*3840*/  LOP3.LUT R50, R101, 0x52, RZ, 0xfc, !PT ;  /* 0x0000005265327812 */ /* 0x000fc400078efcff */
[----:B------:R-:W-:Y:S01]  /*3850*/  ISETP.GE.AND P3, PT, R45, RZ, PT ;  /* 0x000000ff2d00720c */ /* 0x000fe20003f66270 */
[----:B------:R-:W-:Y:S01]  /*3860*/  IMAD.MOV.U32 R45, RZ, RZ, R49 ;  /* 0x000000ffff2d7224 */ /* 0x000fe200078e0031 */
[----:B------:R-:W-:Y:S01]  /*3870*/  ISETP.GE.AND P4, PT, R43, RZ, PT ;  /* 0x000000ff2b00720c */ /* 0x000fe20003f86270 */
[----:B------:R-:W-:Y:S01]  /*3880*/  IMAD.HI.U32 R49, R2, R44, RZ ;  /* 0x0000002c02317227 */ /* 0x000fe200078e00ff */
[----:B------:R-:W-:-:S03]  /*3890*/  IABS R43, R50 ;  /* 0x00000032002b7213 */ /* 0x000fc60000000000 */
[----:B------:R-:W-:Y:S02]  /*38a0*/  IMAD.MOV R49, RZ, RZ, -R49 ;  /* 0x000000ffff317224 */ /* 0x000fe400078e0a31 */
[----:B------:R-:W-:Y:S02]  /*38b0*/  @!P6 IMAD.IADD R42, R42, 0x1, -R0 ;  /* 0x000000012a2ae824 */ /* 0x000fe400078e0a00 */
[----:B------:R-:W-:-:S04]  /*38c0*/  IMAD.HI.U32 R51, R2, R43, RZ ;  /* 0x0000002b02337227 */ /* 0x000fc800078e00ff */
[----:B------:R-:W-:Y:S02]  /*38d0*/  @!P5 IMAD.IADD R40, R40, 0x1, -R0 ;  /* 0x000000012828d824 */ /* 0x000fe400078e0a00 */
[C---:B------:R-:W-:Y:S01]  /*38e0*/  IMAD R44, R0.reuse, R49, R44 ;  /* 0x00000031002c7224 */ /* 0x040fe200078e022c */
[----:B------:R-:W-:Y:S01]  /*38f0*/  ISETP.GE.AND P5, PT, R47, RZ, PT ;  /* 0x000000ff2f00720c */ /* 0x000fe20003fa6270 */
[----:B------:R-:W-:Y:S01]  /*3900*/  IMAD.MOV R51, RZ, RZ, -R51 ;  /* 0x000000ffff337224 */ /* 0x000fe200078e0a33 */
[----:B------:R-:W-:Y:S01]  /*3910*/  ISETP.GT.U32.AND P6, PT, R0, R42, PT ;  /* 0x0000002a0000720c */ /* 0x000fe20003fc4070 */
[----:B------:R-:W-:-:S04]  /*3920*/  IMAD.HI.U32 R47, R2, R45, RZ ;  /* 0x0000002d022f7227 */ /* 0x000fc800078e00ff */
[----:B------:R-:W-:Y:S01]  /*3930*/  @!P2 IMAD.MOV R37, RZ, RZ, -R37 ;  /* 0x000000ffff25a224 */ /* 0x000fe200078e0a25 */
[C---:B------:R-:W-:Y:S01]  /*3940*/  ISETP.GT.U32.AND P2, PT, R0.reuse, R40, PT ;  /* 0x000000280000720c */ /* 0x040fe20003f44070 */
[----:B------:R-:W-:Y:S01]  /*3950*/  @!P3 IMAD.MOV R39, RZ, RZ, -R39 ;  /* 0x000000ffff27b224 */ /* 0x000fe200078e0a27 */
[C---:B------:R-:W-:Y:S01]  /*3960*/  ISETP.GT.U32.AND P3, PT, R0.reuse, R44, PT ;  /* 0x0000002c0000720c */ /* 0x040fe20003f64070 */
[C---:B------:R-:W-:Y:S02]  /*3970*/  IMAD R43, R0.reuse, R51, R43 ;  /* 0x00000033002b7224 */ /* 0x040fe400078e022b */
[----:B------:R-:W-:Y:S02]  /*3980*/  IMAD.MOV R47, RZ, RZ, -R47 ;  /* 0x000000ffff2f7224 */ /* 0x000fe400078e0a2f */
[----:B------:R-:W-:Y:S01]  /*3990*/  @!P4 IMAD.MOV R38, RZ, RZ, -R38 ;  /* 0x000000ffff26c224 */ /* 0x000fe200078e0a26 */
[C---:B------:R-:W-:Y:S01]  /*39a0*/  ISETP.GT.U32.AND P4, PT, R0.reuse, R43, PT ;  /* 0x0000002b0000720c */ /* 0x040fe20003f84070 */
[----:B------:R-:W-:Y:S01]  /*39b0*/  IMAD R45, R0, R47, R45 ;  /* 0x0000002f002d7224 */ /* 0x000fe200078e022d */
[----:B------:R-:W-:Y:S01]  /*39c0*/  LOP3.LUT R54, R101, 0x5a, RZ, 0xfc, !PT ;  /* 0x0000005a65367812 */ /* 0x000fe200078efcff */
[----:B------:R-:W-:-:S02]  /*39d0*/  @!P6 IMAD.IADD R42, R42, 0x1, -R0 ;  /* 0x000000012a2ae824 */ /* 0x000fc400078e0a00 */
[--C-:B------:R-:W-:Y:S01]  /*39e0*/  @!P2 IMAD.IADD R40, R40, 0x1, -R0.reuse ;  /* 0x000000012828a824 */ /* 0x100fe200078e0a00 */
[----:B------:R-:W-:Y:S01]  /*39f0*/  ISETP.GT.U32.AND P6, PT, R0, R45, PT ;  /* 0x0000002d0000720c */ /* 0x000fe20003fc4070 */
[----:B------:R-:W-:Y:S01]  /*3a00*/  @!P3 IMAD.IADD R44, R44, 0x1, -R0 ;  /* 0x000000012c2cb824 */ /* 0x000fe200078e0a00 */
[----:B------:R-:W-:Y:S01]  /*3a10*/  IABS R47, R54 ;  /* 0x00000036002f7213 */ /* 0x000fe20000000000 */
[----:B------:R-:W-:Y:S01]  /*3a20*/  @!P5 IMAD.MOV R40, RZ, RZ, -R40 ;  /* 0x000000ffff28d224 */ /* 0x000fe200078e0a28 */
[----:B------:R-:W-:Y:S02]  /*3a30*/  LOP3.LUT R49, R101, 0x58, RZ, 0xfc, !PT ;  /* 0x0000005865317812 */ /* 0x000fe400078efcff */
[----:B------:R-:W-:Y:S01]  /*3a40*/  ISETP.GT.U32.AND P5, PT, R0, R44, PT ;  /* 0x0000002c0000720c */ /* 0x000fe20003fa4070 */
[----:B------:R-:W-:Y:S01]  /*3a50*/  IMAD.HI.U32 R51, R2, R47, RZ ;  /* 0x0000002f02337227 */ /* 0x000fe200078e00ff */
[----:B------:R-:W-:Y:S02]  /*3a60*/  ISETP.GE.AND P2, PT, R46, RZ, PT ;  /* 0x000000ff2e00720c */ /* 0x000fe40003f46270 */
[----:B------:R-:W-:Y:S01]  /*3a70*/  IABS R46, R49 ;  /* 0x00000031002e7213 */ /* 0x000fe20000000000 */
[----:B------:R-:W-:-:S02]  /*3a80*/  @!P4 IMAD.IADD R43, R43, 0x1, -R0 ;  /* 0x000000012b2bc824 */ /* 0x000fc400078e0a00 */
[----:B------:R-:W-:Y:S02]  /*3a90*/  IMAD.MOV R51, RZ, RZ, -R51 ;  /* 0x000000ffff337224 */ /* 0x000fe400078e0a33 */
[----:B------:R-:W-:Y:S01]  /*3aa0*/  @!P6 IMAD.IADD R45, R45, 0x1, -R0 ;  /* 0x000000012d2de824 */ /* 0x000fe200078e0a00 */
[----:B------:R-:W-:Y:S01]  /*3ab0*/  ISETP.GT.U32.AND P3, PT, R0, R43, PT ;  /* 0x0000002b0000720c */ /* 0x000fe20003f64070 */
[----:B------:R-:W-:-:S04]  /*3ac0*/  IMAD.HI.U32 R52, R2, R46, RZ ;  /* 0x0000002e02347227 */ /* 0x000fc800078e00ff */
[C---:B------:R-:W-:Y:S01]  /*3ad0*/  IMAD R47, R0.reuse, R51, R47 ;  /* 0x00000033002f7224 */ /* 0x040fe200078e022f */
[----:B------:R-:W-:Y:S01]  /*3ae0*/  ISETP.GT.U32.AND P6, PT, R0, R45, PT ;  /* 0x0000002d0000720c */ /* 0x000fe20003fc4070 */
[----:B------:R-:W-:Y:S02]  /*3af0*/  IMAD.MOV R52, RZ, RZ, -R52 ;  /* 0x000000ffff347224 */ /* 0x000fe400078e0a34 */
[----:B------:R-:W-:Y:S01]  /*3b00*/  @!P5 IMAD.IADD R44, R44, 0x1, -R0 ;  /* 0x000000012c2cd824 */ /* 0x000fe200078e0a00 */
[C---:B------:R-:W-:Y:S01]  /*3b10*/  ISETP.GT.U32.AND P5, PT, R0.reuse, R47, PT ;  /* 0x0000002f0000720c */ /* 0x040fe20003fa4070 */
[----:B------:R-:W-:Y:S02]  /*3b20*/  IMAD R46, R0, R52, R46 ;  /* 0x00000034002e7224 */ /* 0x000fe400078e022e */
[----:B------:R-:W-:-:S03]  /*3b30*/  @!P3 IMAD.IADD R43, R43, 0x1, -R0 ;  /* 0x000000012b2bb824 */ /* 0x000fc600078e0a00 */
[----:B------:R-:W-:Y:S02]  /*3b40*/  ISETP.GT.U32.AND P3, PT, R0, R46, PT ;  /* 0x0000002e0000720c */ /* 0x000fe40003f64070 */
[----:B------:R-:W-:Y:S01]  /*3b50*/  ISETP.GE.AND P4, PT, R50, RZ, PT ;  /* 0x000000ff3200720c */ /* 0x000fe20003f86270 */
[--C-:B------:R-:W-:Y:S01]  /*3b60*/  @!P6 IMAD.IADD R45, R45, 0x1, -R0.reuse ;  /* 0x000000012d2de824 */ /* 0x100fe200078e0a00 */
[C---:B------:R-:W-:Y:S02]  /*3b70*/  LOP3.LUT R52, R101.reuse, 0x5e, RZ, 0xfc, !PT ;  /* 0x0000005e65347812 */ /* 0x040fe400078efcff */
[----:B------:R-:W-:Y:S01]  /*3b80*/  LOP3.LUT R50, R101, 0x5c, RZ, 0xfc, !PT ;  /* 0x0000005c65327812 */ /* 0x000fe200078efcff */
[----:B------:R-:W-:Y:S01]  /*3b90*/  @!P5 IMAD.IADD R47, R47, 0x1, -R0 ;  /* 0x000000012f2fd824 */ /* 0x000fe200078e0a00 */
[----:B------:R-:W-:Y:S02]  /*3ba0*/  ISETP.GE.AND P6, PT, R53, RZ, PT ;  /* 0x000000ff3500720c */ /* 0x000fe40003fc6270 */
[----:B------:R-:W-:-:S02]  /*3bb0*/  IABS R55, R52 ;  /* 0x0000003400377213 */ /* 0x000fc40000000000 */
[----:B------:R-:W-:Y:S01]  /*3bc0*/  IABS R57, R50 ;  /* 0x0000003200397213 */ /* 0x000fe20000000000 */
[----:B------:R-:W-:Y:S01]  /*3bd0*/  @!P2 IMAD.MOV R42, RZ, RZ, -R42 ;  /* 0x000000ffff2aa224 */ /* 0x000fe200078e0a2a */
[----:B------:R-:W-:Y:S01]  /*3be0*/  ISETP.GT.U32.AND P2, PT, R0, R47, PT ;  /* 0x0000002f0000720c */ /* 0x000fe20003f44070 */
[----:B------:R-:W-:-:S04]  /*3bf0*/  IMAD.HI.U32 R56, R2, R55, RZ ;  /* 0x0000003702387227 */ /* 0x000fc800078e00ff */
[----:B------:R-:W-:-:S04]  /*3c00*/  IMAD.HI.U32 R58, R2, R57, RZ ;  /* 0x00000039023a7227 */ /* 0x000fc800078e00ff */
[----:B------:R-:W-:Y:S01]  /*3c10*/  @!P3 IMAD.IADD R46, R46, 0x1, -R0 ;  /* 0x000000012e2eb824 */ /* 0x000fe200078e0a00 */
[----:B------:R-:W-:Y:S01]  /*3c20*/  ISETP.GE.AND P3, PT, R48, RZ, PT ;  /* 0x000000ff3000720c */ /* 0x000fe20003f66270 */
[----:B------:R-:W-:Y:S02]  /*3c30*/  IMAD.MOV R56, RZ, RZ, -R56 ;  /* 0x000000ffff387224 */ /* 0x000fe400078e0a38 */
[----:B------:R-:W-:Y:S02]  /*3c40*/  IMAD.MOV R58, RZ, RZ, -R58 ;  /* 0x000000ffff3a7224 */ /* 0x000fe400078e0a3a */
[----:B------:R-:W-:Y:S01]  /*3c50*/  @!P6 IMAD.MOV R44, RZ, RZ, -R44 ;  /* 0x000000ffff2ce224 */ /* 0x000fe200078e0a2c */
[----:B------:R-:W-:Y:S01]  /*3c60*/  ISETP.GE.AND P6, PT, R49, RZ, PT ;  /* 0x000000ff3100720c */ /* 0x000fe20003fc6270 */
[C---:B------:R-:W-:Y:S01]  /*3c70*/  IMAD R49, R0.reuse, R56, R55 ;  /* 0x0000003800317224 */ /* 0x040fe200078e0237 */
[----:B------:R-:W-:Y:S01]  /*3c80*/  LOP3.LUT R51, R101, 0x60, RZ, 0xfc, !PT ;  /* 0x0000006065337812 */ /* 0x000fe200078efcff */
[C---:B------:R-:W-:Y:S01]  /*3c90*/  IMAD R48, R0.reuse, R58, R57 ;  /* 0x0000003a00307224 */ /* 0x040fe200078e0239 */
[C---:B------:R-:W-:Y:S01]  /*3ca0*/  ISETP.GT.U32.AND P5, PT, R0.reuse, R46, PT ;  /* 0x0000002e0000720c */ /* 0x040fe20003fa4070 */
[----:B------:R-:W-:Y:S01]  /*3cb0*/  @!P2 IMAD.IADD R47, R47, 0x1, -R0 ;  /* 0x000000012f2fa824 */ /* 0x000fe200078e0a00 */
[----:B------:R-:W-:Y:S01]  /*3cc0*/  IABS R53, R51 ;  /* 0x0000003300357213 */ /* 0x000fe20000000000 */
[----:B------:R-:W-:Y:S01]  /*3cd0*/  @!P4 IMAD.MOV R43, RZ, RZ, -R43 ;  /* 0x000000ffff2bc224 */ /* 0x000fe200078e0a2b */
[C---:B------:R-:W-:Y:S01]  /*3ce0*/  ISETP.GT.U32.AND P2, PT, R0.reuse, R49, PT ;  /* 0x000000310000720c */ /* 0x040fe20003f44070 */
[----:B------:R-:W-:Y:S01]  /*3cf0*/  @!P3 IMAD.MOV R45, RZ, RZ, -R45 ;  /* 0x000000ffff2db224 */ /* 0x000fe200078e0a2d */
[----:B------:R-:W-:Y:S01]  /*3d00*/  ISETP.GT.U32.AND P4, PT, R0, R48, PT ;  /* 0x000000300000720c */ /* 0x000fe20003f84070 */
[----:B------:R-:W-:Y:S01]  /*3d10*/  IMAD.HI.U32 R57, R2, R53, RZ ;  /* 0x0000003502397227 */ /* 0x000fe200078e00ff */
[----:B------:R-:W-:-:S02]  /*3d20*/  ISETP.GE.AND P3, PT, R54, RZ, PT ;  /* 0x000000ff3600720c */ /* 0x000fc40003f66270 */
[----:B------:R-:W-:Y:S01]  /*3d30*/  LOP3.LUT R54, R101, 0x62, RZ, 0xfc, !PT ;  /* 0x0000006265367812 */ /* 0x000fe200078efcff */
[----:B------:R-:W-:-:S03]  /*3d40*/  IMAD.MOV R57, RZ, RZ, -R57 ;  /* 0x000000ffff397224 */ /* 0x000fc600078e0a39 */
[----:B------:R-:W-:Y:S01]  /*3d50*/  IABS R55, R54 ;  /* 0x0000003600377213 */ /* 0x000fe20000000000 */
[--C-:B------:R-:W-:Y:S01]  /*3d60*/  @!P5 IMAD.IADD R46, R46, 0x1, -R0.reuse ;  /* 0x000000012e2ed824 */ /* 0x100fe200078e0a00 */
[----:B------:R-:W-:Y:S01]  /*3d70*/  ISETP.GE.AND P5, PT, R50, RZ, PT ;  /* 0x000000ff3200720c */ /* 0x000fe20003fa6270 */
[----:B------:R-:W-:Y:S02]  /*3d80*/  IMAD R50, R0, R57, R53 ;  /* 0x0000003900327224 */ /* 0x000fe400078e0235 */
[----:B------:R-:W-:Y:S01]  /*3d90*/  IMAD.MOV.U32 R53, RZ, RZ, R55 ;  /* 0x000000ffff357224 */ /* 0x000fe200078e0037 */
[----:B------:R-:W-:Y:S01]  /*3da0*/  LOP3.LUT R55, R101, 0x64, RZ, 0xfc, !PT ;  /* 0x0000006465377812 */ /* 0x000fe200078efcff */
[--C-:B------:R-:W-:Y:S02]  /*3db0*/  @!P2 IMAD.IADD R49, R49, 0x1, -R0.reuse ;  /* 0x000000013131a824 */ /* 0x100fe400078e0a00 */
[----:B------:R-:W-:Y:S02]  /*3dc0*/  @!P4 IMAD.IADD R48, R48, 0x1, -R0 ;  /* 0x000000013030c824 */ /* 0x000fe400078e0a00 */
[----:B------:R-:W-:Y:S01]  /*3dd0*/  @!P6 IMAD.MOV R46, RZ, RZ, -R46 ;  /* 0x000000ffff2ee224 */ /* 0x000fe200078e0a2e */
[----:B------:R-:W-:Y:S01]  /*3de0*/  ISETP.GE.AND P6, PT, R52, RZ, PT ;  /* 0x000000ff3400720c */ /* 0x000fe20003fc6270 */
[----:B------:R-:W-:Y:S01]  /*3df0*/  @!P3 IMAD.MOV R47, RZ, RZ, -R47 ;  /* 0x000000ffff2fb224 */ /* 0x000fe200078e0a2f */
[----:B------:R-:W-:-:S02]  /*3e00*/  ISETP.GT.U32.AND P3, PT, R0, R50, PT ;  /* 0x000000320000720c */ /* 0x000fc40003f64070 */
[----:B------:R-:W-:Y:S02]  /*3e10*/  IABS R52, R55 ;  /* 0x0000003700347213 */ /* 0x000fe40000000000 */
[C---:B------:R-:W-:Y:S02]  /*3e20*/  ISETP.GT.U32.AND P2, PT, R0.reuse, R49, PT ;  /* 0x000000310000720c */ /* 0x040fe40003f44070 */
[----:B------:R-:W-:Y:S01]  /*3e30*/  ISETP.GT.U32.AND P4, PT, R0, R48, PT ;  /* 0x000000300000720c */ /* 0x000fe20003f84070 */
[----:B------:R-:W-:-:S04]  /*3e40*/  IMAD.HI.U32 R58, R2, R52, RZ ;  /* 0x00000034023a7227 */ /* 0x000fc800078e00ff */
[----:B------:R-:W-:-:S04]  /*3e50*/  IMAD.HI.U32 R57, R2, R53, RZ ;  /* 0x0000003502397227 */ /* 0x000fc800078e00ff */
[----:B------:R-:W-:Y:S02]  /*3e60*/  IMAD.MOV R58, RZ, RZ, -R58 ;  /* 0x000000ffff3a7224 */ /* 0x000fe400078e0a3a */
[----:B------:R-:W-:Y:S02]  /*3e70*/  IMAD.MOV R57, RZ, RZ, -R57 ;  /* 0x000000ffff397224 */ /* 0x000fe400078e0a39 */
[--C-:B------:R-:W-:Y:S02]  /*3e80*/  @!P3 IMAD.IADD R50, R50, 0x1, -R0.reuse ;  /* 0x000000013232b824 */ /* 0x100fe400078e0a00 */
[----:B------:R-:W-:Y:S02]  /*3e90*/  @!P2 IMAD.IADD R49, R49, 0x1, -R0 ;  /* 0x000000013131a824 */ /* 0x000fe400078e0a00 */
[----:B------:R-:W-:Y:S02]  /*3ea0*/  IMAD R52, R0, R58, R52 ;  /* 0x0000003a00347224 */ /* 0x000fe400078e0234 */
[----:B------:R-:W-:Y:S01]  /*3eb0*/  @!P4 IMAD.IADD R48, R48, 0x1, -R0 ;  /* 0x000000013030c824 */ /* 0x000fe200078e0a00 */
[----:B------:R-:W-:Y:S01]  /*3ec0*/  ISETP.GE.AND P4, PT, R51, RZ, PT ;  /* 0x000000ff3300720c */ /* 0x000fe20003f86270 */
[C---:B------:R-:W-:Y:S01]  /*3ed0*/  IMAD R51, R0.reuse, R57, R53 ;  /* 0x0000003900337224 */ /* 0x040fe200078e0235 */
[C---:B------:R-:W-:Y:S01]  /*3ee0*/  ISETP.GT.U32.AND P3, PT, R0.reuse, R50, PT ;  /* 0x000000320000720c */ /* 0x040fe20003f64070 */
[----:B------:R-:W-:Y:S01]  /*3ef0*/  @!P6 IMAD.MOV R49, RZ, RZ, -R49 ;  /* 0x000000ffff31e224 */ /* 0x000fe200078e0a31 */
[----:B------:R-:W-:Y:S01]  /*3f00*/  ISETP.GT.U32.AND P6, PT, R0, R52, PT ;  /* 0x000000340000720c */ /* 0x000fe20003fc4070 */
[----:B------:R-:W-:Y:S01]  /*3f10*/  @!P5 IMAD.MOV R48, RZ, RZ, -R48 ;  /* 0x000000ffff30d224 */ /* 0x000fe200078e0a30 */
[----:B------:R-:W-:-:S02]  /*3f20*/  LOP3.LUT R56, R101, 0x66, RZ, 0xfc, !PT ;  /* 0x0000006665387812 */ /* 0x000fc400078efcff */
[----:B------:R-:W-:Y:S02]  /*3f30*/  ISETP.GT.U32.AND P5, PT, R0, R51, PT ;  /* 0x000000330000720c */ /* 0x000fe40003fa4070 */
[----:B------:R-:W-:Y:S02]  /*3f40*/  IABS R53, R56 ;  /* 0x0000003800357213 */ /* 0x000fe40000000000 */
[----:B------:R-:W-:-:S03]  /*3f50*/  LOP3.LUT R62, R101, 0x6a, RZ, 0xfc, !PT ;  /* 0x0000006a653e7812 */ /* 0x000fc600078efcff */
[----:B------:R-:W-:Y:S01]  /*3f60*/  IMAD.HI.U32 R57, R2, R53, RZ ;  /* 0x0000003502397227 */ /* 0x000fe200078e00ff */
[----:B------:R-:W-:-:S03]  /*3f70*/  LOP3.LUT R64, R101, 0x68, RZ, 0xfc, !PT ;  /* 0x0000006865407812 */ /* 0x000fc600078efcff */
[--C-:B------:R-:W-:Y:S01]  /*3f80*/  @!P3 IMAD.IADD R50, R50, 0x1, -R0.reuse ;  /* 0x000000013232b824 */ /* 0x100fe200078e0a00 */
[----:B------:R-:W-:Y:S01]  /*3f90*/  ISETP.GE.AND P3, PT, R55, RZ, PT ;  /* 0x000000ff3700720c */ /* 0x000fe20003f66270 */
[--C-:B------:R-:W-:Y:S01]  /*3fa0*/  @!P6 IMAD.IADD R52, R52, 0x1, -R0.reuse ;  /* 0x000000013434e824 */ /* 0x100fe200078e0a00 */
[----:B------:R-:W-:Y:S01]  /*3fb0*/  IABS R55, R62 ;  /* 0x0000003e00377213 */ /* 0x000fe20000000000 */
[----:B------:R-:W-:Y:S01]  /*3fc0*/  IMAD.MOV R57, RZ, RZ, -R57 ;  /* 0x000000ffff397224 */ /* 0x000fe200078e0a39 */
[----:B------:R-:W-:Y:S01]  /*3fd0*/  ISETP.GE.AND P2, PT, R54, RZ, PT ;  /* 0x000000ff3600720c */ /* 0x000fe20003f46270 */
[----:B------:R-:W-:Y:S01]  /*3fe0*/  @!P5 IMAD.IADD R51, R51, 0x1, -R0 ;  /* 0x000000013333d824 */ /* 0x000fe200078e0a00 */
[----:B------:R-:W-:Y:S01]  /*3ff0*/  IABS R54, R64 ;  /* 0x0000004000367213 */ /* 0x000fe20000000000 */
[C---:B------:R-:W-:Y:S01]  /*4000*/  IMAD R53, R0.reuse, R57, R53 ;  /* 0x0000003900357224 */ /* 0x040fe200078e0235 */
[----:B------:R-:W-:Y:S01]  /*4010*/  ISETP.GT.U32.AND P6, PT, R0, R52, PT ;  /* 0x000000340000720c */ /* 0x000fe20003fc4070 */
[----:B------:R-:W-:Y:S01]  /*4020*/  IMAD.HI.U32 R57, R2, R55, RZ ;  /* 0x0000003702397227 */ /* 0x000fe200078e00ff */
[----:B------:R-:W-:-:S03]  /*4030*/  ISETP.GT.U32.AND P5, PT, R0, R51, PT ;  /* 0x000000330000720c */ /* 0x000fc60003fa4070 */
[----:B------:R-:W-:-:S04]  /*4040*/  IMAD.HI.U32 R58, R2, R54, RZ ;  /* 0x00000036023a7227 */ /* 0x000fc800078e00ff */
[----:B------:R-:W-:Y:S02]  /*4050*/  IMAD.MOV R57, RZ, RZ, -R57 ;  /* 0x000000ffff397224 */ /* 0x000fe400078e0a39 */
[----:B------:R-:W-:Y:S02]  /*4060*/  IMAD.MOV R58, RZ, RZ, -R58 ;  /* 0x000000ffff3a7224 */ /* 0x000fe400078e0a3a */
[----:B------:R-:W-:Y:S01]  /*4070*/  @!P4 IMAD.MOV R50, RZ, RZ, -R50 ;  /* 0x000000ffff32c224 */ /* 0x000fe200078e0a32 */
[C---:B------:R-:W-:Y:S01]  /*4080*/  ISETP.GT.U32.AND P4, PT, R0.reuse, R53, PT ;  /* 0x000000350000720c */ /* 0x040fe20003f84070 */
[C---:B------:R-:W-:Y:S02]  /*4090*/  IMAD R55, R0.reuse, R57, R55 ;  /* 0x0000003900377224 */ /* 0x040fe400078e0237 */
[----:B------:R-:W-:Y:S02]  /*40a0*/  IMAD R54, R0, R58, R54 ;  /* 0x0000003a00367224 */ /* 0x000fe400078e0236 */
[--C-:B------:R-:W-:Y:S01]  /*40b0*/  @!P6 IMAD.IADD R52, R52, 0x1, -R0.reuse ;  /* 0x000000013434e824 */ /* 0x100fe200078e0a00 */
[----:B------:R-:W-:Y:S01]  /*40c0*/  ISETP.GT.U32.AND P6, PT, R0, R55, PT ;  /* 0x000000370000720c */ /* 0x000fe20003fc4070 */
[----:B------:R-:W-:Y:S01]  /*40d0*/  @!P5 IMAD.IADD R51, R51, 0x1, -R0 ;  /* 0x000000013333d824 */ /* 0x000fe200078e0a00 */
[----:B------:R-:W-:-:S02]  /*40e0*/  LOP3.LUT R60, R101, 0x6c, RZ, 0xfc, !PT ;  /* 0x0000006c653c7812 */ /* 0x000fc400078efcff */
[----:B------:R-:W-:Y:S02]  /*40f0*/  ISETP.GT.U32.AND P5, PT, R0, R54, PT ;  /* 0x000000360000720c */ /* 0x000fe40003fa4070 */
[----:B------:R-:W-:Y:S01]  /*4100*/  IABS R59, R60 ;  /* 0x0000003c003b7213 */ /* 0x000fe20000000000 */
[----:B------:R-:W-:Y:S01]  /*4110*/  @!P4 IMAD.IADD R53, R53, 0x1, -R0 ;  /* 0x000000013535c824 */ /* 0x000fe200078e0a00 */
[----:B------:R-:W-:-:S03]  /*4120*/  LOP3.LUT R63, R101, 0x6e, RZ, 0xfc, !PT ;  /* 0x0000006e653f7812 */ /* 0x000fc600078efcff */
[----:B------:R-:W-:Y:S01]  /*4130*/  IMAD.HI.U32 R65, R2, R59, RZ ;  /* 0x0000003b02417227 */ /* 0x000fe200078e00ff */
[----:B------:R-:W-:Y:S02]  /*4140*/  ISETP.GT.U32.AND P4, PT, R0, R53, PT ;  /* 0x000000350000720c */ /* 0x000fe40003f84070 */
[----:B------:R-:W-:Y:S01]  /*4150*/  IABS R57, R63 ;  /* 0x0000003f00397213 */ /* 0x000fe20000000000 */
[--C-:B------:R-:W-:Y:S02]  /*4160*/  @!P6 IMAD.IADD R55, R55, 0x1, -R0.reuse ;  /* 0x000000013737e824 */ /* 0x100fe400078e0a00 */
[----:B------:R-:W-:Y:S02]  /*4170*/  IMAD.MOV R65, RZ, RZ, -R65 ;  /* 0x000000ffff417224 */ /* 0x000fe400078e0a41 */
[----:B------:R-:W-:Y:S01]  /*4180*/  @!P5 IMAD.IADD R54, R54, 0x1, -R0 ;  /* 0x000000013636d824 */ /* 0x000fe200078e0a00 */
[----:B------:R-:W-:Y:S01]  /*4190*/  ISETP.GE.AND P5, PT, R56, RZ, PT ;  /* 0x000000ff3800720c */ /* 0x000fe20003fa6270 */
[C---:B------:R-:W-:Y:S01]  /*41a0*/  IMAD R56, R0.reuse, R65, R59 ;  /* 0x0000004100387224 */ /* 0x040fe200078e023b */
[----:B------:R-:W-:Y:S01]  /*41b0*/  ISETP.GT.U32.AND P6, PT, R0, R55, PT ;  /* 0x000000370000720c */ /* 0x000fe20003fc4070 */
[----:B------:R-:W-:Y:S01]  /*41c0*/  IMAD.HI.U32 R59, R2, R57, RZ ;  /* 0x00000039023b7227 */ /* 0x000fe200078e00ff */
[----:B------:R-:W-:-:S03]  /*41d0*/  LOP3.LUT R61, R101, 0x70, RZ, 0xfc, !PT ;  /* 0x00000070653d7812 */ /* 0x000fc600078efcff */
[----:B------:R-:W-:Y:S01]  /*41e0*/  IMAD.MOV R59, RZ, RZ, -R59 ;  /* 0x000000ffff3b7224 */ /* 0x000fe200078e0a3b */
[----:B------:R-:W-:Y:S01]  /*41f0*/  IABS R58, R61 ;  /* 0x0000003d003a7213 */ /* 0x000fe20000000000 */
[----:B------:R-:W-:Y:S01]  /*4200*/  @!P2 IMAD.MOV R51, RZ, RZ, -R51 ;  /* 0x000000ffff33a224 */ /* 0x000fe200078e0a33 */
[C---:B------:R-:W-:Y:S01]  /*4210*/  ISETP.GT.U32.AND P2, PT, R0.reuse, R54, PT ;  /* 0x000000360000720c */ /* 0x040fe20003f44070 */
[----:B------:R-:W-:Y:S01]  /*4220*/  @!P4 IMAD.IADD R53, R53, 0x1, -R0 ;  /* 0x000000013535c824 */ /* 0x000fe200078e0a00 */
[----:B------:R-:W-:Y:S01]  /*4230*/  ISETP.GT.U32.AND P4, PT, R0, R56, PT ;  /* 0x000000380000720c */ /* 0x000fe20003f84070 */
[----:B------:R-:W-:Y:S01]  /*4240*/  @!P3 IMAD.MOV R52, RZ, RZ, -R52 ;  /* 0x000000ffff34b224 */ /* 0x000fe200078e0a34 */
[----:B------:R-:W-:Y:S01]  /*4250*/  ISETP.GE.AND P3, PT, R64, RZ, PT ;  /* 0x000000ff4000720c */ /* 0x000fe20003f66270 */
[----:B------:R-:W-:Y:S02]  /*4260*/  IMAD R57, R0, R59, R57 ;  /* 0x0000003b00397224 */ /* 0x000fe400078e0239 */
[----:B------:R-:W-:-:S04]  /*4270*/  IMAD.HI.U32 R64, R2, R58, RZ ;  /* 0x0000003a02407227 */ /* 0x000fc800078e00ff */
[----:B------:R-:W-:Y:S01]  /*4280*/  @!P6 IMAD.IADD R55, R55, 0x1, -R0 ;  /* 0x000000013737e824 */ /* 0x000fe200078e0a00 */
[----:B------:R-:W-:Y:S01]  /*4290*/  ISETP.GT.U32.AND P6, PT, R0, R57, PT ;  /* 0x000000390000720c */ /* 0x000fe20003fc4070 */
[----:B------:R-:W-:-:S04]  /*42a0*/  IMAD.MOV R64, RZ, RZ, -R64 ;  /* 0x000000ffff407224 */ /* 0x000fc800078e0a40 */
[----:B------:R-:W-:Y:S01]  /*42b0*/  IMAD R58, R0, R64, R58 ;  /* 0x00000040003a7224 */ /* 0x000fe200078e023a */
[C---:B------:R-:W-:Y:S01]  /*42c0*/  LOP3.LUT R67, R101.reuse, 0x74, RZ, 0xfc, !PT ;  /* 0x0000007465437812 */ /* 0x040fe200078efcff */
[--C-:B------:R-:W-:Y:S01]  /*42d0*/  @!P2 IMAD.IADD R54, R54, 0x1, -R0.reuse ;  /* 0x000000013636a824 */ /* 0x100fe200078e0a00 */
[----:B------:R-:W-:Y:S01]  /*42e0*/  ISETP.GE.AND P2, PT, R62, RZ, PT ;  /* 0x000000ff3e00720c */ /* 0x000fe20003f46270 */
[--C-:B------:R-:W-:Y:S01]  /*42f0*/  @!P4 IMAD.IADD R56, R56, 0x1, -R0.reuse ;  /* 0x000000013838c824 */ /* 0x100fe200078e0a00 */
[----:B------:R-:W-:Y:S01]  /*4300*/  LOP3.LUT R62, R101, 0x72, RZ, 0xfc, !PT ;  /* 0x00000072653e7812 */ /* 0x000fe200078efcff */
[----:B------:R-:W-:Y:S01]  /*4310*/  @!P5 IMAD.MOV R53, RZ, RZ, -R53 ;  /* 0x000000ffff35d224 */ /* 0x000fe200078e0a35 */
[C---:B------:R-:W-:Y:S01]  /*4320*/  ISETP.GT.U32.AND P5, PT, R0.reuse, R58, PT ;  /* 0x0000003a0000720c */ /* 0x040fe20003fa4070 */
[----:B------:R-:W-:Y:S01]  /*4330*/  @!P6 IMAD.IADD R57, R57, 0x1, -R0 ;  /* 0x000000013939e824 */ /* 0x000fe200078e0a00 */
[----:B------:R-:W-:Y:S02]  /*4340*/  IABS R64, R67 ;  /* 0x0000004300407213 */ /* 0x000fe40000000000 */
[----:B------:R-:W-:-:S02]  /*4350*/  ISETP.GT.U32.AND P4, PT, R0, R56, PT ;  /* 0x000000380000720c */ /* 0x000fc40003f84070 */
[----:B------:R-:W-:Y:S01]  /*4360*/  IABS R59, R62 ;  /* 0x0000003e003b7213 */ /* 0x000fe20000000000 */
[----:B------:R-:W-:Y:S01]  /*4370*/  @!P3 IMAD.MOV R54, RZ, RZ, -R54 ;  /* 0x000000ffff36b224 */ /* 0x000fe200078e0a36 */
[----:B------:R-:W-:Y:S01]  /*4380*/  ISETP.GE.AND P3, PT, R60, RZ, PT ;  /* 0x000000ff3c00720c */ /* 0x000fe20003f66270 */
[----:B------:R-:W-:Y:S01]  /*4390*/  IMAD.MOV.U32 R60, RZ, RZ, R64 ;  /* 0x000000ffff3c7224 */ /* 0x000fe200078e0040 */
[----:B------:R-:W-:Y:S01]  /*43a0*/  ISETP.GT.U32.AND P6, PT, R0, R57, PT ;  /* 0x000000390000720c */ /* 0x000fe20003fc4070 */
[----:B------:R-:W-:Y:S01]  /*43b0*/  IMAD.HI.U32 R64, R2, R59, RZ ;  /* 0x0000003b02407227 */ /* 0x000fe200078e00ff */
[----:B------:R-:W-:-:S03]  /*43c0*/  LOP3.LUT R68, R101, 0x76, RZ, 0xfc, !PT ;  /* 0x0000007665447812 */ /* 0x000fc600078efcff */
[----:B------:R-:W-:Y:S02]  /*43d0*/  IMAD.MOV R64, RZ, RZ, -R64 ;  /* 0x000000ffff407224 */ /* 0x000fe400078e0a40 */
[--C-:B------:R-:W-:Y:S02]  /*43e0*/  @!P5 IMAD.IADD R58, R58, 0x1, -R0.reuse ;  /* 0x000000013a3ad824 */ /* 0x100fe400078e0a00 */
[----:B------:R-:W-:Y:S01]  /*43f0*/  @!P4 IMAD.IADD R56, R56, 0x1, -R0 ;  /* 0x000000013838c824 */ /* 0x000fe200078e0a00 */
[----:B------:R-:W-:Y:S01]  /*4400*/  ISETP.GE.AND P4, PT, R61, RZ, PT ;  /* 0x000000ff3d00720c */ /* 0x000fe20003f86270 */
[----:B------:R-:W-:Y:S01]  /*4410*/  @!P2 IMAD.MOV R55, RZ, RZ, -R55 ;  /* 0x000000ffff37a224 */ /* 0x000fe200078e0a37 */
[----:B------:R-:W-:Y:S01]  /*4420*/  ISETP.GE.AND P2, PT, R63, RZ, PT ;  /* 0x000000ff3f00720c */ /* 0x000fe20003f46270 */
[----:B------:R-:W-:Y:S01]  /*4430*/  IMAD R59, R0, R64, R59 ;  /* 0x00000040003b7224 */ /* 0x000fe200078e023b */
[----:B------:R-:W-:Y:S01]  /*4440*/  IABS R61, R68 ;  /* 0x00000044003d7213 */ /* 0x000fe20000000000 */
[----:B------:R-:W-:Y:S01]  /*4450*/  IMAD.HI.U32 R63, R2, R60, RZ ;  /* 0x0000003c023f7227 */ /* 0x000fe200078e00ff */
[----:B------:R-:W-:-:S03]  /*4460*/  ISETP.GT.U32.AND P5, PT, R0, R58, PT ;  /* 0x0000003a0000720c */ /* 0x000fc60003fa4070 */
[----:B------:R-:W-:Y:S01]  /*4470*/  @!P6 IMAD.IADD R57, R57, 0x1, -R0 ;  /* 0x000000013939e824 */ /* 0x000fe200078e0a00 */
[----:B------:R-:W-:Y:S01]  /*4480*/  ISETP.GT.U32.AND P6, PT, R0, R59, PT ;  /* 0x0000003b0000720c */ /* 0x000fe20003fc4070 */
[----:B------:R-:W-:Y:S02]  /*4490*/  IMAD.MOV R63, RZ, RZ, -R63 ;  /* 0x000000ffff3f7224 */ /* 0x000fe400078e0a3f */
[----:B------:R-:W-:-:S04]  /*44a0*/  IMAD.HI.U32 R70, R2, R61, RZ ;  /* 0x0000003d02467227 */ /* 0x000fc800078e00ff */
[----:B------:R-:W-:Y:S02]  /*44b0*/  IMAD R60, R0, R63, R60 ;  /* 0x0000003f003c7224 */ /* 0x000fe400078e023c */
[----:B------:R-:W-:Y:S02]  /*44c0*/  IMAD.MOV R70, RZ, RZ, -R70 ;  /* 0x000000ffff467224 */ /* 0x000fe400078e0a46 */
[--C-:B------:R-:W-:Y:S01]  /*44d0*/  @!P5 IMAD.IADD R58, R58, 0x1, -R0.reuse ;  /* 0x000000013a3ad824 */ /* 0x100fe200078e0a00 */
[C---:B------:R-:W-:Y:S01]  /*44e0*/  ISETP.GT.U32.AND P5, PT, R0.reuse, R60, PT ;  /* 0x0000003c0000720c */ /* 0x040fe20003fa4070 */
[----:B------:R-:W-:Y:S01]  /*44f0*/  IMAD R61, R0, R70, R61 ;  /* 0x00000046003d7224 */ /* 0x000fe200078e023d */
[----:B------:R-:W-:Y:S01]  /*4500*/  LOP3.LUT R65, R101, 0x78, RZ, 0xfc, !PT ;  /* 0x0000007865417812 */ /* 0x000fe200078efcff */
[----:B------:R-:W-:-:S03]  /*4510*/  @!P6 IMAD.IADD R59, R59, 0x1, -R0 ;  /* 0x000000013b3be824 */ /* 0x000fc600078e0a00 */
[----:B------:R-:W-:Y:S02]  /*4520*/  ISETP.GT.U32.AND P6, PT, R0, R61, PT ;  /* 0x0000003d0000720c */ /* 0x000fe40003fc4070 */
[----:B------:R-:W-:Y:S02]  /*4530*/  IABS R66, R65 ;  /* 0x0000004100427213 */ /* 0x000fe40000000000 */
[C---:B------:R-:W-:Y:S02]  /*4540*/  LOP3.LUT R72, R101.reuse, 0x7a, RZ, 0xfc, !PT ;  /* 0x0000007a65487812 */ /* 0x040fe400078efcff */
[----:B------:R-:W-:Y:S01]  /*4550*/  LOP3.LUT R69, R101, 0x7c, RZ, 0xfc, !PT ;  /* 0x0000007c65457812 */ /* 0x000fe200078efcff */
[----:B------:R-:W-:Y:S01]  /*4560*/  IMAD.HI.U32 R71, R2, R66, RZ ;  /* 0x0000004202477227 */ /* 0x000fe200078e00ff */
[----:B------:R-:W-:Y:S02]  /*4570*/  IABS R63, R72 ;  /* 0x00000048003f7213 */ /* 0x000fe40000000000 */
[----:B------:R-:W-:Y:S01]  /*4580*/  IABS R64, R69 ;  /* 0x0000004500407213 */ /* 0x000fe20000000000 */
[----:B------:R-:W-:-:S02]  /*4590*/  @!P5 IMAD.IADD R60, R60, 0x1, -R0 ;  /* 0x000000013c3cd824 */ /* 0x000fc400078e0a00 */
[----:B------:R-:W-:Y:S01]  /*45a0*/  @!P3 IMAD.MOV R56, RZ, RZ, -R56 ;  /* 0x000000ffff38b224 */ /* 0x000fe200078e0a38 */
[----:B------:R-:W-:Y:S01]  /*45b0*/  ISETP.GT.U32.AND P3, PT, R0, R59, PT ;  /* 0x0000003b0000720c */ /* 0x000fe20003f64070 */
[----:B------:R-:W-:Y:S01]  /*45c0*/  IMAD.MOV R71, RZ, RZ, -R71 ;  /* 0x000000ffff477224 */ /* 0x000fe200078e0a47 */
[----:B------:R-:W-:Y:S01]  /*45d0*/  ISETP.GE.AND P5, PT, R62, RZ, PT ;  /* 0x000000ff3e00720c */ /* 0x000fe20003fa6270 */
[----:B------:R-:W-:Y:S01]  /*45e0*/  @!P6 IMAD.IADD R61, R61, 0x1, -R0 ;  /* 0x000000013d3de824 */ /* 0x000fe200078e0a00 */
[----:B------:R-:W-:Y:S01]  /*45f0*/  ISETP.GT.U32.AND P6, PT, R0, R60, PT ;  /* 0x0000003c0000720c */ /* 0x000fe20003fc4070 */
[----:B------:R-:W-:-:S04]  /*4600*/  IMAD.HI.U32 R73, R2, R63, RZ ;  /* 0x0000003f02497227 */ /* 0x000fc800078e00ff */
[----:B------:R-:W-:Y:S02]  /*4610*/  IMAD R62, R0, R71, R66 ;  /* 0x00000047003e7224 */ /* 0x000fe400078e0242 */
[----:B------:R-:W-:-:S04]  /*4620*/  IMAD.HI.U32 R71, R2, R64, RZ ;  /* 0x0000004002477227 */ /* 0x000fc800078e00ff */
[----:B------:R-:W-:Y:S02]  /*4630*/  IMAD.MOV R73, RZ, RZ, -R73 ;  /* 0x000000ffff497224 */ /* 0x000fe400078e0a49 */
[----:B------:R-:W-:Y:S01]  /*4640*/  @!P2 IMAD.MOV R57, RZ, RZ, -R57 ;  /* 0x000000ffff39a224 */ /* 0x000fe200078e0a39 */
[C---:B------:R-:W-:Y:S01]  /*4650*/  ISETP.GT.U32.AND P2, PT, R0.reuse, R61, PT ;  /* 0x0000003d0000720c */ /* 0x040fe20003f44070 */
[----:B------:R-:W-:Y:S02]  /*4660*/  IMAD.MOV R71, RZ, RZ, -R71 ;  /* 0x000000ffff477224 */ /* 0x000fe400078e0a47 */
[C---:B------:R-:W-:Y:S01]  /*4670*/  IMAD R63, R0.reuse, R73, R63 ;  /* 0x00000049003f7224 */ /* 0x040fe200078e023f */
[----:B------:R-:W-:Y:S01]  /*4680*/  LOP3.LUT R70, R101, 0x7e, RZ, 0xfc, !PT ;  /* 0x0000007e65467812 */ /* 0x000fe200078efcff */
[----:B------:R-:W-:Y:S01]  /*4690*/  @!P3 IMAD.IADD R59, R59, 0x1, -R0 ;  /* 0x000000013b3bb824 */ /* 0x000fe200078e0a00 */
[C---:B------:R-:W-:Y:S01]  /*46a0*/  ISETP.GT.U32.AND P3, PT, R0.reuse, R62, PT ;  /* 0x0000003e0000720c */ /* 0x040fe20003f64070 */
[----:B------:R-:W-:-:S02]  /*46b0*/  IMAD R64, R0, R71, R64 ;  /* 0x0000004700407224 */ /* 0x000fc400078e0240 */
[----:B------:R-:W-:Y:S01]  /*46c0*/  @!P4 IMAD.MOV R58, RZ, RZ, -R58 ;  /* 0x000000ffff3ac224 */ /* 0x000fe200078e0a3a */
[----:B------:R-:W-:Y:S01]  /*46d0*/  ISETP.GT.U32.AND P4, PT, R0, R63, PT ;  /* 0x0000003f0000720c */ /* 0x000fe20003f84070 */
[--C-:B------:R-:W-:Y:S01]  /*46e0*/  @!P6 IMAD.IADD R60, R60, 0x1, -R0.reuse ;  /* 0x000000013c3ce824 */ /* 0x100fe200078e0a00 */
[----:B------:R-:W-:Y:S02]  /*46f0*/  IABS R66, R70 ;  /* 0x0000004600427213 */ /* 0x000fe40000000000 */
[----:B------:R-:W-:Y:S01]  /*4700*/  ISETP.GT.U32.AND P6, PT, R0, R64, PT ;  /* 0x000000400000720c */ /* 0x000fe20003fc4070 */
[----:B------:R-:W-:Y:S01]  /*4710*/  @!P5 IMAD.MOV R59, RZ, RZ, -R59 ;  /* 0x000000ffff3bd224 */ /* 0x000fe200078e0a3b */
[----:B------:R-:W-:Y:S01]  /*4720*/  ISETP.GE.AND P5, PT, R67, RZ, PT ;  /* 0x000000ff4300720c */ /* 0x000fe20003fa6270 */
[----:B------:R-:W-:Y:S01]  /*4730*/  @!P2 IMAD.IADD R61, R61, 0x1, -R0 ;  /* 0x000000013d3da824 */ /* 0x000fe200078e0a00 */
[----:B------:R-:W-:Y:S01]  /*4740*/  ISETP.GE.AND P2, PT, R68, RZ, PT ;  /* 0x000000ff4400720c */ /* 0x000fe20003f46270 */
[----:B------:R-:W-:Y:S01]  /*4750*/  IMAD.HI.U32 R71, R2, R66, RZ ;  /* 0x0000004202477227 */ /* 0x000fe200078e00ff */
[----:B------:R-:W-:-:S03]  /*4760*/  LOP3.LUT R68, R101, 0x80, RZ, 0xfc, !PT ;  /* 0x0000008065447812 */ /* 0x000fc600078efcff */
[----:B------:R-:W-:Y:S02]  /*4770*/  IMAD.MOV R71, RZ, RZ, -R71 ;  /* 0x000000ffff477224 */ /* 0x000fe400078e0a47 */
[--C-:B------:R-:W-:Y:S01]  /*4780*/  @!P3 IMAD.IADD R62, R62, 0x1, -R0.reuse ;  /* 0x000000013e3eb824 */ /* 0x100fe200078e0a00 */
[----:B------:R-:W-:Y:S01]  /*4790*/  ISETP.GE.AND P3, PT, R65, RZ, PT ;  /* 0x000000ff4100720c */ /* 0x000fe20003f66270 */
[----:B------:R-:W-:Y:S02]  /*47a0*/  @!P4 IMAD.IADD R63, R63, 0x1, -R0 ;  /* 0x000000013f3fc824 */ /* 0x000fe400078e0a00 */
[----:B------:R-:W-:Y:S01]  /*47b0*/  IMAD R65, R0, R71, R66 ;  /* 0x0000004700417224 */ /* 0x000fe200078e0242 */
[----:B------:R-:W-:Y:S01]  /*47c0*/  IABS R66, R68 ;  /* 0x0000004400427213 */ /* 0x000fe20000000000 */
[----:B------:R-:W-:Y:S01]  /*47d0*/  @!P6 IMAD.IADD R64, R64, 0x1, -R0 ;  /* 0x000000014040e824 */ /* 0x000fe200078e0a00 */
[C---:B------:R-:W-:Y:S01]  /*47e0*/  ISETP.GT.U32.AND P4, PT, R0.reuse, R62, PT ;  /* 0x0000003e0000720c */ /* 0x040fe20003f84070 */
[----:B------:R-:W-:Y:S01]  /*47f0*/  @!P5 IMAD.MOV R60, RZ, RZ, -R60 ;  /* 0x000000ffff3cd224 */ /* 0x000fe200078e0a3c */
[C---:B------:R-:W-:Y:S01]  /*4800*/  ISETP.GT.U32.AND P5, PT, R0.reuse, R63, PT ;  /* 0x0000003f0000720c */ /* 0x040fe20003fa4070 */
[----:B------:R-:W-:Y:S01]  /*4810*/  @!P2 IMAD.MOV R61, RZ, RZ, -R61 ;  /* 0x000000ffff3da224 */ /* 0x000fe200078e0a3d */
[----:B------:R-:W-:Y:S01]  /*4820*/  ISETP.GT.U32.AND P6, PT, R0, R64, PT ;  /* 0x000000400000720c */ /* 0x000fe20003fc4070 */
[----:B------:R-:W-:Y:S01]  /*4830*/  IMAD.HI.U32 R73, R2, R66, RZ ;  /* 0x0000004202497227 */ /* 0x000fe200078e00ff */
[----:B------:R-:W-:-:S02]  /*4840*/  ISETP.GT.U32.AND P2, PT, R0, R65, PT ;  /* 0x000000410000720c */ /* 0x000fc40003f44070 */
[----:B------:R-:W-:Y:S01]  /*4850*/  LOP3.LUT R71, R101, 0x82, RZ, 0xfc, !PT ;  /* 0x0000008265477812 */ /* 0x000fe200078efcff */
[----:B------:R-:W-:-:S03]  /*4860*/  IMAD.MOV R73, RZ, RZ, -R73 ;  /* 0x000000ffff497224 */ /* 0x000fc600078e0a49 */
[----:B------:R-:W-:Y:S01]  /*4870*/  IABS R67, R71 ;  /* 0x0000004700437213 */ /* 0x000fe20000000000 */
[----:B------:R-:W-:Y:S01]  /*4880*/  @!P4 IMAD.IADD R62, R62, 0x1, -R0 ;  /* 0x000000013e3ec824 */ /* 0x000fe200078e0a00 */
[----:B------:R-:W-:Y:S01]  /*4890*/  ISETP.GE.AND P4, PT, R72, RZ, PT ;  /* 0x000000ff4800720c */ /* 0x000fe20003f86270 */
[----:B------:R-:W-:Y:S01]  /*48a0*/  IMAD R66, R0, R73, R66 ;  /* 0x0000004900427224 */ /* 0x000fe200078e0242 */
[----:B------:R-:W-:Y:S01]  /*48b0*/  LOP3.LUT R75, R101, 0x84, RZ, 0xfc, !PT ;  /* 0x00000084654b7812 */ /* 0x000fe200078efcff */
[----:B------:R-:W-:-:S04]  /*48c0*/  IMAD.HI.U32 R72, R2, R67, RZ ;  /* 0x0000004302487227 */ /* 0x000fc800078e00ff */
[--C-:B------:R-:W-:Y:S01]  /*48d0*/  @!P5 IMAD.IADD R63, R63, 0x1, -R0.reuse ;  /* 0x000000013f3fd824 */ /* 0x100fe200078e0a00 */
[----:B------:R-:W-:Y:S01]  /*48e0*/  ISETP.GE.AND P5, PT, R69, RZ, PT ;  /* 0x000000ff4500720c */ /* 0x000fe20003fa6270 */
[--C-:B------:R-:W-:Y:S01]  /*48f0*/  @!P6 IMAD.IADD R64, R64, 0x1, -R0.reuse ;  /* 0x000000014040e824 */ /* 0x100fe200078e0a00 */
[C---:B------:R-:W-:Y:S01]  /*4900*/  ISETP.GT.U32.AND P6, PT, R0.reuse, R66, PT ;  /* 0x000000420000720c */ /* 0x040fe20003fc4070 */
[----:B------:R-:W-:Y:S01]  /*4910*/  @!P2 IMAD.IADD R65, R65, 0x1, -R0 ;  /* 0x000000014141a824 */ /* 0x000fe200078e0a00 */
[----:B------:R-:W-:Y:S01]  /*4920*/  IABS R74, R75 ;  /* 0x0000004b004a7213 */ /* 0x000fe20000000000 */
[----:B------:R-:W-:Y:S02]  /*4930*/  IMAD.MOV R72, RZ, RZ, -R72 ;  /* 0x000000ffff487224 */ /* 0x000fe400078e0a48 */
[----:B------:R-:W-:Y:S01]  /*4940*/  @!P3 IMAD.MOV R62, RZ, RZ, -R62 ;  /* 0x000000ffff3eb224 */ /* 0x000fe200078e0a3e */
[C---:B------:R-:W-:Y:S01]  /*4950*/  ISETP.GT.U32.AND P3, PT, R0.reuse, R65, PT ;  /* 0x000000410000720c */ /* 0x040fe20003f64070 */
[----:B------:R-:W-:-:S02]  /*4960*/  IMAD R67, R0, R72, R67 ;  /* 0x0000004800437224 */ /* 0x000fc400078e0243 */
[----:B------:R-:W-:-:S04]  /*4970*/  IMAD.HI.U32 R76, R2, R74, RZ ;  /* 0x0000004a024c7227 */ /* 0x000fc800078e00ff */
[----:B------:R-:W-:Y:S01]  /*4980*/  @!P4 IMAD.MOV R63, RZ, RZ, -R63 ;  /* 0x000000ffff3fc224 */ /* 0x000fe200078e0a3f */
[----:B------:R-:W-:Y:S01]  /*4990*/  ISETP.GT.U32.AND P4, PT, R0, R67, PT ;  /* 0x000000430000720c */ /* 0x000fe20003f84070 */
[----:B------:R-:W-:Y:S02]  /*49a0*/  IMAD.MOV R76, RZ, RZ, -R76 ;  /* 0x000000ffff4c7224 */ /* 0x000fe400078e0a4c */
[----:B------:R-:W-:Y:S01]  /*49b0*/  @!P5 IMAD.MOV R64, RZ, RZ, -R64 ;  /* 0x000000ffff40d224 */ /* 0x000fe200078e0a40 */
[----:B------:R-:W-:Y:S01]  /*49c0*/  ISETP.GE.AND P5, PT, R68, RZ, PT ;  /* 0x000000ff4400720c */ /* 0x000fe20003fa6270 */
[----:B------:R-:W-:Y:S02]  /*49d0*/  @!P6 IMAD.IADD R66, R66, 0x1, -R0 ;  /* 0x000000014242e824 */ /* 0x000fe400078e0a00 */
[C---:B------:R-:W-:Y:S02]  /*49e0*/  IMAD R68, R0.reuse, R76, R74 ;  /* 0x0000004c00447224 */ /* 0x040fe400078e024a */
[----:B------:R-:W-:Y:S01]  /*49f0*/  @!P3 IMAD.IADD R65, R65, 0x1, -R0 ;  /* 0x000000014141b824 */ /* 0x000fe200078e0a00 */
[----:B------:R-:W-:-:S02]  /*4a00*/  ISETP.GT.U32.AND P6, PT, R0, R66, PT ;  /* 0x000000420000720c */ /* 0x000fc40003fc4070 */
[----:B------:R-:W-:Y:S02]  /*4a10*/  ISETP.GT.U32.AND P3, PT, R0, R68, PT ;  /* 0x000000440000720c */ /* 0x000fe40003f64070 */
[----:B------:R-:W-:Y:S01]  /*4a20*/  LOP3.LUT R73, R101, 0x88, RZ, 0xfc, !PT ;  /* 0x0000008865497812 */ /* 0x000fe200078efcff */
[----:B------:R-:W-:Y:S01]  /*4a30*/  @!P4 IMAD.IADD R67, R67, 0x1, -R0 ;  /* 0x000000014343c824 */ /* 0x000fe200078e0a00 */
[----:B------:R-:W-:Y:S02]  /*4a40*/  ISETP.GE.AND P2, PT, R70, RZ, PT ;  /* 0x000000ff4600720c */ /* 0x000fe40003f46270 */
[C---:B------:R-:W-:Y:S02]  /*4a50*/  LOP3.LUT R72, R101.reuse, 0x86, RZ, 0xfc, !PT ;  /* 0x0000008665487812 */ /* 0x040fe400078efcff */
[----:B------:R-:W-:Y:S02]  /*4a60*/  LOP3.LUT R79, R101, 0x8a, RZ, 0xfc, !PT ;  /* 0x0000008a654f7812 */ /* 0x000fe400078efcff */
[----:B------:R-:W-:-:S02]  /*4a70*/  IABS R70, R73 ;  /* 0x0000004900467213 */ /* 0x000fc40000000000 */
[----:B------:R-:W-:Y:S02]  /*4a80*/  IABS R69, R72 ;  /* 0x0000004800457213 */ /* 0x000fe40000000000 */
[----:B------:R-:W-:Y:S01]  /*4a90*/  IABS R121, R79 ;  /* 0x0000004f00797213 */ /* 0x000fe20000000000 */
[----:B------:R-:W-:Y:S01]  /*4aa0*/  IMAD.HI.U32 R76, R2, R70, RZ ;  /* 0x00000046024c7227 */ /* 0x000fe200078e00ff */
[----:B------:R-:W-:-:S03]  /*4ab0*/  ISETP.GT.U32.AND P4, PT, R0, R67, PT ;  /* 0x000000430000720c */ /* 0x000fc60003f84070 */
[--C-:B------:R-:W-:Y:S01]  /*4ac0*/  @!P6 IMAD.IADD R66, R66, 0x1, -R0.reuse ;  /* 0x000000014242e824 */ /* 0x100fe200078e0a00 */
[----:B------:R-:W-:Y:S01]  /*4ad0*/  ISETP.GE.AND P6, PT, R71, RZ, PT ;  /* 0x000000ff4700720c */ /* 0x000fe20003fc6270 */
[----:B------:R-:W-:Y:S02]  /*4ae0*/  @!P3 IMAD.IADD R68, R68, 0x1, -R0 ;  /* 0x000000014444b824 */ /* 0x000fe400078e0a00 */
[----:B------:R-:W-:-:S04]  /*4af0*/  IMAD.HI.U32 R77, R2, R69, RZ ;  /* 0x00000045024d7227 */ /* 0x000fc800078e00ff */
[----:B------:R-:W-:-:S04]  /*4b00*/  IMAD.HI.U32 R74, R2, R121, RZ ;  /* 0x00000079024a7227 */ /* 0x000fc800078e00ff */
[----:B------:R-:W-:Y:S02]  /*4b10*/  IMAD.MOV R76, RZ, RZ, -R76 ;  /* 0x000000ffff4c7224 */ /* 0x000fe400078e0a4c */
[----:B------:R-:W-:Y:S01]  /*4b20*/  @!P2 IMAD.MOV R65, RZ, RZ, -R65 ;  /* 0x000000ffff41a224 */ /* 0x000fe200078e0a41 */
[C---:B------:R-:W-:Y:S01]  /*4b30*/  ISETP.GT.U32.AND P2, PT, R0.reuse, R68, PT ;  /* 0x000000440000720c */ /* 0x040fe20003f44070 */
[----:B------:R-:W-:Y:S02]  /*4b40*/  IMAD.MOV R77, RZ, RZ, -R77 ;  /* 0x000000ffff4d7224 */ /* 0x000fe400078e0a4d */
[----:B------:R-:W-:Y:S02]  /*4b50*/  IMAD.MOV R74, RZ, RZ, -R74 ;  /* 0x000000ffff4a7224 */ /* 0x000fe400078e0a4a */
[C---:B------:R-:W-:Y:S01]  /*4b60*/  IMAD R70, R0.reuse, R76, R70 ;  /* 0x0000004c00467224 */ /* 0x040fe200078e0246 */
[----:B------:R-:W-:Y:S01]  /*4b70*/  LOP3.LUT R71, R101, 0x8c, RZ, 0xfc, !PT ;  /* 0x0000008c65477812 */ /* 0x000fe200078efcff */
[----:B------:R-:W-:-:S02]  /*4b80*/  IMAD R69, R0, R77, R69 ;  /* 0x0000004d00457224 */ /* 0x000fc400078e0245 */
[C---:B------:R-:W-:Y:S02]  /*4b90*/  IMAD R121, R0.reuse, R74, R121 ;  /* 0x0000004a00797224 */ /* 0x040fe400078e0279 */
[----:B------:R-:W-:Y:S01]  /*4ba0*/  @!P4 IMAD.IADD R67, R67, 0x1, -R0 ;  /* 0x000000014343c824 */ /* 0x000fe200078e0a00 */
[C---:B------:R-:W-:Y:S02]  /*4bb0*/  ISETP.GT.U32.AND P4, PT, R0.reuse, R70, PT ;  /* 0x000000460000720c */ /* 0x040fe40003f84070 */
[----:B------:R-:W-:Y:S01]  /*4bc0*/  IABS R76, R71 ;  /* 0x00000047004c7213 */ /* 0x000fe20000000000 */
[----:B------:R-:W-:Y:S01]  /*4bd0*/  @!P6 IMAD.MOV R67, RZ, RZ, -R67 ;  /* 0x000000ffff43e224 */ /* 0x000fe200078e0a43 */
[C---:B------:R-:W-:Y:S02]  /*4be0*/  ISETP.GT.U32.AND P3, PT, R0.reuse, R69, PT ;  /* 0x000000450000720c */ /* 0x040fe40003f64070 */
[----:B------:R-:W-:Y:S01]  /*4bf0*/  ISETP.GT.U32.AND P6, PT, R0, R121, PT ;  /* 0x000000790000720c */ /* 0x000fe20003fc4070 */
[----:B------:R-:W-:Y:S01]  /*4c00*/  IMAD.HI.U32 R74, R2, R76, RZ ;  /* 0x0000004c024a7227 */ /* 0x000fe200078e00ff */
[----:B------:R-:W-:-:S03]  /*4c10*/  LOP3.LUT R78, R101, 0x8e, RZ, 0xfc, !PT ;  /* 0x0000008e654e7812 */ /* 0x000fc600078efcff */
[----:B------:R-:W-:Y:S01]  /*4c20*/  @!P2 IMAD.IADD R68, R68, 0x1, -R0 ;  /* 0x000000014444a824 */ /* 0x000fe200078e0a00 */
[----:B------:R-:W-:Y:S01]  /*4c30*/  ISETP.GE.AND P2, PT, R72, RZ, PT ;  /* 0x000000ff4800720c */ /* 0x000fe20003f46270 */
[----:B------:R-:W-:Y:S01]  /*4c40*/  IMAD.MOV R74, RZ, RZ, -R74 ;  /* 0x000000ffff4a7224 */ /* 0x000fe200078e0a4a */
[----:B------:R-:W-:Y:S01]  /*4c50*/  IABS R72, R78 ;  /* 0x0000004e00487213 */ /* 0x000fe20000000000 */
[----:B------:R-:W-:Y:S02]  /*4c60*/  @!P4 IMAD.IADD R70, R70, 0x1, -R0 ;  /* 0x000000014646c824 */ /* 0x000fe400078e0a00 */
[----:B------:R-:W-:Y:S02]  /*4c70*/  IMAD R76, R0, R74, R76 ;  /* 0x0000004a004c7224 */ /* 0x000fe400078e024c */
[----:B------:R-:W-:Y:S02]  /*4c80*/  IMAD.MOV.U32 R74, RZ, RZ, R72 ;  /* 0x000000ffff4a7224 */ /* 0x000fe400078e0048 */
[----:B------:R-:W-:-:S02]  /*4c90*/  @!P3 IMAD.IADD R69, R69, 0x1, -R0 ;  /* 0x000000014545b824 */ /* 0x000fc400078e0a00 */
[----:B------:R-:W-:Y:S01]  /*4ca0*/  @!P6 IMAD.IADD R121, R121, 0x1, -R0 ;  /* 0x000000017979e824 */ /* 0x000fe200078e0a00 */
[----:B------:R-:W-:Y:S01]  /*4cb0*/  ISETP.GT.U32.AND P6, PT, R0, R70, PT ;  /* 0x000000460000720c */ /* 0x000fe20003fc4070 */
[----:B------:R-:W-:Y:S01]  /*4cc0*/  IMAD.HI.U32 R80, R2, R74, RZ ;  /* 0x0000004a02507227 */ /* 0x000fe200078e00ff */
[----:B------:R-:W-:-:S03]  /*4cd0*/  ISETP.GT.U32.AND P4, PT, R0, R69, PT ;  /* 0x000000450000720c */ /* 0x000fc60003f84070 */
[----:B------:R-:W-:-:S04]  /*4ce0*/  IMAD.MOV R80, RZ, RZ, -R80 ;  /* 0x000000ffff507224 */ /* 0x000fc800078e0a50 */
[----:B------:R-:W-:Y:S02]  /*4cf0*/  IMAD R74, R0, R80, R74 ;  /* 0x00000050004a7224 */ /* 0x000fe400078e024a */
[----:B------:R-:W-:Y:S01]  /*4d00*/  @!P5 IMAD.MOV R66, RZ, RZ, -R66 ;  /* 0x000000ffff42d224 */ /* 0x000fe200078e0a42 */
[----:B------:R-:W-:Y:S01]  /*4d10*/  ISETP.GE.AND P5, PT, R75, RZ, PT ;  /* 0x000000ff4b00720c */ /* 0x000fe20003fa6270 */
[--C-:B------:R-:W-:Y:S01]  /*4d20*/  @!P6 IMAD.IADD R70, R70, 0x1, -R0.reuse ;  /* 0x000000014646e824 */ /* 0x100fe200078e0a00 */
[C---:B------:R-:W-:Y:S01]  /*4d30*/  ISETP.GT.U32.AND P6, PT, R0.reuse, R74, PT ;  /* 0x0000004a0000720c */ /* 0x040fe20003fc4070 */
[----:B------:R-:W-:Y:S01]  /*4d40*/  @!P4 IMAD.IADD R69, R69, 0x1, -R0 ;  /* 0x000000014545c824 */ /* 0x000fe200078e0a00 */
[----:B------:R-:W-:Y:S02]  /*4d50*/  ISETP.GT.U32.AND P4, PT, R0, R76, PT ;  /* 0x0000004c0000720c */ /* 0x000fe40003f84070 */
[C---:B------:R-:W-:Y:S02]  /*4d60*/  LOP3.LUT R72, R101.reuse, 0x94, RZ, 0xfc, !PT ;  /* 0x0000009465487812 */ /* 0x040fe400078efcff */
[----:B------:R-:W-:-:S02]  /*4d70*/  LOP3.LUT R77, R101, 0x90, RZ, 0xfc, !PT ;  /* 0x00000090654d7812 */ /* 0x000fc400078efcff */
[----:B------:R-:W-:-:S03]  /*4d80*/  IABS R83, R72 ;  /* 0x0000004800537213 */ /* 0x000fc60000000000 */
[----:B------:R-:W-:Y:S01]  /*4d90*/  @!P5 IMAD.MOV R68, RZ, RZ, -R68 ;  /* 0x000000ffff44d224 */ /* 0x000fe200078e0a44 */
[----:B------:R-:W-:Y:S01]  /*4da0*/  ISETP.GT.U32.AND P5, PT, R0, R121, PT ;  /* 0x000000790000720c */ /* 0x000fe20003fa4070 */
[--C-:B------:R-:W-:Y:S01]  /*4db0*/  @!P6 IMAD.IADD R74, R74, 0x1, -R0.reuse ;  /* 0x000000014a4ae824 */ /* 0x100fe200078e0a00 */
[----:B------:R-:W-:Y:S01]  /*4dc0*/  ISETP.GE.AND P3, PT, R73, RZ, PT ;  /* 0x000000ff4900720c */ /* 0x000fe20003f66270 */
[----:B------:R-:W-:Y:S01]  /*4dd0*/  @!P4 IMAD.IADD R76, R76, 0x1, -R0 ;  /* 0x000000014c4cc824 */ /* 0x000fe200078e0a00 */
[----:B------:R-:W-:Y:S02]  /*4de0*/  IABS R73, R77 ;  /* 0x0000004d00497213 */ /* 0x000fe40000000000 */
[----:B------:R-:W-:Y:S01]  /*4df0*/  ISETP.GE.AND P4, PT, R71, RZ, PT ;  /* 0x000000ff4700720c */ /* 0x000fe20003f86270 */
[----:B------:R-:W-:Y:S01]  /*4e00*/  IMAD.HI.U32 R71, R2, R83, RZ ;  /* 0x0000005302477227 */ /* 0x000fe200078e00ff */
[----:B------:R-:W-:Y:S02]  /*4e10*/  ISETP.GT.U32.AND P6, PT, R0, R74, PT ;  /* 0x0000004a0000720c */ /* 0x000fe40003fc4070 */
[----:B------:R-:W-:Y:S01]  /*4e20*/  LOP3.LUT R75, R101, 0x92, RZ, 0xfc, !PT ;  /* 0x00000092654b7812 */ /* 0x000fe200078efcff */
[----:B------:R-:W-:-:S03]  /*4e30*/  IMAD.HI.U32 R80, R2, R73, RZ ;  /* 0x0000004902507227 */ /* 0x000fc600078e00ff */
[----:B------:R-:W-:Y:S01]  /*4e40*/  IABS R85, R75 ;  /* 0x0000004b00557213 */ /* 0x000fe20000000000 */
[----:B------:R-:W-:Y:S02]  /*4e50*/  IMAD.MOV R71, RZ, RZ, -R71 ;  /* 0x000000ffff477224 */ /* 0x000fe400078e0a47 */
[----:B------:R-:W-:Y:S01]  /*4e60*/  @!P5 IMAD.IADD R121, R121, 0x1, -R0 ;  /* 0x000000017979d824 */ /* 0x000fe200078e0a00 */
[----:B------:R-:W-:Y:S01]  /*4e70*/  ISETP.GE.AND P5, PT, R79, RZ, PT ;  /* 0x000000ff4f00720c */ /* 0x000fe20003fa6270 */
[----:B------:R-:W-:Y:S02]  /*4e80*/  IMAD.MOV R80, RZ, RZ, -R80 ;  /* 0x000000ffff507224 */ /* 0x000fe400078e0a50 */
        /* <DEDUP_REMOVED lines=10> */
[----:B------:R-:W-:-:S02]  /*4f30*/  IMAD R85, R0, R79, R85 ;  /* 0x0000004f00557224 */ /* 0x000fc400078e0255 */
[----:B------:R-:W-:Y:S01]  /*4f40*/  @!P5 IMAD.MOV R121, RZ, RZ, -R121 ;  /* 0x000000ffff79d224 */ /* 0x000fe200078e0a79 */
[----:B------:R-:W-:Y:S02]  /*4f50*/  LOP3.LUT R71, R101, 0x98, RZ, 0xfc, !PT ;  /* 0x0000009865477812 */ /* 0x000fe400078efcff */
[----:B------:R-:W-:Y:S01]  /*4f60*/  ISETP.GT.U32.AND P5, PT, R0, R85, PT ;  /* 0x000000550000720c */ /* 0x000fe20003fa4070 */
[----:B------:R-:W-:Y:S01]  /*4f70*/  @!P6 IMAD.IADD R83, R83, 0x1, -R0 ;  /* 0x000000015353e824 */ /* 0x000fe200078e0a00 */
[----:B------:R-:W-:-:S03]  /*4f80*/  IABS R81, R71 ;  /* 0x0000004700517213 */ /* 0x000fc60000000000 */
[--C-:B------:R-:W-:Y:S01]  /*4f90*/  @!P3 IMAD.IADD R73, R73, 0x1, -R0.reuse ;  /* 0x000000014949b824 */ /* 0x100fe200078e0a00 */
[----:B------:R-:W-:Y:S01]  /*4fa0*/  ISETP.GE.AND P3, PT, R77, RZ, PT ;  /* 0x000000ff4d00720c */ /* 0x000fe20003f66270 */
[----:B------:R-:W-:Y:S01]  /*4fb0*/  @!P2 IMAD.IADD R76, R76, 0x1, -R0 ;  /* 0x000000014c4ca824 */ /* 0x000fe200078e0a00 */
[----:B------:R-:W-:Y:S01]  /*4fc0*/  ISETP.GT.U32.AND P6, PT, R0, R83, PT ;  /* 0x000000530000720c */ /* 0x000fe20003fc4070 */
[----:B------:R-:W-:Y:S01]  /*4fd0*/  IMAD.MOV.U32 R77, RZ, RZ, R74 ;  /* 0x000000ffff4d7224 */ /* 0x000fe200078e004a */
[----:B------:R-:W-:Y:S01]  /*4fe0*/  LOP3.LUT R84, R101, 0x96, RZ, 0xfc, !PT ;  /* 0x0000009665547812 */ /* 0x000fe200078efcff */
[----:B------:R-:W-:-:S03]  /*4ff0*/  IMAD.HI.U32 R74, R2, R81, RZ ;  /* 0x00000051024a7227 */ /* 0x000fc600078e00ff */
[----:B------:R-:W-:Y:S01]  /*5000*/  IABS R79, R84 ;  /* 0x00000054004f7213 */ /* 0x000fe20000000000 */
[----:B------:R-:W-:Y:S02]  /*5010*/  IMAD.MOV.U32 R82, RZ, RZ, R76 ;  /* 0x000000ffff527224 */ /* 0x000fe400078e004c */
[----:B------:R-:W-:Y:S02]  /*5020*/  @!P5 IMAD.IADD R85, R85, 0x1, -R0 ;  /* 0x000000015555d824 */ /* 0x000fe400078e0a00 */
[----:B------:R-:W-:Y:S01]  /*5030*/  IMAD.MOV R74, RZ, RZ, -R74 ;  /* 0x000000ffff4a7224 */ /* 0x000fe200078e0a4a */
[----:B------:R-:W-:Y:S01]  /*5040*/  ISETP.GE.AND P2, PT, R78, RZ, PT ;  /* 0x000000ff4e00720c */ /* 0x000fe20003f46270 */
[----:B------:R-:W-:Y:S01]  /*5050*/  @!P4 IMAD.MOV R82, RZ, RZ, -R82 ;  /* 0x000000ffff52c224 */ /* 0x000fe200078e0a52 */
[C---:B------:R-:W-:Y:S01]  /*5060*/  ISETP.GT.U32.AND P4, PT, R0.reuse, R73, PT ;  /* 0x000000490000720c */ /* 0x040fe20003f84070 */
[C---:B------:R-:W-:Y:S01]  /*5070*/  IMAD R81, R0.reuse, R74, R81 ;  /* 0x0000004a00517224 */ /* 0x040fe200078e0251 */
[----:B------:R-:W-:Y:S01]  /*5080*/  ISETP.GT.U32.AND P5, PT, R0, R85, PT ;  /* 0x000000550000720c */ /* 0x000fe20003fa4070 */
[----:B------:R-:W-:-:S04]  /*5090*/  IMAD.HI.U32 R76, R2, R79, RZ ;  /* 0x0000004f024c7227 */ /* 0x000fc800078e00ff */
[----:B------:R-:W-:Y:S01]  /*50a0*/  @!P6 IMAD.IADD R83, R83, 0x1, -R0 ;  /* 0x000000015353e824 */ /* 0x000fe200078e0a00 */
[----:B------:R-:W-:Y:S01]  /*50b0*/  ISETP.GT.U32.AND P6, PT, R0, R81, PT ;  /* 0x000000510000720c */ /* 0x000fe20003fc4070 */
[----:B------:R-:W-:-:S04]  /*50c0*/  IMAD.MOV R76, RZ, RZ, -R76 ;  /* 0x000000ffff4c7224 */ /* 0x000fc800078e0a4c */
[C---:B------:R-:W-:Y:S02]  /*50d0*/  IMAD R79, R0.reuse, R76, R79 ;  /* 0x0000004c004f7224 */ /* 0x040fe400078e024f */
[----:B------:R-:W-:Y:S02]  /*50e0*/  @!P2 IMAD.MOV R77, RZ, RZ, -R77 ;  /* 0x000000ffff4da224 */ /* 0x000fe400078e0a4d */
[--C-:B------:R-:W-:Y:S01]  /*50f0*/  @!P4 IMAD.IADD R73, R73, 0x1, -R0.reuse ;  /* 0x000000014949c824 */ /* 0x100fe200078e0a00 */
[----:B------:R-:W-:Y:S01]  /*5100*/  ISETP.GT.U32.AND P4, PT, R0, R79, PT ;  /* 0x0000004f0000720c */ /* 0x000fe20003f84070 */
[----:B------:R-:W-:Y:S01]  /*5110*/  @!P5 IMAD.IADD R85, R85, 0x1, -R0 ;  /* 0x000000015555d824 */ /* 0x000fe200078e0a00 */
[----:B------:R-:W-:Y:S02]  /*5120*/  ISETP.GE.AND P5, PT, R72, RZ, PT ;  /* 0x000000ff4800720c */ /* 0x000fe40003fa6270 */
[C---:B------:R-:W-:Y:S02]  /*5130*/  LOP3.LUT R80, R101.reuse, 0x9a, RZ, 0xfc, !PT ;  /* 0x0000009a65507812 */ /* 0x040fe400078efcff */
[----:B------:R-:W-:Y:S01]  /*5140*/  LOP3.LUT R72, R101, 0x9e, RZ, 0xfc, !PT ;  /* 0x0000009e65487812 */ /* 0x000fe200078efcff */
[----:B------:R-:W-:Y:S01]  /*5150*/  STL [R1], R82 ;  /* 0x0000005201007387 */ /* 0x000fe20000100800 */
[----:B------:R-:W-:-:S02]  /*5160*/  IMAD.MOV.U32 R86, RZ, RZ, R73 ;  /* 0x000000ffff567224 */ /* 0x000fc400078e0049 */
[----:B------:R-:W-:Y:S01]  /*5170*/  @!P6 IMAD.IADD R81, R81, 0x1, -R0 ;  /* 0x000000015151e824 */ /* 0x000fe200078e0a00 */
[----:B------:R0:W-:Y:S01]  /*5180*/  STL [R1+0x10], R77 ;  /* 0x0000104d01007387 */ /* 0x0001e20000100800 */
[----:B------:R-:W-:Y:S01]  /*5190*/  IABS R74, R72 ;  /* 0x00000048004a7213 */ /* 0x000fe20000000000 */
[----:B------:R-:W-:Y:S01]  /*51a0*/  @!P3 IMAD.MOV R86, RZ, RZ, -R86 ;  /* 0x000000ffff56b224 */ /* 0x000fe200078e0a56 */
[----:B------:R-:W-:Y:S02]  /*51b0*/  LOP3.LUT R78, R101, 0x9c, RZ, 0xfc, !PT ;  /* 0x0000009c654e7812 */ /* 0x000fe400078efcff */
[----:B------:R-:W-:Y:S02]  /*51c0*/  ISETP.GT.U32.AND P3, PT, R0, R81, PT ;  /* 0x000000510000720c */ /* 0x000fe40003f64070 */
[----:B0-----:R-:W-:Y:S01]  /*51d0*/  IABS R77, R80 ;  /* 0x00000050004d7213 */ /* 0x001fe20000000000 */
[----:B------:R-:W-:-:S04]  /*51e0*/  IMAD.HI.U32 R73, R2, R74, RZ ;  /* 0x0000004a02497227 */ /* 0x000fc800078e00ff */
[----:B------:R-:W-:Y:S01]  /*51f0*/  IMAD.HI.U32 R82, R2, R77, RZ ;  /* 0x0000004d02527227 */ /* 0x000fe200078e00ff */
[----:B------:R-:W-:-:S03]  /*5200*/  IABS R76, R78 ;  /* 0x0000004e004c7213 */ /* 0x000fc60000000000 */
[----:B------:R-:W-:Y:S01]  /*5210*/  @!P4 IMAD.IADD R79, R79, 0x1, -R0 ;  /* 0x000000014f4fc824 */ /* 0x000fe200078e0a00 */
[----:B------:R-:W-:Y:S01]  /*5220*/  ISETP.GE.AND P2, PT, R75, RZ, PT ;  /* 0x000000ff4b00720c */ /* 0x000fe20003f46270 */
[----:B------:R-:W-:Y:S02]  /*5230*/  IMAD.MOV R82, RZ, RZ, -R82 ;  /* 0x000000ffff527224 */ /* 0x000fe400078e0a52 */
[----:B------:R-:W-:Y:S01]  /*5240*/  IMAD.MOV R73, RZ, RZ, -R73 ;  /* 0x000000ffff497224 */ /* 0x000fe200078e0a49 */
[C---:B------:R-:W-:Y:S01]  /*5250*/  ISETP.GT.U32.AND P6, PT, R0.reuse, R79, PT ;  /* 0x0000004f0000720c */ /* 0x040fe20003fc4070 */
[C---:B------:R-:W-:Y:S02]  /*5260*/  IMAD R77, R0.reuse, R82, R77 ;  /* 0x00000052004d7224 */ /* 0x040fe400078e024d */
[----:B------:R-:W-:Y:S02]  /*5270*/  IMAD R74, R0, R73, R74 ;  /* 0x00000049004a7224 */ /* 0x000fe400078e024a */
[----:B------:R-:W-:-:S04]  /*5280*/  IMAD.HI.U32 R82, R2, R76, RZ ;  /* 0x0000004c02527227 */ /* 0x000fc800078e00ff */
[----:B------:R-:W-:Y:S01]  /*5290*/  @!P3 IMAD.IADD R81, R81, 0x1, -R0 ;  /* 0x000000015151b824 */ /* 0x000fe200078e0a00 */
[----:B------:R-:W-:Y:S01]  /*52a0*/  ISETP.GT.U32.AND P3, PT, R0, R74, PT ;  /* 0x0000004a0000720c */ /* 0x000fe20003f64070 */
[----:B------:R-:W-:Y:S01]  /*52b0*/  IMAD.MOV R82, RZ, RZ, -R82 ;  /* 0x000000ffff527224 */ /* 0x000fe200078e0a52 */
[----:B------:R-:W-:Y:S01]  /*52c0*/  ISETP.GE.AND P4, PT, R84, RZ, PT ;  /* 0x000000ff5400720c */ /* 0x000fe20003f86270 */
[----:B------:R-:W-:Y:S02]  /*52d0*/  @!P2 IMAD.MOV R85, RZ, RZ, -R85 ;  /* 0x000000ffff55a224 */ /* 0x000fe400078e0a55 */
[C---:B------:R-:W-:Y:S01]  /*52e0*/  IMAD R76, R0.reuse, R82, R76 ;  /* 0x00000052004c7224 */ /* 0x040fe200078e024c */
[C---:B------:R-:W-:Y:S01]  /*52f0*/  ISETP.GT.U32.AND P2, PT, R0.reuse, R77, PT ;  /* 0x0000004d0000720c */ /* 0x040fe20003f44070 */
[--C-:B------:R-:W-:Y:S01]  /*5300*/  @!P6 IMAD.IADD R79, R79, 0x1, -R0.reuse ;  /* 0x000000014f4fe824 */ /* 0x100fe200078e0a00 */
[----:B------:R-:W-:Y:S02]  /*5310*/  LOP3.LUT R73, R101, 0xa2, RZ, 0xfc, !PT ;  /* 0x000000a265497812 */ /* 0x000fe400078efcff */
[----:B------:R-:W-:Y:S01]  /*5320*/  ISETP.GT.U32.AND P6, PT, R0, R76, PT ;  /* 0x0000004c0000720c */ /* 0x000fe20003fc4070 */
[----:B------:R0:W-:Y:S01]  /*5330*/  STL [R1+0x14], R86 ;  /* 0x0000145601007387 */ /* 0x0001e20000100800 */
[----:B------:R-:W-:Y:S01]  /*5340*/  IABS R82, R73 ;  /* 0x0000004900527213 */ /* 0x000fe20000000000 */
[----:B------:R-:W-:-:S02]  /*5350*/  @!P3 IMAD.IADD R74, R74, 0x1, -R0 ;  /* 0x000000014a4ab824 */ /* 0x000fc400078e0a00 */
[----:B------:R-:W-:Y:S02]  /*5360*/  @!P5 IMAD.MOV R83, RZ, RZ, -R83 ;  /* 0x000000ffff53d224 */ /* 0x000fe400078e0a53 */
[----:B0-----:R-:W-:Y:S01]  /*5370*/  IMAD.MOV.U32 R86, RZ, RZ, R79 ;  /* 0x000000ffff567224 */ /* 0x001fe200078e004f */
[----:B------:R-:W-:Y:S01]  /*5380*/  LOP3.LUT R75, R101, 0xa0, RZ, 0xfc, !PT ;  /* 0x000000a0654b7812 */ /* 0x000fe200078efcff */
[----:B------:R-:W-:Y:S02]  /*5390*/  @!P2 IMAD.IADD R77, R77, 0x1, -R0 ;  /* 0x000000014d4da824 */ /* 0x000fe400078e0a00 */
[----:B------:R-:W-:Y:S01]  /*53a0*/  @!P4 IMAD.MOV R86, RZ, RZ, -R86 ;  /* 0x000000ffff56c224 */ /* 0x000fe200078e0a56 */
[----:B------:R-:W-:Y:S01]  /*53b0*/  ISETP.GT.U32.AND P4, PT, R0, R74, PT ;  /* 0x0000004a0000720c */ /* 0x000fe20003f84070 */
[----:B------:R-:W-:Y:S01]  /*53c0*/  IMAD.HI.U32 R79, R2, R82, RZ ;  /* 0x00000052024f7227 */ /* 0x000fe200078e00ff */
[----:B------:R-:W-:Y:S01]  /*53d0*/  STL [R1+0x44], R85 ;  /* 0x0000445501007387 */ /* 0x000fe20000100800 */
[----:B------:R-:W-:-:S02]  /*53e0*/  IABS R84, R75 ;  /* 0x0000004b00547213 */ /* 0x000fc40000000000 */
[----:B------:R-:W-:Y:S01]  /*53f0*/  @!P6 IMAD.IADD R76, R76, 0x1, -R0 ;  /* 0x000000014c4ce824 */ /* 0x000fe200078e0a00 */
[----:B------:R0:W-:Y:S01]  /*5400*/  STL [R1+0x54], R83 ;  /* 0x0000545301007387 */ /* 0x0001e20000100800 */
[----:B------:R-:W-:Y:S01]  /*5410*/  IMAD.MOV R79, RZ, RZ, -R79 ;  /* 0x000000ffff4f7224 */ /* 0x000fe200078e0a4f */
[C---:B------:R-:W-:Y:S02]  /*5420*/  ISETP.GT.U32.AND P6, PT, R0.reuse, R77, PT ;  /* 0x0000004d0000720c */ /* 0x040fe40003fc4070 */
[----:B------:R-:W-:Y:S01]  /*5430*/  ISETP.GE.AND P5, PT, R71, RZ, PT ;  /* 0x000000ff4700720c */ /* 0x000fe20003fa6270 */
[C---:B------:R-:W-:Y:S01]  /*5440*/  IMAD R82, R0.reuse, R79, R82 ;  /* 0x0000004f00527224 */ /* 0x040fe200078e0252 */
[----:B------:R-:W-:Y:S02]  /*5450*/  ISETP.GT.U32.AND P3, PT, R0, R76, PT ;  /* 0x0000004c0000720c */ /* 0x000fe40003f64070 */
[----:B0-----:R-:W-:Y:S01]  /*5460*/  LOP3.LUT R83, R101, 0xa4, RZ, 0xfc, !PT ;  /* 0x000000a465537812 */ /* 0x001fe200078efcff */
[----:B------:R-:W-:-:S03]  /*5470*/  IMAD.HI.U32 R71, R2, R84, RZ ;  /* 0x0000005402477227 */ /* 0x000fc600078e00ff */
[----:B------:R-:W-:Y:S01]  /*5480*/  IABS R85, R83 ;  /* 0x0000005300557213 */ /* 0x000fe20000000000 */
[----:B------:R0:W-:Y:S01]  /*5490*/  STL [R1+0x50], R86 ;  /* 0x0000505601007387 */ /* 0x0001e20000100800 */
[--C-:B------:R-:W-:Y:S01]  /*54a0*/  @!P4 IMAD.IADD R74, R74, 0x1, -R0.reuse ;  /* 0x000000014a4ac824 */ /* 0x100fe200078e0a00 */
[----:B------:R-:W-:Y:S01]  /*54b0*/  ISETP.GT.U32.AND P4, PT, R0, R82, PT ;  /* 0x000000520000720c */ /* 0x000fe20003f84070 */
[----:B------:R-:W-:Y:S01]  /*54c0*/  IMAD.MOV R71, RZ, RZ, -R71 ;  /* 0x000000ffff477224 */ /* 0x000fe200078e0a47 */
[----:B------:R-:W-:Y:S01]  /*54d0*/  ISETP.GE.AND P2, PT, R80, RZ, PT ;  /* 0x000000ff5000720c */ /* 0x000fe20003f46270 */
[----:B------:R-:W-:Y:S02]  /*54e0*/  @!P6 IMAD.IADD R77, R77, 0x1, -R0 ;  /* 0x000000014d4de824 */ /* 0x000fe400078e0a00 */
[----:B0-----:R-:W-:Y:S02]  /*54f0*/  IMAD.MOV.U32 R86, RZ, RZ, R81 ;  /* 0x000000ffff567224 */ /* 0x001fe400078e0051 */
[----:B------:R-:W-:Y:S01]  /*5500*/  IMAD.MOV.U32 R81, RZ, RZ, R85 ;  /* 0x000000ffff517224 */ /* 0x000fe200078e0055 */
[----:B------:R-:W-:Y:S01]  /*5510*/  ISETP.GE.AND P6, PT, R78, RZ, PT ;  /* 0x000000ff4e00720c */ /* 0x000fe20003fc6270 */
[----:B------:R-:W-:-:S02]  /*5520*/  IMAD R84, R0, R71, R84 ;  /* 0x0000004700547224 */ /* 0x000fc400078e0254 */
[----:B------:R-:W-:Y:S01]  /*5530*/  IMAD.HI.U32 R79, R2, R81, RZ ;  /* 0x00000051024f7227 */ /* 0x000fe200078e00ff */
[----:B------:R-:W-:-:S03]  /*5540*/  LOP3.LUT R71, R101, 0xa6, RZ, 0xfc, !PT ;  /* 0x000000a665477812 */ /* 0x000fc600078efcff */
[----:B------:R-:W-:Y:S02]  /*5550*/  @!P5 IMAD.MOV R86, RZ, RZ, -R86 ;  /* 0x000000ffff56d224 */ /* 0x000fe400078e0a56 */
[--C-:B------:R-:W-:Y:S01]  /*5560*/  @!P3 IMAD.IADD R76, R76, 0x1, -R0.reuse ;  /* 0x000000014c4cb824 */ /* 0x100fe200078e0a00 */
[----:B------:R-:W-:Y:S01]  /*5570*/  ISETP.GE.AND P3, PT, R72, RZ, PT ;  /* 0x000000ff4800720c */ /* 0x000fe20003f66270 */
[----:B------:R-:W-:Y:S01]  /*5580*/  IMAD.MOV R79, RZ, RZ, -R79 ;  /* 0x000000ffff4f7224 */ /* 0x000fe200078e0a4f */
[C---:B------:R-:W-:Y:S02]  /*5590*/  ISETP.GT.U32.AND P5, PT, R0.reuse, R84, PT ;  /* 0x000000540000720c */ /* 0x040fe40003fa4070 */
[----:B------:R-:W-:Y:S01]  /*55a0*/  LOP3.LUT R72, R101, 0xa8, RZ, 0xfc, !PT ;  /* 0x000000a865487812 */ /* 0x000fe200078efcff */
[----:B------:R0:W-:Y:S01]  /*55b0*/  STL [R1+0x4c], R86 ;  /* 0x00004c5601007387 */ /* 0x0001e20000100800 */
[----:B------:R-:W-:Y:S01]  /*55c0*/  IABS R80, R71 ;  /* 0x0000004700507213 */ /* 0x000fe20000000000 */
[----:B------:R-:W-:Y:S01]  /*55d0*/  IMAD R81, R0, R79, R81 ;  /* 0x0000004f00517224 */ /* 0x000fe200078e0251 */
[----:B------:R-:W-:Y:S01]  /*55e0*/  IABS R79, R72 ;  /* 0x00000048004f7213 */ /* 0x000fe20000000000 */
[----:B------:R-:W-:-:S02]  /*55f0*/  @!P4 IMAD.IADD R82, R82, 0x1, -R0 ;  /* 0x000000015252c824 */ /* 0x000fc400078e0a00 */
[----:B------:R-:W-:Y:S02]  /*5600*/  IMAD.MOV.U32 R85, RZ, RZ, R76 ;  /* 0x000000ffff557224 */ /* 0x000fe400078e004c */
[----:B0-----:R-:W-:Y:S01]  /*5610*/  IMAD.MOV.U32 R86, RZ, RZ, R77 ;  /* 0x000000ffff567224 */ /* 0x001fe200078e004d */
[----:B------:R-:W-:Y:S01]  /*5620*/  ISETP.GT.U32.AND P4, PT, R0, R82, PT ;  /* 0x000000520000720c */ /* 0x000fe20003f84070 */
[----:B------:R-:W-:-:S04]  /*5630*/  IMAD.HI.U32 R78, R2, R80, RZ ;  /* 0x00000050024e7227 */ /* 0x000fc800078e00ff */
[----:B------:R-:W-:Y:S02]  /*5640*/  @!P2 IMAD.MOV R86, RZ, RZ, -R86 ;  /* 0x000000ffff56a224 */ /* 0x000fe400078e0a56 */
[----:B------:R-:W-:-:S04]  /*5650*/  IMAD.HI.U32 R76, R2, R79, RZ ;  /* 0x0000004f024c7227 */ /* 0x000fc800078e00ff */
[----:B------:R-:W-:Y:S01]  /*5660*/  @!P6 IMAD.MOV R85, RZ, RZ, -R85 ;  /* 0x000000ffff55e224 */ /* 0x000fe200078e0a55 */
[----:B------:R-:W-:Y:S01]  /*5670*/  ISETP.GT.U32.AND P6, PT, R0, R81, PT ;  /* 0x000000510000720c */ /* 0x000fe20003fc4070 */
[----:B------:R-:W-:Y:S01]  /*5680*/  IMAD.MOV R78, RZ, RZ, -R78 ;  /* 0x000000ffff4e7224 */ /* 0x000fe200078e0a4e */
[----:B------:R-:W-:Y:S01]  /*5690*/  STL [R1+0x38], R86 ;  /* 0x0000385601007387 */ /* 0x000fe20000100800 */
[----:B------:R-:W-:Y:S02]  /*56a0*/  @!P5 IMAD.IADD R84, R84, 0x1, -R0 ;  /* 0x000000015454d824 */ /* 0x000fe400078e0a00 */
[----:B------:R-:W-:Y:S01]  /*56b0*/  IMAD.MOV R76, RZ, RZ, -R76 ;  /* 0x000000ffff4c7224 */ /* 0x000fe200078e0a4c */
[----:B------:R0:W-:Y:S01]  /*56c0*/  STL [R1+0x40], R85 ;  /* 0x0000405501007387 */ /* 0x0001e20000100800 */
[C---:B------:R-:W-:Y:S01]  /*56d0*/  IMAD R80, R0.reuse, R78, R80 ;  /* 0x0000004e00507224 */ /* 0x040fe200078e0250 */
[C---:B------:R-:W-:Y:S01]  /*56e0*/  ISETP.GT.U32.AND P2, PT, R0.reuse, R84, PT ;  /* 0x000000540000720c */ /* 0x040fe20003f44070 */
[----:B------:R-:W-:-:S02]  /*56f0*/  IMAD R79, R0, R76, R79 ;  /* 0x0000004c004f7224 */ /* 0x000fc400078e024f */
[----:B0-----:R-:W-:Y:S01]  /*5700*/  IMAD.MOV.U32 R85, RZ, RZ, R74 ;  /* 0x000000ffff557224 */ /* 0x001fe200078e004a */
[----:B------:R-:W-:Y:S01]  /*5710*/  ISETP.GE.AND P5, PT, R75, RZ, PT ;  /* 0x000000ff4b00720c */ /* 0x000fe20003fa6270 */
[--C-:B------:R-:W-:Y:S02]  /*5720*/  @!P4 IMAD.IADD R82, R82, 0x1, -R0.reuse ;  /* 0x000000015252c824 */ /* 0x100fe400078e0a00 */
[----:B------:R-:W-:Y:S01]  /*5730*/  @!P3 IMAD.MOV R85, RZ, RZ, -R85 ;  /* 0x000000ffff55b224 */ /* 0x000fe200078e0a55 */
[C---:B------:R-:W-:Y:S01]  /*5740*/  ISETP.GT.U32.AND P3, PT, R0.reuse, R80, PT ;  /* 0x000000500000720c */ /* 0x040fe20003f64070 */
[----:B------:R-:W-:Y:S01]  /*5750*/  @!P6 IMAD.IADD R81, R81, 0x1, -R0 ;  /* 0x000000015151e824 */ /* 0x000fe200078e0a00 */
[C---:B------:R-:W-:Y:S02]  /*5760*/  ISETP.GT.U32.AND P4, PT, R0.reuse, R79, PT ;  /* 0x0000004f0000720c */ /* 0x040fe40003f84070 */
[----:B------:R-:W-:Y:S02]  /*5770*/  LOP3.LUT R75, R101, 0xaa, RZ, 0xfc, !PT ;  /* 0x000000aa654b7812 */ /* 0x000fe400078efcff */
[----:B------:R-:W-:-:S02]  /*5780*/  ISETP.GT.U32.AND P6, PT, R0, R81, PT ;  /* 0x000000510000720c */ /* 0x000fc40003fc4070 */
[----:B------:R-:W-:Y:S02]  /*5790*/  IABS R77, R75 ;  /* 0x0000004b004d7213 */ /* 0x000fe40000000000 */
[----:B------:R-:W-:Y:S01]  /*57a0*/  LOP3.LUT R78, R101, 0xac, RZ, 0xfc, !PT ;  /* 0x000000ac654e7812 */ /* 0x000fe200078efcff */
[--C-:B------:R-:W-:Y:S01]  /*57b0*/  @!P2 IMAD.IADD R84, R84, 0x1, -R0.reuse ;  /* 0x000000015454a824 */ /* 0x100fe200078e0a00 */
[----:B------:R0:W-:Y:S01]  /*57c0*/  STL [R1+0x3c], R85 ;  /* 0x00003c5501007387 */ /* 0x0001e20000100800 */
[----:B------:R-:W-:Y:S01]  /*57d0*/  ISETP.GE.AND P2, PT, R73, RZ, PT ;  /* 0x000000ff4900720c */ /* 0x000fe20003f46270 */
[----:B------:R-:W-:Y:S01]  /*57e0*/  @!P3 IMAD.IADD R80, R80, 0x1, -R0 ;  /* 0x000000015050b824 */ /* 0x000fe200078e0a00 */
[----:B------:R-:W-:Y:S01]  /*57f0*/  IABS R74, R78 ;  /* 0x0000004e004a7213 */ /* 0x000fe20000000000 */
[----:B------:R-:W-:Y:S01]  /*5800*/  IMAD.MOV.U32 R86, RZ, RZ, R84 ;  /* 0x000000ffff567224 */ /* 0x000fe200078e0054 */
[----:B------:R-:W-:Y:S01]  /*5810*/  LOP3.LUT R73, R101, 0xae, RZ, 0xfc, !PT ;  /* 0x000000ae65497812 */ /* 0x000fe200078efcff */
[----:B------:R-:W-:-:S02]  /*5820*/  @!P4 IMAD.IADD R79, R79, 0x1, -R0 ;  /* 0x000000014f4fc824 */ /* 0x000fc400078e0a00 */
[----:B0-----:R-:W-:Y:S01]  /*5830*/  IMAD.HI.U32 R85, R2, R77, RZ ;  /* 0x0000004d02557227 */ /* 0x001fe200078e00ff */
[----:B------:R-:W-:-:S03]  /*5840*/  ISETP.GE.AND P3, PT, R83, RZ, PT ;  /* 0x000000ff5300720c */ /* 0x000fc60003f66270 */
[----:B------:R-:W-:Y:S01]  /*5850*/  IMAD.MOV R85, RZ, RZ, -R85 ;  /* 0x000000ffff557224 */ /* 0x000fe200078e0a55 */
[----:B------:R-:W-:Y:S01]  /*5860*/  IABS R83, R73 ;  /* 0x0000004900537213 */ /* 0x000fe20000000000 */
[----:B------:R-:W-:Y:S01]  /*5870*/  IMAD.HI.U32 R76, R2, R74, RZ ;  /* 0x0000004a024c7227 */ /* 0x000fe200078e00ff */
[----:B------:R-:W-:-:S03]  /*5880*/  ISETP.GT.U32.AND P4, PT, R0, R80, PT ;  /* 0x000000500000720c */ /* 0x000fc60003f84070 */
[----:B------:R-:W-:Y:S01]  /*5890*/  @!P5 IMAD.MOV R86, RZ, RZ, -R86 ;  /* 0x000000ffff56d224 */ /* 0x000fe200078e0a56 */
[C---:B------:R-:W-:Y:S01]  /*58a0*/  ISETP.GT.U32.AND P5, PT, R0.reuse, R79, PT ;  /* 0x0000004f0000720c */ /* 0x040fe20003fa4070 */
[C---:B------:R-:W-:Y:S02]  /*58b0*/  IMAD R77, R0.reuse, R85, R77 ;  /* 0x00000055004d7224 */ /* 0x040fe400078e024d */
[----:B------:R-:W-:Y:S02]  /*58c0*/  @!P6 IMAD.IADD R81, R81, 0x1, -R0 ;  /* 0x000000015151e824 */ /* 0x000fe400078e0a00 */
[----:B------:R-:W-:Y:S02]  /*58d0*/  IMAD.MOV.U32 R85, RZ, RZ, R82 ;  /* 0x000000ffff557224 */ /* 0x000fe400078e0052 */
[----:B------:R-:W-:Y:S02]  /*58e0*/  IMAD.MOV R84, RZ, RZ, -R76 ;  /* 0x000000ffff547224 */ /* 0x000fe400078e0a4c */
[----:B------:R-:W-:Y:S01]  /*58f0*/  IMAD.MOV.U32 R76, RZ, RZ, R83 ;  /* 0x000000ffff4c7224 */ /* 0x000fe200078e0053 */
[----:B------:R-:W-:Y:S01]  /*5900*/  ISETP.GT.U32.AND P6, PT, R0, R77, PT ;  /* 0x0000004d0000720c */ /* 0x000fe20003fc4070 */
[----:B------:R-:W-:-:S02]  /*5910*/  IMAD.MOV.U32 R83, RZ, RZ, R81 ;  /* 0x000000ffff537224 */ /* 0x000fc400078e0051 */
[----:B------:R-:W-:Y:S01]  /*5920*/  @!P2 IMAD.MOV R85, RZ, RZ, -R85 ;  /* 0x000000ffff55a224 */ /* 0x000fe200078e0a55 */
[----:B------:R-:W-:Y:S01]  /*5930*/  ISETP.GE.AND P2, PT, R71, RZ, PT ;  /* 0x000000ff4700720c */ /* 0x000fe20003f46270 */
[----:B------:R-:W-:Y:S01]  /*5940*/  IMAD.HI.U32 R82, R2, R76, RZ ;  /* 0x0000004c02527227 */ /* 0x000fe200078e00ff */
[----:B------:R-:W-:Y:S03]  /*5950*/  STL [R1+0x18], R86 ;  /* 0x0000185601007387 */ /* 0x000fe60000100800 */
[----:B------:R-:W-:Y:S02]  /*5960*/  @!P3 IMAD.MOV R83, RZ, RZ, -R83 ;  /* 0x000000ffff53b224 */ /* 0x000fe400078e0a53 */
[----:B------:R-:W-:Y:S02]  /*5970*/  IMAD.MOV R82, RZ, RZ, -R82 ;  /* 0x000000ffff527224 */ /* 0x000fe400078e0a52 */
[----:B------:R-:W-:Y:S01]  /*5980*/  @!P4 IMAD.IADD R80, R80, 0x1, -R0 ;  /* 0x000000015050c824 */ /* 0x000fe200078e0a00 */
[----:B------:R-:W-:Y:S01]  /*5990*/  STL [R1+0x1c], R85 ;  /* 0x00001c5501007387 */ /* 0x000fe20000100800 */
[----:B------:R-:W-:-:S02]  /*59a0*/  IMAD R74, R0, R84, R74 ;  /* 0x00000054004a7224 */ /* 0x000fc400078e024a */
[----:B------:R-:W-:Y:S01]  /*59b0*/  @!P5 IMAD.IADD R79, R79, 0x1, -R0 ;  /* 0x000000014f4fd824 */ /* 0x000fe200078e0a00 */
[----:B------:R0:W-:Y:S01]  /*59c0*/  STL [R1+0x24], R83 ;  /* 0x0000245301007387 */ /* 0x0001e20000100800 */
[----:B------:R-:W-:Y:S01]  /*59d0*/  ISETP.GE.AND P5, PT, R75, RZ, PT ;  /* 0x000000ff4b00720c */ /* 0x000fe20003fa6270 */
[C---:B------:R-:W-:Y:S01]  /*59e0*/  IMAD R75, R0.reuse, R82, R76 ;  /* 0x00000052004b7224 */ /* 0x040fe200078e024c */
[----:B------:R-:W-:Y:S01]  /*59f0*/  ISETP.GT.U32.AND P3, PT, R0, R74, PT ;  /* 0x0000004a0000720c */ /* 0x000fe20003f64070 */
[----:B------:R-:W-:Y:S02]  /*5a00*/  @!P6 IMAD.IADD R77, R77, 0x1, -R0 ;  /* 0x000000014d4de824 */ /* 0x000fe400078e0a00 */
[----:B0-----:R-:W-:-:S04]  /*5a10*/  IMAD.MOV.U32 R83, RZ, RZ, R80 ;  /* 0x000000ffff537224 */ /* 0x001fc800078e0050 */
[----:B------:R-:W-:Y:S01]  /*5a20*/  @!P2 IMAD.MOV R83, RZ, RZ, -R83 ;  /* 0x000000ffff53a224 */ /* 0x000fe200078e0a53 */
[C---:B------:R-:W-:Y:S02]  /*5a30*/  ISETP.GT.U32.AND P2, PT, R0.reuse, R75, PT ;  /* 0x0000004b0000720c */ /* 0x040fe40003f44070 */
[----:B------:R-:W-:-:S03]  /*5a40*/  ISETP.GT.U32.AND P6, PT, R0, R77, PT ;  /* 0x0000004d0000720c */ /* 0x000fc60003fc4070 */
[--C-:B------:R-:W-:Y:S01]  /*5a50*/  @!P3 IMAD.IADD R74, R74, 0x1, -R0.reuse ;  /* 0x000000014a4ab824 */ /* 0x100fe200078e0a00 */
[----:B------:R-:W-:Y:S02]  /*5a60*/  ISETP.GE.AND P4, PT, R72, RZ, PT ;  /* 0x000000ff4800720c */ /* 0x000fe40003f86270 */
[----:B------:R-:W-:Y:S02]  /*5a70*/  LOP3.LUT R72, R101, 0xb2, RZ, 0xfc, !PT ;  /* 0x000000b265487812 */ /* 0x000fe400078efcff */
[C---:B------:R-:W-:Y:S02]  /*5a80*/  ISETP.GT.U32.AND P3, PT, R0.reuse, R74, PT ;  /* 0x0000004a0000720c */ /* 0x040fe40003f64070 */
[----:B------:R-:W-:Y:S01]  /*5a90*/  IABS R89, R72 ;  /* 0x0000004800597213 */ /* 0x000fe20000000000 */
[--C-:B------:R-:W-:Y:S02]  /*5aa0*/  @!P2 IMAD.IADD R75, R75, 0x1, -R0.reuse ;  /* 0x000000014b4ba824 */ /* 0x100fe400078e0a00 */
[----:B------:R-:W-:Y:S01]  /*5ab0*/  @!P6 IMAD.IADD R77, R77, 0x1, -R0 ;  /* 0x000000014d4de824 */ /* 0x000fe200078e0a00 */
[----:B------:R-:W-:Y:S01]  /*5ac0*/  ISETP.GE.AND P6, PT, R73, RZ, PT ;  /* 0x000000ff4900720c */ /* 0x000fe20003fc6270 */
[----:B------:R-:W-:Y:S01]  /*5ad0*/  IMAD.MOV.U32 R81, RZ, RZ, R79 ;  /* 0x000000ffff517224 */ /* 0x000fe200078e004f */
[----:B------:R-:W-:Y:S01]  /*5ae0*/  ISETP.GT.U32.AND P2, PT, R0, R75, PT ;  /* 0x0000004b0000720c */ /* 0x000fe20003f44070 */
[----:B------:R-:W-:-:S04]  /*5af0*/  IMAD.HI.U32 R73, R2, R89, RZ ;  /* 0x0000005902497227 */ /* 0x000fc800078e00ff */
[----:B------:R-:W-:Y:S01]  /*5b00*/  @!P4 IMAD.MOV R81, RZ, RZ, -R81 ;  /* 0x000000ffff51c224 */ /* 0x000fe200078e0a51 */
[----:B------:R-:W-:Y:S01]  /*5b10*/  ISETP.GE.AND P4, PT, R78, RZ, PT ;  /* 0x000000ff4e00720c */ /* 0x000fe20003f86270 */
[----:B------:R-:W-:Y:S01]  /*5b20*/  IMAD.MOV R73, RZ, RZ, -R73 ;  /* 0x000000ffff497224 */ /* 0x000fe200078e0a49 */
[----:B------:R-:W-:Y:S01]  /*5b30*/  LOP3.LUT R71, R101, 0xb0, RZ, 0xfc, !PT ;  /* 0x000000b065477812 */ /* 0x000fe200078efcff */
[--C-:B------:R-:W-:Y:S02]  /*5b40*/  @!P3 IMAD.IADD R74, R74, 0x1, -R0.reuse ;  /* 0x000000014a4ab824 */ /* 0x100fe400078e0a00 */
[C---:B------:R-:W-:Y:S02]  /*5b50*/  IMAD R89, R0.reuse, R73, R89 ;  /* 0x0000004900597224 */ /* 0x040fe400078e0259 */
[----:B------:R-:W-:Y:S02]  /*5b60*/  IMAD.MOV.U32 R80, RZ, RZ, R77 ;  /* 0x000000ffff507224 */ /* 0x000fe400078e004d */
[----:B------:R-:W-:Y:S01]  /*5b70*/  @!P2 IMAD.IADD R75, R75, 0x1, -R0 ;  /* 0x000000014b4ba824 */ /* 0x000fe200078e0a00 */
[----:B------:R-:W-:Y:S01]  /*5b80*/  ISETP.GT.U32.AND P2, PT, R0, R89, PT ;  /* 0x000000590000720c */ /* 0x000fe20003f44070 */
[----:B------:R-:W-:Y:S01]  /*5b90*/  IMAD.MOV.U32 R79, RZ, RZ, R74 ;  /* 0x000000ffff4f7224 */ /* 0x000fe200078e004a */
[----:B------:R-:W-:Y:S01]  /*5ba0*/  IABS R88, R71 ;  /* 0x0000004700587213 */ /* 0x000fe20000000000 */
[----:B------:R-:W-:-:S02]  /*5bb0*/  @!P5 IMAD.MOV R80, RZ, RZ, -R80 ;  /* 0x000000ffff50d224 */ /* 0x000fc400078e0a50 */
[----:B------:R-:W-:Y:S01]  /*5bc0*/  @!P4 IMAD.MOV R79, RZ, RZ, -R79 ;  /* 0x000000ffff4fc224 */ /* 0x000fe200078e0a4f */
[----:B------:R-:W-:Y:S01]  /*5bd0*/  LOP3.LUT R76, R101, 0xb4, RZ, 0xfc, !PT ;  /* 0x000000b4654c7812 */ /* 0x000fe200078efcff */
[----:B------:R0:W-:Y:S01]  /*5be0*/  STL [R1+0x28], R83 ;  /* 0x0000285301007387 */ /* 0x0001e20000100800 */
[----:B------:R-:W-:-:S03]  /*5bf0*/  IMAD.HI.U32 R78, R2, R88, RZ ;  /* 0x00000058024e7227 */ /* 0x000fc600078e00ff */
[----:B------:R-:W-:Y:S01]  /*5c00*/  STL [R1+0x34], R81 ;  /* 0x0000345101007387 */ /* 0x000fe20000100800 */
[----:B------:R-:W-:-:S03]  /*5c10*/  IMAD.MOV R78, RZ, RZ, -R78 ;  /* 0x000000ffff4e7224 */ /* 0x000fc600078e0a4e */
[----:B------:R-:W-:Y:S01]  /*5c20*/  STL [R1+0x2c], R80 ;  /* 0x00002c5001007387 */ /* 0x000fe20000100800 */
[----:B0-----:R-:W-:-:S03]  /*5c30*/  IABS R83, R76 ;  /* 0x0000004c00537213 */ /* 0x001fc60000000000 */
[----:B------:R0:W-:Y:S01]  /*5c40*/  STL [R1+0x30], R79 ;  /* 0x0000304f01007387 */ /* 0x0001e20000100800 */
[----:B------:R-:W-:Y:S01]  /*5c50*/  @!P2 IMAD.IADD R89, R89, 0x1, -R0 ;  /* 0x000000015959a824 */ /* 0x000fe200078e0a00 */
[----:B------:R-:W-:Y:S01]  /*5c60*/  ISETP.GE.AND P3, PT, R71, RZ, PT ;  /* 0x000000ff4700720c */ /* 0x000fe20003f66270 */
[----:B------:R-:W-:Y:S02]  /*5c70*/  IMAD R88, R0, R78, R88 ;  /* 0x0000004e00587224 */ /* 0x000fe400078e0258 */
[----:B------:R-:W-:Y:S01]  /*5c80*/  IMAD.HI.U32 R71, R2, R83, RZ ;  /* 0x0000005302477227 */ /* 0x000fe200078e00ff */
[----:B0-----:R-:W-:-:S04]  /*5c90*/  LOP3.LUT R79, R101, 0xb6, RZ, 0xfc, !PT ;  /* 0x000000b6654f7812 */ /* 0x001fc800078efcff */
[----:B------:R-:W-:Y:S01]  /*5ca0*/  IABS R80, R79 ;  /* 0x0000004f00507213 */ /* 0x000fe20000000000 */
[----:B------:R-:W-:Y:S01]  /*5cb0*/  IMAD.MOV R71, RZ, RZ, -R71 ;  /* 0x000000ffff477224 */ /* 0x000fe200078e0a47 */
[C---:B------:R-:W-:Y:S02]  /*5cc0*/  ISETP.GT.U32.AND P2, PT, R0.reuse, R89, PT ;  /* 0x000000590000720c */ /* 0x040fe40003f44070 */
[----:B------:R-:W-:Y:S01]  /*5cd0*/  ISETP.GT.U32.AND P4, PT, R0, R88, PT ;  /* 0x000000580000720c */ /* 0x000fe20003f84070 */
[----:B------:R-:W-:Y:S01]  /*5ce0*/  IMAD.HI.U32 R78, R2, R80, RZ ;  /* 0x00000050024e7227 */ /* 0x000fe200078e00ff */
[----:B------:R-:W-:-:S03]  /*5cf0*/  LOP3.LUT R82, R101, 0xb8, RZ, 0xfc, !PT ;  /* 0x000000b865527812 */ /* 0x000fc600078efcff */
[C---:B------:R-:W-:Y:S02]  /*5d00*/  IMAD R83, R0.reuse, R71, R83 ;  /* 0x0000004700537224 */ /* 0x040fe400078e0253 */
[----:B------:R-:W-:Y:S02]  /*5d10*/  IMAD.MOV R78, RZ, RZ, -R78 ;  /* 0x000000ffff4e7224 */ /* 0x000fe400078e0a4e */
[----:B------:R-:W-:Y:S02]  /*5d20*/  IMAD.MOV.U32 R123, RZ, RZ, R75 ;  /* 0x000000ffff7b7224 */ /* 0x000fe400078e004b */
[C---:B------:R-:W-:Y:S02]  /*5d30*/  IMAD R80, R0.reuse, R78, R80 ;  /* 0x0000004e00507224 */ /* 0x040fe400078e0250 */
[----:B------:R-:W-:Y:S01]  /*5d40*/  @!P6 IMAD.MOV R123, RZ, RZ, -R123 ;  /* 0x000000ffff7be224 */ /* 0x000fe200078e0a7b */
[----:B------:R-:W-:Y:S01]  /*5d50*/  ISETP.GT.U32.AND P6, PT, R0, R83, PT ;  /* 0x000000530000720c */ /* 0x000fe20003fc4070 */
[--C-:B------:R-:W-:Y:S01]  /*5d60*/  @!P2 IMAD.IADD R89, R89, 0x1, -R0.reuse ;  /* 0x000000015959a824 */ /* 0x100fe200078e0a00 */
[----:B------:R-:W-:Y:S01]  /*5d70*/  IABS R77, R82 ;  /* 0x00000052004d7213 */ /* 0x000fe20000000000 */
[----:B------:R-:W-:Y:S01]  /*5d80*/  @!P4 IMAD.IADD R88, R88, 0x1, -R0 ;  /* 0x000000015858c824 */ /* 0x000fe200078e0a00 */
[----:B------:R-:W-:-:S02]  /*5d90*/  LOP3.LUT R84, R101, 0xba, RZ, 0xfc, !PT ;  /* 0x000000ba65547812 */ /* 0x000fc400078efcff */
[----:B------:R-:W-:Y:S01]  /*5da0*/  ISETP.GT.U32.AND P2, PT, R0, R80, PT ;  /* 0x000000500000720c */ /* 0x000fe20003f44070 */
[----:B------:R-:W-:Y:S01]  /*5db0*/  IMAD.HI.U32 R81, R2, R77, RZ ;  /* 0x0000004d02517227 */ /* 0x000fe200078e00ff */
[----:B------:R-:W-:Y:S02]  /*5dc0*/  IABS R71, R84 ;  /* 0x0000005400477213 */ /* 0x000fe40000000000 */
[----:B------:R-:W-:Y:S01]  /*5dd0*/  ISETP.GT.U32.AND P4, PT, R0, R88, PT ;  /* 0x000000580000720c */ /* 0x000fe20003f84070 */
[----:B------:R-:W-:Y:S01]  /*5de0*/  IMAD.MOV R75, RZ, RZ, -R81 ;  /* 0x000000ffff4b7224 */ /* 0x000fe200078e0a51 */
[----:B------:R-:W-:Y:S01]  /*5df0*/  LOP3.LUT R85, R101, 0xbc, RZ, 0xfc, !PT ;  /* 0x000000bc65557812 */ /* 0x000fe200078efcff */
[----:B------:R-:W-:Y:S01]  /*5e00*/  IMAD.HI.U32 R74, R2, R71, RZ ;  /* 0x00000047024a7227 */ /* 0x000fe200078e00ff */
[----:B------:R-:W-:Y:S02]  /*5e10*/  ISETP.GE.AND P5, PT, R72, RZ, PT ;  /* 0x000000ff4800720c */ /* 0x000fe40003fa6270 */
[----:B------:R-:W-:Y:S01]  /*5e20*/  IABS R72, R85 ;  /* 0x0000005500487213 */ /* 0x000fe20000000000 */
[----:B------:R-:W-:-:S02]  /*5e30*/  @!P6 IMAD.IADD R83, R83, 0x1, -R0 ;  /* 0x000000015353e824 */ /* 0x000fc400078e0a00 */
[----:B------:R-:W-:Y:S01]  /*5e40*/  IMAD R77, R0, R75, R77 ;  /* 0x0000004b004d7224 */ /* 0x000fe200078e024d */
[----:B------:R-:W-:Y:S01]  /*5e50*/  LOP3.LUT R87, R101, 0xc0, RZ, 0xfc, !PT ;  /* 0x000000c065577812 */ /* 0x000fe200078efcff */
[----:B------:R-:W-:Y:S02]  /*5e60*/  IMAD.MOV R74, RZ, RZ, -R74 ;  /* 0x000000ffff4a7224 */ /* 0x000fe400078e0a4a */
[----:B------:R-:W-:Y:S01]  /*5e70*/  @!P2 IMAD.IADD R80, R80, 0x1, -R0 ;  /* 0x000000015050a824 */ /* 0x000fe200078e0a00 */
[----:B------:R-:W-:Y:S01]  /*5e80*/  ISETP.GT.U32.AND P2, PT, R0, R83, PT ;  /* 0x000000530000720c */ /* 0x000fe20003f44070 */
[----:B------:R-:W-:Y:S01]  /*5e90*/  IMAD.HI.U32 R73, R2, R72, RZ ;  /* 0x0000004802497227 */ /* 0x000fe200078e00ff */
[----:B------:R-:W-:-:S03]  /*5ea0*/  ISETP.GT.U32.AND P6, PT, R0, R77, PT ;  /* 0x0000004d0000720c */ /* 0x000fc60003fc4070 */
[----:B------:R-:W-:Y:S01]  /*5eb0*/  IMAD R71, R0, R74, R71 ;  /* 0x0000004a00477224 */ /* 0x000fe200078e0247 */
[----:B------:R-:W-:Y:S01]  /*5ec0*/  IABS R74, R87 ;  /* 0x00000057004a7213 */ /* 0x000fe20000000000 */
[----:B------:R-:W-:Y:S02]  /*5ed0*/  IMAD.MOV.U32 R125, RZ, RZ, R89 ;  /* 0x000000ffff7d7224 */ /* 0x000fe400078e0059 */
[----:B------:R-:W-:Y:S02]  /*5ee0*/  @!P4 IMAD.IADD R88, R88, 0x1, -R0 ;  /* 0x000000015858c824 */ /* 0x000fe400078e0a00 */
[----:B------:R-:W-:Y:S02]  /*5ef0*/  IMAD.MOV R73, RZ, RZ, -R73 ;  /* 0x000000ffff497224 */ /* 0x000fe400078e0a49 */
[----:B------:R-:W-:Y:S01]  /*5f00*/  @!P5 IMAD.MOV R125, RZ, RZ, -R125 ;  /* 0x000000ffff7dd224 */ /* 0x000fe200078e0a7d */
[C---:B------:R-:W-:Y:S01]  /*5f10*/  ISETP.GT.U32.AND P5, PT, R0.reuse, R71, PT ;  /* 0x000000470000720c */ /* 0x040fe20003fa4070 */
[----:B------:R-:W-:Y:S01]  /*5f20*/  IMAD.MOV.U32 R124, RZ, RZ, R88 ;  /* 0x000000ffff7c7224 */ /* 0x000fe200078e0058 */
[----:B------:R-:W-:Y:S01]  /*5f30*/  LOP3.LUT R86, R101, 0xbe, RZ, 0xfc, !PT ;  /* 0x000000be65567812 */ /* 0x000fe200078efcff */
[----:B------:R-:W-:-:S02]  /*5f40*/  IMAD R72, R0, R73, R72 ;  /* 0x0000004900487224 */ /* 0x000fc400078e0248 */
[----:B------:R-:W-:Y:S01]  /*5f50*/  IMAD.HI.U32 R88, R2, R74, RZ ;  /* 0x0000004a02587227 */ /* 0x000fe200078e00ff */
[----:B------:R-:W-:-:S03]  /*5f60*/  IABS R73, R86 ;  /* 0x0000005600497213 */ /* 0x000fc60000000000 */
[----:B------:R-:W-:Y:S02]  /*5f70*/  IMAD.MOV R88, RZ, RZ, -R88 ;  /* 0x000000ffff587224 */ /* 0x000fe400078e0a58 */
[--C-:B------:R-:W-:Y:S01]  /*5f80*/  @!P2 IMAD.IADD R83, R83, 0x1, -R0.reuse ;  /* 0x000000015353a824 */ /* 0x100fe200078e0a00 */
[----:B------:R-:W-:Y:S01]  /*5f90*/  ISETP.GT.U32.AND P2, PT, R0, R72, PT ;  /* 0x000000480000720c */ /* 0x000fe20003f44070 */
[----:B------:R-:W-:Y:S01]  /*5fa0*/  @!P6 IMAD.IADD R77, R77, 0x1, -R0 ;  /* 0x000000014d4de824 */ /* 0x000fe200078e0a00 */
[----:B------:R-:W-:Y:S01]  /*5fb0*/  ISETP.GE.AND P4, PT, R76, RZ, PT ;  /* 0x000000ff4c00720c */ /* 0x000fe20003f86270 */
[C---:B------:R-:W-:Y:S01]  /*5fc0*/  IMAD R74, R0.reuse, R88, R74 ;  /* 0x00000058004a7224 */ /* 0x040fe200078e024a */
[----:B------:R-:W-:Y:S01]  /*5fd0*/  ISETP.GT.U32.AND P6, PT, R0, R80, PT ;  /* 0x000000500000720c */ /* 0x000fe20003fc4070 */
[----:B------:R-:W-:Y:S01]  /*5fe0*/  IMAD.HI.U32 R90, R2, R73, RZ ;  /* 0x00000049025a7227 */ /* 0x000fe200078e00ff */
[----:B------:R-:W-:-:S03]  /*5ff0*/  LOP3.LUT R78, R101, 0xc2, RZ, 0xfc, !PT ;  /* 0x000000c2654e7812 */ /* 0x000fc600078efcff */
[----:B------:R-:W-:Y:S01]  /*6000*/  @!P3 IMAD.MOV R124, RZ, RZ, -R124 ;  /* 0x000000ffff7cb224 */ /* 0x000fe200078e0a7c */
[C---:B------:R-:W-:Y:S01]  /*6010*/  ISETP.GT.U32.AND P3, PT, R0.reuse, R77, PT ;  /* 0x0000004d0000720c */ /* 0x040fe20003f64070 */
[----:B------:R-:W-:Y:S01]  /*6020*/  @!P5 IMAD.IADD R71, R71, 0x1, -R0 ;  /* 0x000000014747d824 */ /* 0x000fe200078e0a00 */
[C---:B------:R-:W-:Y:S01]  /*6030*/  ISETP.GT.U32.AND P5, PT, R0.reuse, R74, PT ;  /* 0x0000004a0000720c */ /* 0x040fe20003fa4070 */
[----:B------:R-:W-:Y:S01]  /*6040*/  IMAD.MOV R89, RZ, RZ, -R90 ;  /* 0x000000ffff597224 */ /* 0x000fe200078e0a5a */
[----:B------:R-:W-:Y:S02]  /*6050*/  LOP3.LUT R81, R101, 0xc4, RZ, 0xfc, !PT ;  /* 0x000000c465517812 */ /* 0x000fe400078efcff */
[----:B------:R-:W-:Y:S01]  /*6060*/  IABS R75, R78 ;  /* 0x0000004e004b7213 */ /* 0x000fe20000000000 */
[----:B------:R-:W-:Y:S01]  /*6070*/  IMAD R73, R0, R89, R73 ;  /* 0x0000005900497224 */ /* 0x000fe200078e0249 */
[----:B------:R-:W-:Y:S01]  /*6080*/  IABS R76, R81 ;  /* 0x00000051004c7213 */ /* 0x000fe20000000000 */
[----:B------:R-:W-:Y:S01]  /*6090*/  @!P2 IMAD.IADD R72, R72, 0x1, -R0 ;  /* 0x000000014848a824 */ /* 0x000fe200078e0a00 */
[----:B------:R-:W-:Y:S01]  /*60a0*/  ISETP.GE.AND P2, PT, R82, RZ, PT ;  /* 0x000000ff5200720c */ /* 0x000fe20003f46270 */
[----:B------:R-:W-:-:S02]  /*60b0*/  IMAD.MOV.U32 R120, RZ, RZ, R83 ;  /* 0x000000ffff787224 */ /* 0x000fc400078e0053 */
[----:B------:R-:W-:-:S04]  /*60c0*/  IMAD.HI.U32 R88, R2, R75, RZ ;  /* 0x0000004b02587227 */ /* 0x000fc800078e00ff */
[----:B------:R-:W-:Y:S01]  /*60d0*/  @!P6 IMAD.IADD R80, R80, 0x1, -R0 ;  /* 0x000000015050e824 */ /* 0x000fe200078e0a00 */
[C---:B------:R-:W-:Y:S01]  /*60e0*/  ISETP.GT.U32.AND P6, PT, R0.reuse, R73, PT ;  /* 0x000000490000720c */ /* 0x040fe20003fc4070 */
[----:B------:R-:W-:Y:S01]  /*60f0*/  @!P4 IMAD.MOV R120, RZ, RZ, -R120 ;  /* 0x000000ffff78c224 */ /* 0x000fe200078e0a78 */
[----:B------:R-:W-:Y:S01]  /*6100*/  ISETP.GT.U32.AND P4, PT, R0, R72, PT ;  /* 0x000000480000720c */ /* 0x000fe20003f84070 */
[----:B------:R-:W-:-:S04]  /*6110*/  IMAD.HI.U32 R89, R2, R76, RZ ;  /* 0x0000004c02597227 */ /* 0x000fc800078e00ff */
[----:B------:R-:W-:Y:S02]  /*6120*/  @!P3 IMAD.IADD R77, R77, 0x1, -R0 ;  /* 0x000000014d4db824 */ /* 0x000fe400078e0a00 */
[----:B------:R-:W-:Y:S01]  /*6130*/  IMAD.MOV R88, RZ, RZ, -R88 ;  /* 0x000000ffff587224 */ /* 0x000fe200078e0a58 */
[----:B------:R-:W-:Y:S01]  /*6140*/  ISETP.GE.AND P3, PT, R79, RZ, PT ;  /* 0x000000ff4f00720c */ /* 0x000fe20003f66270 */
[----:B------:R-:W-:Y:S02]  /*6150*/  @!P5 IMAD.IADD R74, R74, 0x1, -R0 ;  /* 0x000000014a4ad824 */ /* 0x000fe400078e0a00 */
[----:B------:R-:W-:Y:S02]  /*6160*/  IMAD.MOV R79, RZ, RZ, -R89 ;  /* 0x000000ffff4f7224 */ /* 0x000fe400078e0a59 */
[C---:B------:R-:W-:Y:S02]  /*6170*/  IMAD R75, R0.reuse, R88, R75 ;  /* 0x00000058004b7224 */ /* 0x040fe400078e024b */
[----:B------:R-:W-:Y:S01]  /*6180*/  IMAD.MOV.U32 R118, RZ, RZ, R77 ;  /* 0x000000ffff767224 */ /* 0x000fe200078e004d */
[C---:B------:R-:W-:Y:S01]  /*6190*/  ISETP.GT.U32.AND P5, PT, R0.reuse, R74, PT ;  /* 0x0000004a0000720c */ /* 0x040fe20003fa4070 */
[----:B------:R-:W-:-:S02]  /*61a0*/  IMAD R76, R0, R79, R76 ;  /* 0x0000004f004c7224 */ /* 0x000fc400078e024c */
[----:B------:R-:W-:Y:S01]  /*61b0*/  @!P2 IMAD.MOV R118, RZ, RZ, -R118 ;  /* 0x000000ffff76a224 */ /* 0x000fe200078e0a76 */
[C---:B------:R-:W-:Y:S01]  /*61c0*/  ISETP.GT.U32.AND P2, PT, R0.reuse, R75, PT ;  /* 0x0000004b0000720c */ /* 0x040fe20003f44070 */
[----:B------:R-:W-:Y:S01]  /*61d0*/  @!P6 IMAD.IADD R73, R73, 0x1, -R0 ;  /* 0x000000014949e824 */ /* 0x000fe200078e0a00 */
[----:B------:R-:W-:Y:S01]  /*61e0*/  ISETP.GT.U32.AND P6, PT, R0, R71, PT ;  /* 0x000000470000720c */ /* 0x000fe20003fc4070 */
[----:B------:R-:W-:Y:S02]  /*61f0*/  IMAD.MOV.U32 R119, RZ, RZ, R80 ;  /* 0x000000ffff777224 */ /* 0x000fe400078e0050 */
[--C-:B------:R-:W-:Y:S01]  /*6200*/  @!P4 IMAD.IADD R72, R72, 0x1, -R0.reuse ;  /* 0x000000014848c824 */ /* 0x100fe200078e0a00 */
[C---:B------:R-:W-:Y:S01]  /*6210*/  ISETP.GT.U32.AND P4, PT, R0.reuse, R76, PT ;  /* 0x0000004c0000720c */ /* 0x040fe20003f84070 */
[----:B------:R-:W-:Y:S01]  /*6220*/  @!P3 IMAD.MOV R119, RZ, RZ, -R119 ;  /* 0x000000ffff77b224 */ /* 0x000fe200078e0a77 */
[----:B------:R-:W-:Y:S01]  /*6230*/  ISETP.GT.U32.AND P3, PT, R0, R73, PT ;  /* 0x000000490000720c */ /* 0x000fe20003f64070 */
[----:B------:R-:W-:Y:S01]  /*6240*/  @!P5 IMAD.IADD R74, R74, 0x1, -R0 ;  /* 0x000000014a4ad824 */ /* 0x000fe200078e0a00 */
[----:B------:R-:W-:-:S02]  /*6250*/  LOP3.LUT R82, R101, 0xc6, RZ, 0xfc, !PT ;  /* 0x000000c665527812 */ /* 0x000fc400078efcff */
[----:B------:R-:W-:Y:S01]  /*6260*/  LOP3.LUT R79, R101, 0xc8, RZ, 0xfc, !PT ;  /* 0x000000c8654f7812 */ /* 0x000fe200078efcff */
[--C-:B------:R-:W-:Y:S01]  /*6270*/  @!P2 IMAD.IADD R75, R75, 0x1, -R0.reuse ;  /* 0x000000014b4ba824 */ /* 0x100fe200078e0a00 */
[----:B------:R-:W-:Y:S02]  /*6280*/  ISETP.GE.AND P5, PT, R86, RZ, PT ;  /* 0x000000ff5600720c */ /* 0x000fe40003fa6270 */
[----:B------:R-:W-:Y:S02]  /*6290*/  IABS R88, R82 ;  /* 0x0000005200587213 */ /* 0x000fe40000000000 */
[----:B------:R-:W-:Y:S01]  /*62a0*/  IABS R83, R79 ;  /* 0x0000004f00537213 */ /* 0x000fe20000000000 */
[--C-:B------:R-:W-:Y:S01]  /*62b0*/  @!P6 IMAD.IADD R71, R71, 0x1, -R0.reuse ;  /* 0x000000014747e824 */ /* 0x100fe200078e0a00 */
[----:B------:R-:W-:Y:S01]  /*62c0*/  ISETP.GE.AND P6, PT, R84, RZ, PT ;  /* 0x000000ff5400720c */ /* 0x000fe20003fc6270 */
[----:B------:R-:W-:Y:S01]  /*62d0*/  @!P4 IMAD.IADD R76, R76, 0x1, -R0 ;  /* 0x000000014c4cc824 */ /* 0x000fe200078e0a00 */
[----:B------:R-:W-:Y:S01]  /*62e0*/  ISETP.GT.U32.AND P4, PT, R0, R75, PT ;  /* 0x0000004b0000720c */ /* 0x000fe20003f84070 */
[----:B------:R-:W-:-:S04]  /*62f0*/  IMAD.HI.U32 R77, R2, R88, RZ ;  /* 0x00000058024d7227 */ /* 0x000fc800078e00ff */
[----:B------:R-:W-:-:S04]  /*6300*/  IMAD.HI.U32 R84, R2, R83, RZ ;  /* 0x0000005302547227 */ /* 0x000fc800078e00ff */
[----:B------:R-:W-:Y:S02]  /*6310*/  @!P3 IMAD.IADD R73, R73, 0x1, -R0 ;  /* 0x000000014949b824 */ /* 0x000fe400078e0a00 */
[----:B------:R-:W-:Y:S02]  /*6320*/  IMAD.MOV R77, RZ, RZ, -R77 ;  /* 0x000000ffff4d7224 */ /* 0x000fe400078e0a4d */
[----:B------:R-:W-:Y:S01]  /*6330*/  IMAD.MOV R84, RZ, RZ, -R84 ;  /* 0x000000ffff547224 */ /* 0x000fe200078e0a54 */
[----:B------:R-:W-:Y:S01]  /*6340*/  ISETP.GE.AND P3, PT, R85, RZ, PT ;  /* 0x000000ff5500720c */ /* 0x000fe20003f66270 */
[----:B------:R-:W-:Y:S01]  /*6350*/  @!P5 IMAD.MOV R73, RZ, RZ, -R73 ;  /* 0x000000ffff49d224 */ /* 0x000fe200078e0a49 */
[----:B------:R-:W-:Y:S01]  /*6360*/  ISETP.GE.AND P5, PT, R78, RZ, PT ;  /* 0x000000ff4e00720c */ /* 0x000fe20003fa6270 */
[C---:B------:R-:W-:Y:S01]  /*6370*/  IMAD R77, R0.reuse, R77, R88 ;  /* 0x0000004d004d7224 */ /* 0x040fe200078e0258 */
[----:B------:R-:W-:Y:S01]  /*6380*/  ISETP.GE.AND P2, PT, R87, RZ, PT ;  /* 0x000000ff5700720c */ /* 0x000fe20003f46270 */
[----:B------:R-:W-:-:S02]  /*6390*/  IMAD R78, R0, R84, R83 ;  /* 0x00000054004e7224 */ /* 0x000fc400078e0253 */
[----:B------:R-:W-:Y:S01]  /*63a0*/  @!P6 IMAD.MOV R71, RZ, RZ, -R71 ;  /* 0x000000ffff47e224 */ /* 0x000fe200078e0a47 */
[C---:B------:R-:W-:Y:S01]  /*63b0*/  ISETP.GT.U32.AND P6, PT, R0.reuse, R77, PT ;  /* 0x0000004d0000720c */ /* 0x040fe20003fc4070 */
[----:B------:R-:W-:Y:S01]  /*63c0*/  @!P4 IMAD.IADD R75, R75, 0x1, -R0 ;  /* 0x000000014b4bc824 */ /* 0x000fe200078e0a00 */
[----:B------:R-:W-:Y:S02]  /*63d0*/  ISETP.GT.U32.AND P4, PT, R0, R78, PT ;  /* 0x0000004e0000720c */ /* 0x000fe40003f84070 */
[----:B------:R-:W-:Y:S01]  /*63e0*/  LOP3.LUT R80, R101, 0xca, RZ, 0xfc, !PT ;  /* 0x000000ca65507812 */ /* 0x000fe200078efcff */
[----:B------:R-:W-:-:S03]  /*63f0*/  @!P3 IMAD.MOV R72, RZ, RZ, -R72 ;  /* 0x000000ffff48b224 */ /* 0x000fc600078e0a48 */
[----:B------:R-:W-:Y:S01]  /*6400*/  IABS R84, R80 ;  /* 0x0000005000547213 */ /* 0x000fe20000000000 */
[----:B------:R-:W-:Y:S01]  /*6410*/  @!P2 IMAD.MOV R74, RZ, RZ, -R74 ;  /* 0x000000ffff4aa224 */ /* 0x000fe200078e0a4a */
[----:B------:R-:W-:Y:S02]  /*6420*/  ISETP.GT.U32.AND P3, PT, R0, R76, PT ;  /* 0x0000004c0000720c */ /* 0x000fe40003f64070 */
[----:B------:R-:W-:Y:S01]  /*6430*/  ISETP.GE.AND P2, PT, R81, RZ, PT ;  /* 0x000000ff5100720c */ /* 0x000fe20003f46270 */
[----:B------:R-:W-:Y:S01]  /*6440*/  IMAD.HI.U32 R85, R2, R84, RZ ;  /* 0x0000005402557227 */ /* 0x000fe200078e00ff */
[----:B------:R-:W-:-:S03]  /*6450*/  LOP3.LUT R81, R101, 0xcc, RZ, 0xfc, !PT ;  /* 0x000000cc65517812 */ /* 0x000fc600078efcff */
[--C-:B------:R-:W-:Y:S01]  /*6460*/  @!P6 IMAD.IADD R77, R77, 0x1, -R0.reuse ;  /* 0x000000014d4de824 */ /* 0x100fe200078e0a00 */
[----:B------:R-:W-:Y:S01]  /*6470*/  IABS R83, R81 ;  /* 0x0000005100537213 */ /* 0x000fe20000000000 */
[----:B------:R-:W-:Y:S02]  /*6480*/  @!P4 IMAD.IADD R78, R78, 0x1, -R0 ;  /* 0x000000014e4ec824 */ /* 0x000fe400078e0a00 */
[----:B------:R-:W-:Y:S02]  /*6490*/  IMAD.MOV R85, RZ, RZ, -R85 ;  /* 0x000000ffff557224 */ /* 0x000fe400078e0a55 */
[----:B------:R-:W-:Y:S01]  /*64a0*/  @!P5 IMAD.MOV R75, RZ, RZ, -R75 ;  /* 0x000000ffff4bd224 */ /* 0x000fe200078e0a4b */
[----:B------:R-:W-:Y:S01]  /*64b0*/  ISETP.GE.AND P5, PT, R79, RZ, PT ;  /* 0x000000ff4f00720c */ /* 0x000fe20003fa6270 */
[C---:B------:R-:W-:Y:S01]  /*64c0*/  IMAD R79, R0.reuse, R85, R84 ;  /* 0x00000055004f7224 */ /* 0x040fe200078e0254 */
[----:B------:R-:W-:Y:S01]  /*64d0*/  ISETP.GT.U32.AND P6, PT, R0, R77, PT ;  /* 0x0000004d0000720c */ /* 0x000fe20003fc4070 */
[----:B------:R-:W-:Y:S01]  /*64e0*/  IMAD.HI.U32 R85, R2, R83, RZ ;  /* 0x0000005302557227 */ /* 0x000fe200078e00ff */
[----:B------:R-:W-:-:S02]  /*64f0*/  ISETP.GT.U32.AND P4, PT, R0, R78, PT ;  /* 0x0000004e0000720c */ /* 0x000fc40003f84070 */
[----:B------:R-:W-:Y:S01]  /*6500*/  LOP3.LUT R90, R101, 0xce, RZ, 0xfc, !PT ;  /* 0x000000ce655a7812 */ /* 0x000fe200078efcff */
[----:B------:R-:W-:Y:S01]  /*6510*/  @!P3 IMAD.IADD R76, R76, 0x1, -R0 ;  /* 0x000000014c4cb824 */ /* 0x000fe200078e0a00 */
[----:B------:R-:W-:Y:S01]  /*6520*/  ISETP.GE.AND P3, PT, R82, RZ, PT ;  /* 0x000000ff5200720c */ /* 0x000fe20003f66270 */
[----:B------:R-:W-:Y:S01]  /*6530*/  IMAD.MOV R85, RZ, RZ, -R85 ;  /* 0x000000ffff557224 */ /* 0x000fe200078e0a55 */
[----:B------:R-:W-:Y:S01]  /*6540*/  IABS R82, R90 ;  /* 0x0000005a00527213 */ /* 0x000fe20000000000 */
[----:B------:R-:W-:Y:S01]  /*6550*/  @!P2 IMAD.MOV R76, RZ, RZ, -R76 ;  /* 0x000000ffff4ca224 */ /* 0x000fe200078e0a4c */
[----:B------:R-:W-:Y:S01]  /*6560*/  ISETP.GE.AND P2, PT, R80, RZ, PT ;  /* 0x000000ff5000720c */ /* 0x000fe20003f46270 */
[----:B------:R-:W-:Y:S02]  /*6570*/  IMAD R80, R0, R85, R83 ;  /* 0x0000005500507224 */ /* 0x000fe400078e0253 */
[----:B------:R-:W-:-:S04]  /*6580*/  IMAD.HI.U32 R84, R2, R82, RZ ;  /* 0x0000005202547227 */ /* 0x000fc800078e00ff */
[--C-:B------:R-:W-:Y:S01]  /*6590*/  @!P6 IMAD.IADD R77, R77, 0x1, -R0.reuse ;  /* 0x000000014d4de824 */ /* 0x100fe200078e0a00 */
[----:B------:R-:W-:Y:S01]  /*65a0*/  ISETP.GT.U32.AND P6, PT, R0, R79, PT ;  /* 0x0000004f0000720c */ /* 0x000fe20003fc4070 */
[----:B------:R-:W-:Y:S01]  /*65b0*/  @!P4 IMAD.IADD R78, R78, 0x1, -R0 ;  /* 0x000000014e4ec824 */ /* 0x000fe200078e0a00 */
[C---:B------:R-:W-:Y:S01]  /*65c0*/  ISETP.GT.U32.AND P4, PT, R0.reuse, R80, PT ;  /* 0x000000500000720c */ /* 0x040fe20003f84070 */
[----:B------:R-:W-:Y:S02]  /*65d0*/  IMAD.MOV R84, RZ, RZ, -R84 ;  /* 0x000000ffff547224 */ /* 0x000fe400078e0a54 */
[----:B------:R-:W-:Y:S01]  /*65e0*/  @!P3 IMAD.MOV R77, RZ, RZ, -R77 ;  /* 0x000000ffff4db224 */ /* 0x000fe200078e0a4d */
[----:B------:R-:W-:Y:S01]  /*65f0*/  ISETP.GE.AND P3, PT, R81, RZ, PT ;  /* 0x000000ff5100720c */ /* 0x000fe20003f66270 */
[----:B------:R-:W-:Y:S01]  /*6600*/  IMAD R81, R0, R84, R82 ;  /* 0x0000005400517224 */ /* 0x000fe200078e0252 */
[----:B------:R-:W-:Y:S01]  /*6610*/  LOP3.LUT R87, R101, 0xd0, RZ, 0xfc, !PT ;  /* 0x000000d065577812 */ /* 0x000fe200078efcff */
[----:B------:R-:W-:-:S03]  /*6620*/  @!P5 IMAD.MOV R78, RZ, RZ, -R78 ;  /* 0x000000ffff4ed224 */ /* 0x000fc600078e0a4e */
[----:B------:R-:W-:Y:S01]  /*6630*/  ISETP.GT.U32.AND P5, PT, R0, R81, PT ;  /* 0x000000510000720c */ /* 0x000fe20003fa4070 */
[--C-:B------:R-:W-:Y:S01]  /*6640*/  @!P6 IMAD.IADD R79, R79, 0x1, -R0.reuse ;  /* 0x000000014f4fe824 */ /* 0x100fe200078e0a00 */
[----:B------:R-:W-:Y:S01]  /*6650*/  IABS R85, R87 ;  /* 0x0000005700557213 */ /* 0x000fe20000000000 */
[----:B------:R-:W-:Y:S01]  /*6660*/  @!P4 IMAD.IADD R80, R80, 0x1, -R0 ;  /* 0x000000015050c824 */ /* 0x000fe200078e0a00 */
[C---:B------:R-:W-:Y:S02]  /*6670*/  LOP3.LUT R86, R101.reuse, 0xd2, RZ, 0xfc, !PT ;  /* 0x000000d265567812 */ /* 0x040fe400078efcff */
[----:B------:R-:W-:Y:S01]  /*6680*/  ISETP.GT.U32.AND P6, PT, R0, R79, PT ;  /* 0x0000004f0000720c */ /* 0x000fe20003fc4070 */
[----:B------:R-:W-:Y:S01]  /*6690*/  IMAD.HI.U32 R82, R2, R85, RZ ;  /* 0x0000005502527227 */ /* 0x000fe200078e00ff */
[C---:B------:R-:W-:Y:S02]  /*66a0*/  ISETP.GT.U32.AND P4, PT, R0.reuse, R80, PT ;  /* 0x000000500000720c */ /* 0x040fe40003f84070 */
[C---:B------:R-:W-:Y:S01]  /*66b0*/  LOP3.LUT R89, R101.reuse, 0xd4, RZ, 0xfc, !PT ;  /* 0x000000d465597812 */ /* 0x040fe200078efcff */
[----:B------:R-:W-:Y:S01]  /*66c0*/  IMAD.MOV R82, RZ, RZ, -R82 ;  /* 0x000000ffff527224 */ /* 0x000fe200078e0a52 */
[----:B------:R-:W-:Y:S01]  /*66d0*/  LOP3.LUT R88, R101, 0xd6, RZ, 0xfc, !PT ;  /* 0x000000d665587812 */ /* 0x000fe200078efcff */
[----:B------:R-:W-:Y:S01]  /*66e0*/  @!P5 IMAD.IADD R81, R81, 0x1, -R0 ;  /* 0x000000015151d824 */ /* 0x000fe200078e0a00 */
[----:B------:R-:W-:Y:S01]  /*66f0*/  IABS R83, R86 ;  /* 0x0000005600537213 */ /* 0x000fe20000000000 */
[----:B------:R-:W-:Y:S01]  /*6700*/  IMAD R82, R0, R82, R85 ;  /* 0x0000005200527224 */ /* 0x000fe200078e0255 */
[----:B------:R-:W-:-:S02]  /*6710*/  IABS R84, R89 ;  /* 0x0000005900547213 */ /* 0x000fc40000000000 */
[----:B------:R-:W-:Y:S01]  /*6720*/  IABS R92, R88 ;  /* 0x00000058005c7213 */ /* 0x000fe20000000000 */
[----:B------:R-:W-:Y:S01]  /*6730*/  IMAD.HI.U32 R91, R2, R83, RZ ;  /* 0x00000053025b7227 */ /* 0x000fe200078e00ff */
[----:B------:R-:W-:-:S03]  /*6740*/  ISETP.GT.U32.AND P5, PT, R0, R81, PT ;  /* 0x000000510000720c */ /* 0x000fc60003fa4070 */
[--C-:B------:R-:W-:Y:S01]  /*6750*/  @!P6 IMAD.IADD R79, R79, 0x1, -R0.reuse ;  /* 0x000000014f4fe824 */ /* 0x100fe200078e0a00 */
[----:B------:R-:W-:Y:S01]  /*6760*/  ISETP.GE.AND P6, PT, R90, RZ, PT ;  /* 0x000000ff5a00720c */ /* 0x000fe20003fc6270 */
[----:B------:R-:W-:Y:S01]  /*6770*/  @!P4 IMAD.IADD R80, R80, 0x1, -R0 ;  /* 0x000000015050c824 */ /* 0x000fe200078e0a00 */
[----:B------:R-:W-:Y:S01]  /*6780*/  ISETP.GT.U32.AND P4, PT, R0, R82, PT ;  /* 0x000000520000720c */ /* 0x000fe20003f84070 */
[----:B------:R-:W-:Y:S02]  /*6790*/  IMAD.MOV.U32 R85, RZ, RZ, R92 ;  /* 0x000000ffff557224 */ /* 0x000fe400078e005c */
[----:B------:R-:W-:-:S04]  /*67a0*/  IMAD.HI.U32 R90, R2, R84, RZ ;  /* 0x00000054025a7227 */ /* 0x000fc800078e00ff */
[----:B------:R-:W-:Y:S02]  /*67b0*/  IMAD.MOV R91, RZ, RZ, -R91 ;  /* 0x000000ffff5b7224 */ /* 0x000fe400078e0a5b */
[----:B------:R-:W-:Y:S01]  /*67c0*/  @!P2 IMAD.MOV R79, RZ, RZ, -R79 ;  /* 0x000000ffff4fa224 */ /* 0x000fe200078e0a4f */
[----:B------:R-:W-:Y:S01]  /*67d0*/  ISETP.GE.AND P2, PT, R87, RZ, PT ;  /* 0x000000ff5700720c */ /* 0x000fe20003f46270 */
[----:B------:R-:W-:-:S04]  /*67e0*/  IMAD.HI.U32 R93, R2, R85, RZ ;  /* 0x00000055025d7227 */ /* 0x000fc800078e00ff */
[----:B------:R-:W-:Y:S02]  /*67f0*/  IMAD.MOV R87, RZ, RZ, -R90 ;  /* 0x000000ffff577224 */ /* 0x000fe400078e0a5a */
[C---:B------:R-:W-:Y:S02]  /*6800*/  IMAD R83, R0.reuse, R91, R83 ;  /* 0x0000005b00537224 */ /* 0x040fe400078e0253 */
[----:B------:R-:W-:Y:S02]  /*6810*/  IMAD.MOV R93, RZ, RZ, -R93 ;  /* 0x000000ffff5d7224 */ /* 0x000fe400078e0a5d */
[C---:B------:R-:W-:Y:S02]  /*6820*/  IMAD R84, R0.reuse, R87, R84 ;  /* 0x0000005700547224 */ /* 0x040fe400078e0254 */
[--C-:B------:R-:W-:Y:S01]  /*6830*/  @!P5 IMAD.IADD R81, R81, 0x1, -R0.reuse ;  /* 0x000000015151d824 */ /* 0x100fe200078e0a00 */
[----:B------:R-:W-:Y:S01]  /*6840*/  ISETP.GT.U32.AND P5, PT, R0, R83, PT ;  /* 0x000000530000720c */ /* 0x000fe20003fa4070 */
[----:B------:R-:W-:-:S02]  /*6850*/  @!P4 IMAD.IADD R82, R82, 0x1, -R0 ;  /* 0x000000015252c824 */ /* 0x000fc400078e0a00 */
[C---:B------:R-:W-:Y:S02]  /*6860*/  IMAD R85, R0.reuse, R93, R85 ;  /* 0x0000005d00557224 */ /* 0x040fe400078e0255 */
[----:B------:R-:W-:Y:S01]  /*6870*/  @!P3 IMAD.MOV R80, RZ, RZ, -R80 ;  /* 0x000000ffff50b224 */ /* 0x000fe200078e0a50 */
[C---:B------:R-:W-:Y:S01]  /*6880*/  ISETP.GT.U32.AND P3, PT, R0.reuse, R84, PT ;  /* 0x000000540000720c */ /* 0x040fe20003f64070 */
[----:B------:R-:W-:Y:S01]  /*6890*/  @!P6 IMAD.MOV R81, RZ, RZ, -R81 ;  /* 0x000000ffff51e224 */ /* 0x000fe200078e0a51 */
[C---:B------:R-:W-:Y:S02]  /*68a0*/  ISETP.GT.U32.AND P4, PT, R0.reuse, R82, PT ;  /* 0x000000520000720c */ /* 0x040fe40003f84070 */
[----:B------:R-:W-:Y:S02]  /*68b0*/  ISETP.GT.U32.AND P6, PT, R0, R85, PT ;  /* 0x000000550000720c */ /* 0x000fe40003fc4070 */
[----:B------:R-:W-:Y:S01]  /*68c0*/  LOP3.LUT R90, R101, 0xd8, RZ, 0xfc, !PT ;  /* 0x000000d8655a7812 */ /* 0x000fe200078efcff */
[----:B------:R-:W-:-:S03]  /*68d0*/  @!P5 IMAD.IADD R83, R83, 0x1, -R0 ;  /* 0x000000015353d824 */ /* 0x000fc600078e0a00 */
[----:B------:R-:W-:-:S03]  /*68e0*/  IABS R91, R90 ;  /* 0x0000005a005b7213 */ /* 0x000fc60000000000 */
[----:B------:R-:W-:Y:S01]  /*68f0*/  @!P3 IMAD.IADD R84, R84, 0x1, -R0 ;  /* 0x000000015454b824 */ /* 0x000fe200078e0a00 */
[----:B------:R-:W-:Y:S01]  /*6900*/  ISETP.GT.U32.AND P3, PT, R0, R83, PT ;  /* 0x000000530000720c */ /* 0x000fe20003f64070 */
[----:B------:R-:W-:Y:S01]  /*6910*/  IMAD.HI.U32 R93, R2, R91, RZ ;  /* 0x0000005b025d7227 */ /* 0x000fe200078e00ff */
[----:B------:R-:W-:-:S03]  /*6920*/  LOP3.LUT R97, R101, 0xdc, RZ, 0xfc, !PT ;  /* 0x000000dc65617812 */ /* 0x000fc600078efcff */
[--C-:B------:R-:W-:Y:S02]  /*6930*/  @!P4 IMAD.IADD R82, R82, 0x1, -R0.reuse ;  /* 0x000000015252c824 */ /* 0x100fe400078e0a00 */
[----:B------:R-:W-:Y:S02]  /*6940*/  @!P6 IMAD.IADD R85, R85, 0x1, -R0 ;  /* 0x000000015555e824 */ /* 0x000fe400078e0a00 */
[----:B------:R-:W-:Y:S01]  /*6950*/  IMAD.MOV R93, RZ, RZ, -R93 ;  /* 0x000000ffff5d7224 */ /* 0x000fe200078e0a5d */
[----:B------:R-:W-:Y:S01]  /*6960*/  ISETP.GE.AND P4, PT, R86, RZ, PT ;  /* 0x000000ff5600720c */ /* 0x000fe20003f86270 */
[----:B------:R-:W-:Y:S01]  /*6970*/  @!P2 IMAD.MOV R82, RZ, RZ, -R82 ;  /* 0x000000ffff52a224 */ /* 0x000fe200078e0a52 */
[C---:B------:R-:W-:Y:S01]  /*6980*/  ISETP.GT.U32.AND P2, PT, R0.reuse, R85, PT ;  /* 0x000000550000720c */ /* 0x040fe20003f44070 */
[----:B------:R-:W-:Y:S01]  /*6990*/  IMAD R86, R0, R93, R91 ;  /* 0x0000005d00567224 */ /* 0x000fe200078e025b */
[----:B------:R-:W-:Y:S02]  /*69a0*/  LOP3.LUT R92, R101, 0xda, RZ, 0xfc, !PT ;  /* 0x000000da655c7812 */ /* 0x000fe400078efcff */
[----:B------:R-:W-:Y:S01]  /*69b0*/  IABS R91, R97 ;  /* 0x00000061005b7213 */ /* 0x000fe20000000000 */
[----:B------:R-:W-:Y:S01]  /*69c0*/  @!P3 IMAD.IADD R83, R83, 0x1, -R0 ;  /* 0x000000015353b824 */ /* 0x000fe200078e0a00 */
[----:B------:R-:W-:-:S02]  /*69d0*/  IABS R87, R92 ;  /* 0x0000005c00577213 */ /* 0x000fc40000000000 */
[----:B------:R-:W-:Y:S01]  /*69e0*/  ISETP.GT.U32.AND P3, PT, R0, R86, PT ;  /* 0x000000560000720c */ /* 0x000fe20003f64070 */
[----:B------:R-:W-:Y:S01]  /*69f0*/  IMAD.HI.U32 R96, R2, R91, RZ ;  /* 0x0000005b02607227 */ /* 0x000fe200078e00ff */
[----:B------:R-:W-:Y:S02]  /*6a00*/  ISETP.GT.U32.AND P6, PT, R0, R84, PT ;  /* 0x000000540000720c */ /* 0x000fe40003fc4070 */
[----:B------:R-:W-:Y:S01]  /*6a10*/  LOP3.LUT R95, R101, 0xde, RZ, 0xfc, !PT ;  /* 0x000000de655f7812 */ /* 0x000fe200078efcff */
[----:B------:R-:W-:Y:S01]  /*6a20*/  IMAD.HI.U32 R94, R2, R87, RZ ;  /* 0x00000057025e7227 */ /* 0x000fe200078e00ff */
[----:B------:R-:W-:-:S03]  /*6a30*/  ISETP.GE.AND P5, PT, R89, RZ, PT ;  /* 0x000000ff5900720c */ /* 0x000fc60003fa6270 */
[----:B------:R-:W-:Y:S01]  /*6a40*/  IMAD.MOV R96, RZ, RZ, -R96 ;  /* 0x000000ffff607224 */ /* 0x000fe200078e0a60 */
[----:B------:R-:W-:Y:S01]  /*6a50*/  IABS R89, R95 ;  /* 0x0000005f00597213 */ /* 0x000fe20000000000 */
[----:B------:R-:W-:Y:S01]  /*6a60*/  @!P2 IMAD.IADD R85, R85, 0x1, -R0 ;  /* 0x000000015555a824 */ /* 0x000fe200078e0a00 */
[----:B------:R-:W-:Y:S01]  /*6a70*/  ISETP.GE.AND P2, PT, R88, RZ, PT ;  /* 0x000000ff5800720c */ /* 0x000fe20003f46270 */
[----:B------:R-:W-:Y:S02]  /*6a80*/  IMAD.MOV R94, RZ, RZ, -R94 ;  /* 0x000000ffff5e7224 */ /* 0x000fe400078e0a5e */
[C---:B------:R-:W-:Y:S02]  /*6a90*/  IMAD R88, R0.reuse, R96, R91 ;  /* 0x0000006000587224 */ /* 0x040fe400078e025b */
[----:B------:R-:W-:Y:S01]  /*6aa0*/  IMAD R87, R0, R94, R87 ;  /* 0x0000005e00577224 */ /* 0x000fe200078e0257 */
[----:B------:R-:W-:Y:S01]  /*6ab0*/  LOP3.LUT R98, R101, 0xe0, RZ, 0xfc, !PT ;  /* 0x000000e065627812 */ /* 0x000fe200078efcff */
[----:B------:R-:W-:-:S04]  /*6ac0*/  IMAD.HI.U32 R94, R2, R89, RZ ;  /* 0x00000059025e7227 */ /* 0x000fc800078e00ff */
[--C-:B------:R-:W-:Y:S01]  /*6ad0*/  @!P3 IMAD.IADD R86, R86, 0x1, -R0.reuse ;  /* 0x000000015656b824 */ /* 0x100fe200078e0a00 */
[----:B------:R-:W-:Y:S01]  /*6ae0*/  ISETP.GT.U32.AND P3, PT, R0, R88, PT ;  /* 0x000000580000720c */ /* 0x000fe20003f64070 */
[----:B------:R-:W-:Y:S01]  /*6af0*/  @!P6 IMAD.IADD R84, R84, 0x1, -R0 ;  /* 0x000000015454e824 */ /* 0x000fe200078e0a00 */
[C---:B------:R-:W-:Y:S01]  /*6b00*/  ISETP.GT.U32.AND P6, PT, R0.reuse, R87, PT ;  /* 0x000000570000720c */ /* 0x040fe20003fc4070 */
[----:B------:R-:W-:Y:S01]  /*6b10*/  IMAD.MOV R94, RZ, RZ, -R94 ;  /* 0x000000ffff5e7224 */ /* 0x000fe200078e0a5e */
[----:B------:R-:W-:Y:S01]  /*6b20*/  IABS R93, R98 ;  /* 0x00000062005d7213 */ /* 0x000fe20000000000 */
[----:B------:R-:W-:Y:S01]  /*6b30*/  @!P4 IMAD.MOV R83, RZ, RZ, -R83 ;  /* 0x000000ffff53c224 */ /* 0x000fe200078e0a53 */
[C---:B------:R-:W-:Y:S01]  /*6b40*/  ISETP.GT.U32.AND P4, PT, R0.reuse, R86, PT ;  /* 0x000000560000720c */ /* 0x040fe20003f84070 */
[----:B------:R-:W-:Y:S01]  /*6b50*/  IMAD R89, R0, R94, R89 ;  /* 0x0000005e00597224 */ /* 0x000fe200078e0259 */
[----:B------:R-:W-:Y:S01]  /*6b60*/  LOP3.LUT R99, R101, 0xe2, RZ, 0xfc, !PT ;  /* 0x000000e265637812 */ /* 0x000fe200078efcff */
[----:B------:R-:W-:-:S04]  /*6b70*/  IMAD.HI.U32 R94, R2, R93, RZ ;  /* 0x0000005d025e7227 */ /* 0x000fc800078e00ff */
[----:B------:R-:W-:Y:S01]  /*6b80*/  @!P5 IMAD.MOV R84, RZ, RZ, -R84 ;  /* 0x000000ffff54d224 */ /* 0x000fe200078e0a54 */
[----:B------:R-:W-:Y:S01]  /*6b90*/  ISETP.GT.U32.AND P5, PT, R0, R89, PT ;  /* 0x000000590000720c */ /* 0x000fe20003fa4070 */
[----:B------:R-:W-:Y:S01]  /*6ba0*/  IMAD.MOV R94, RZ, RZ, -R94 ;  /* 0x000000ffff5e7224 */ /* 0x000fe200078e0a5e */
[----:B------:R-:W-:Y:S01]  /*6bb0*/  IABS R91, R99 ;  /* 0x00000063005b7213 */ /* 0x000fe20000000000 */
[--C-:B------:R-:W-:Y:S01]  /*6bc0*/  @!P3 IMAD.IADD R88, R88, 0x1, -R0.reuse ;  /* 0x000000015858b824 */ /* 0x100fe200078e0a00 */
[----:B------:R-:W-:Y:S01]  /*6bd0*/  ISETP.GE.AND P3, PT, R90, RZ, PT ;  /* 0x000000ff5a00720c */ /* 0x000fe20003f66270 */
[----:B------:R-:W-:Y:S02]  /*6be0*/  @!P6 IMAD.IADD R87, R87, 0x1, -R0 ;  /* 0x000000015757e824 */ /* 0x000fe400078e0a00 */
[----:B------:R-:W-:Y:S01]  /*6bf0*/  @!P2 IMAD.MOV R85, RZ, RZ, -R85 ;  /* 0x000000ffff55a224 */ /* 0x000fe200078e0a55 */
[C---:B------:R-:W-:Y:S01]  /*6c00*/  ISETP.GT.U32.AND P2, PT, R0.reuse, R88, PT ;  /* 0x000000580000720c */ /* 0x040fe20003f44070 */
[----:B------:R-:W-:-:S02]  /*6c10*/  IMAD R90, R0, R94, R93 ;  /* 0x0000005e005a7224 */ /* 0x000fc400078e025d */
[----:B------:R-:W-:Y:S01]  /*6c20*/  IMAD.HI.U32 R96, R2, R91, RZ ;  /* 0x0000005b02607227 */ /* 0x000fe200078e00ff */
[----:B------:R-:W-:-:S03]  /*6c30*/  ISETP.GT.U32.AND P6, PT, R0, R87, PT ;  /* 0x000000570000720c */ /* 0x000fc60003fc4070 */
[----:B------:R-:W-:Y:S01]  /*6c40*/  @!P4 IMAD.IADD R86, R86, 0x1, -R0 ;  /* 0x000000015656c824 */ /* 0x000fe200078e0a00 */
[C---:B------:R-:W-:Y:S01]  /*6c50*/  ISETP.GT.U32.AND P4, PT, R0.reuse, R90, PT ;  /* 0x0000005a0000720c */ /* 0x040fe20003f84070 */
[----:B------:R-:W-:Y:S02]  /*6c60*/  IMAD.MOV R93, RZ, RZ, -R96 ;  /* 0x000000ffff5d7224 */ /* 0x000fe400078e0a60 */
[--C-:B------:R-:W-:Y:S02]  /*6c70*/  @!P5 IMAD.IADD R89, R89, 0x1, -R0.reuse ;  /* 0x000000015959d824 */ /* 0x100fe400078e0a00 */
[----:B------:R-:W-:Y:S01]  /*6c80*/  IMAD R91, R0, R93, R91 ;  /* 0x0000005d005b7224 */ /* 0x000fe200078e025b */
[----:B------:R-:W-:Y:S01]  /*6c90*/  LOP3.LUT R94, R101, 0xe4, RZ, 0xfc, !PT ;  /* 0x000000e4655e7812 */ /* 0x000fe200078efcff */
[--C-:B------:R-:W-:Y:S01]  /*6ca0*/  @!P2 IMAD.IADD R88, R88, 0x1, -R0.reuse ;  /* 0x000000015858a824 */ /* 0x100fe200078e0a00 */
[C---:B------:R-:W-:Y:S02]  /*6cb0*/  ISETP.GT.U32.AND P5, PT, R0.reuse, R89, PT ;  /* 0x000000590000720c */ /* 0x040fe40003fa4070 */
[----:B------:R-:W-:Y:S01]  /*6cc0*/  ISETP.GT.U32.AND P2, PT, R0, R91, PT ;  /* 0x0000005b0000720c */ /* 0x000fe20003f44070 */
[--C-:B------:R-:W-:Y:S01]  /*6cd0*/  @!P6 IMAD.IADD R87, R87, 0x1, -R0.reuse ;  /* 0x000000015757e824 */ /* 0x100fe200078e0a00 */
[----:B------:R-:W-:Y:S01]  /*6ce0*/  ISETP.GE.AND P6, PT, R92, RZ, PT ;  /* 0x000000ff5c00720c */ /* 0x000fe20003fc6270 */
[----:B------:R-:W-:Y:S01]  /*6cf0*/  @!P4 IMAD.IADD R90, R90, 0x1, -R0 ;  /* 0x000000015a5ac824 */ /* 0x000fe200078e0a00 */
[----:B------:R-:W-:Y:S01]  /*6d00*/  IABS R92, R94 ;  /* 0x0000005e005c7213 */ /* 0x000fe20000000000 */
[----:B------:R-:W-:Y:S01]  /*6d10*/  @!P3 IMAD.MOV R86, RZ, RZ, -R86 ;  /* 0x000000ffff56b224 */ /* 0x000fe200078e0a56 */
[----:B------:R-:W-:-:S02]  /*6d20*/  LOP3.LUT R96, R101, 0xe6, RZ, 0xfc, !PT ;  /* 0x000000e665607812 */ /* 0x000fc400078efcff */
[----:B------:R-:W-:Y:S01]  /*6d30*/  ISETP.GE.AND P4, PT, R97, RZ, PT ;  /* 0x000000ff6100720c */ /* 0x000fe20003f86270 */
[----:B------:R-:W-:Y:S01]  /*6d40*/  IMAD.HI.U32 R97, R2, R92, RZ ;  /* 0x0000005c02617227 */ /* 0x000fe200078e00ff */
[----:B------:R-:W-:Y:S02]  /*6d50*/  ISETP.GT.U32.AND P3, PT, R0, R90, PT ;  /* 0x0000005a0000720c */ /* 0x000fe40003f64070 */
[----:B------:R-:W-:Y:S01]  /*6d60*/  IABS R93, R96 ;  /* 0x00000060005d7213 */ /* 0x000fe20000000000 */
[--C-:B------:R-:W-:Y:S01]  /*6d70*/  @!P5 IMAD.IADD R89, R89, 0x1, -R0.reuse ;  /* 0x000000015959d824 */ /* 0x100fe200078e0a00 */
[----:B------:R-:W-:Y:S01]  /*6d80*/  ISETP.GE.AND P5, PT, R95, RZ, PT ;  /* 0x000000ff5f00720c */ /* 0x000fe20003fa6270 */
[----:B------:R-:W-:Y:S02]  /*6d90*/  IMAD.MOV R95, RZ, RZ, -R97 ;  /* 0x000000ffff5f7224 */ /* 0x000fe400078e0a61 */
[----:B------:R-:W-:Y:S01]  /*6da0*/  @!P2 IMAD.IADD R91, R91, 0x1, -R0 ;  /* 0x000000015b5ba824 */ /* 0x000fe200078e0a00 */
[----:B------:R-:W-:Y:S01]  /*6db0*/  ISETP.GE.AND P2, PT, R98, RZ, PT ;  /* 0x000000ff6200720c */ /* 0x000fe20003f46270 */
[----:B------:R-:W-:-:S04]  /*6dc0*/  IMAD.HI.U32 R100, R2, R93, RZ ;  /* 0x0000005d02647227 */ /* 0x000fc800078e00ff */
[----:B------:R-:W-:Y:S02]  /*6dd0*/  IMAD R92, R0, R95, R92 ;  /* 0x0000005f005c7224 */ /* 0x000fe400078e025c */
[----:B------:R-:W-:Y:S02]  /*6de0*/  IMAD.MOV R97, RZ, RZ, -R100 ;  /* 0x000000ffff617224 */ /* 0x000fe400078e0a64 */
[----:B------:R-:W-:Y:S01]  /*6df0*/  @!P3 IMAD.IADD R90, R90, 0x1, -R0 ;  /* 0x000000015a5ab824 */ /* 0x000fe200078e0a00 */
[C---:B------:R-:W-:Y:S01]  /*6e00*/  ISETP.GT.U32.AND P3, PT, R0.reuse, R92, PT ;  /* 0x0000005c0000720c */ /* 0x040fe20003f64070 */
[C---:B------:R-:W-:Y:S02]  /*6e10*/  IMAD R93, R0.reuse, R97, R93 ;  /* 0x00000061005d7224 */ /* 0x040fe400078e025d */
[----:B------:R-:W-:Y:S01]  /*6e20*/  @!P6 IMAD.MOV R87, RZ, RZ, -R87 ;  /* 0x000000ffff57e224 */ /* 0x000fe200078e0a57 */
[C---:B------:R-:W-:Y:S01]  /*6e30*/  ISETP.GT.U32.AND P6, PT, R0.reuse, R91, PT ;  /* 0x0000005b0000720c */ /* 0x040fe20003fc4070 */
[----:B------:R-:W-:Y:S01]  /*6e40*/  @!P2 IMAD.MOV R90, RZ, RZ, -R90 ;  /* 0x000000ffff5aa224 */ /* 0x000fe200078e0a5a */
[----:B------:R-:W-:Y:S01]  /*6e50*/  ISETP.GT.U32.AND P2, PT, R0, R93, PT ;  /* 0x0000005d0000720c */ /* 0x000fe20003f44070 */
[----:B------:R-:W-:Y:S01]  /*6e60*/  @!P4 IMAD.MOV R88, RZ, RZ, -R88 ;  /* 0x000000ffff58c224 */ /* 0x000fe200078e0a58 */
[----:B------:R-:W-:-:S02]  /*6e70*/  ISETP.GE.AND P4, PT, R99, RZ, PT ;  /* 0x000000ff6300720c */ /* 0x000fc40003f86270 */
[----:B------:R-:W-:-:S03]  /*6e80*/  LOP3.LUT R95, R101, 0xe8, RZ, 0xfc, !PT ;  /* 0x000000e8655f7812 */ /* 0x000fc600078efcff */
[--C-:B------:R-:W-:Y:S02]  /*6e90*/  @!P3 IMAD.IADD R92, R92, 0x1, -R0.reuse ;  /* 0x000000015c5cb824 */ /* 0x100fe400078e0a00 */
[----:B------:R-:W-:Y:S01]  /*6ea0*/  @!P5 IMAD.MOV R89, RZ, RZ, -R89 ;  /* 0x000000ffff59d224 */ /* 0x000fe200078e0a59 */
[----:B------:R-:W-:Y:S01]  /*6eb0*/  ISETP.GE.AND P5, PT, R94, RZ, PT ;  /* 0x000000ff5e00720c */ /* 0x000fe20003fa6270 */
[--C-:B------:R-:W-:Y:S01]  /*6ec0*/  @!P6 IMAD.IADD R91, R91, 0x1, -R0.reuse ;  /* 0x000000015b5be824 */ /* 0x100fe200078e0a00 */
[----:B------:R-:W-:Y:S01]  /*6ed0*/  ISETP.GT.U32.AND P3, PT, R0, R92, PT ;  /* 0x0000005c0000720c */ /* 0x000fe20003f64070 */
[----:B------:R-:W-:Y:S01]  /*6ee0*/  @!P2 IMAD.IADD R93, R93, 0x1, -R0 ;  /* 0x000000015d5da824 */ /* 0x000fe200078e0a00 */
[----:B------:R-:W-:Y:S02]  /*6ef0*/  ISETP.GE.AND P6, PT, R96, RZ, PT ;  /* 0x000000ff6000720c */ /* 0x000fe40003fc6270 */
[----:B------:R-:W-:Y:S02]  /*6f00*/  LOP3.LUT R94, R101, 0xea, RZ, 0xfc, !PT ;  /* 0x000000ea655e7812 */ /* 0x000fe400078efcff */
[----:B------:R-:W-:-:S02]  /*6f10*/  IABS R96, R95 ;  /* 0x0000005f00607213 */ /* 0x000fc40000000000 */
[----:B------:R-:W-:Y:S02]  /*6f20*/  IABS R97, R94 ;  /* 0x0000005e00617213 */ /* 0x000fe40000000000 */
[----:B------:R-:W-:Y:S01]  /*6f30*/  ISETP.GT.U32.AND P2, PT, R0, R93, PT ;  /* 0x0000005d0000720c */ /* 0x000fe20003f44070 */
[----:B------:R-:W-:Y:S01]  /*6f40*/  IMAD.HI.U32 R99, R2, R96, RZ ;  /* 0x0000006002637227 */ /* 0x000fe200078e00ff */
[----:B------:R-:W-:-:S03]  /*6f50*/  LOP3.LUT R105, R101, 0xec, RZ, 0xfc, !PT ;  /* 0x000000ec65697812 */ /* 0x000fc600078efcff */
[----:B------:R-:W-:Y:S01]  /*6f60*/  @!P4 IMAD.MOV R91, RZ, RZ, -R91 ;  /* 0x000000ffff5bc224 */ /* 0x000fe200078e0a5b */
[----:B------:R-:W-:Y:S01]  /*6f70*/  ISETP.GE.AND P4, PT, R95, RZ, PT ;  /* 0x000000ff5f00720c */ /* 0x000fe20003f86270 */
[----:B------:R-:W-:Y:S01]  /*6f80*/  IMAD.HI.U32 R100, R2, R97, RZ ;  /* 0x0000006102647227 */ /* 0x000fe200078e00ff */
[C---:B------:R-:W-:Y:S02]  /*6f90*/  LOP3.LUT R113, R101.reuse, 0xee, RZ, 0xfc, !PT ;  /* 0x000000ee65717812 */ /* 0x040fe400078efcff */
[----:B------:R-:W-:Y:S01]  /*6fa0*/  IABS R98, R105 ;  /* 0x0000006900627213 */ /* 0x000fe20000000000 */
[----:B------:R-:W-:Y:S02]  /*6fb0*/  IMAD.MOV R95, RZ, RZ, -R99 ;  /* 0x000000ffff5f7224 */ /* 0x000fe400078e0a63 */
[----:B------:R-:W-:Y:S01]  /*6fc0*/  @!P3 IMAD.IADD R92, R92, 0x1, -R0 ;  /* 0x000000015c5cb824 */ /* 0x000fe200078e0a00 */
[----:B------:R-:W-:Y:S01]  /*6fd0*/  ISETP.GE.AND P3, PT, R94, RZ, PT ;  /* 0x000000ff5e00720c */ /* 0x000fe20003f66270 */
[----:B------:R-:W-:Y:S01]  /*6fe0*/  IMAD.MOV R99, RZ, RZ, -R100 ;  /* 0x000000ffff637224 */ /* 0x000fe200078e0a64 */
[----:B------:R-:W-:Y:S01]  /*6ff0*/  IABS R102, R113 ;  /* 0x0000007100667213 */ /* 0x000fe20000000000 */
[----:B------:R-:W-:Y:S01]  /*7000*/  IMAD R94, R0, R95, R96 ;  /* 0x0000005f005e7224 */ /* 0x000fe200078e0260 */
[----:B------:R-:W-:Y:S01]  /*7010*/  LOP3.LUT R107, R101, 0xf0, RZ, 0xfc, !PT ;  /* 0x000000f0656b7812 */ /* 0x000fe200078efcff */
[----:B------:R-:W-:-:S04]  /*7020*/  IMAD.HI.U32 R96, R2, R98, RZ ;  /* 0x0000006202607227 */ /* 0x000fc800078e00ff */
[C---:B------:R-:W-:Y:S02]  /*7030*/  IMAD R95, R0.reuse, R99, R97 ;  /* 0x00000063005f7224 */ /* 0x040fe400078e0261 */
[----:B------:R-:W-:Y:S01]  /*7040*/  @!P2 IMAD.IADD R93, R93, 0x1, -R0 ;  /* 0x000000015d5da824 */ /* 0x000fe200078e0a00 */
[----:B------:R-:W-:Y:S01]  /*7050*/  ISETP.GT.U32.AND P2, PT, R0, R94, PT ;  /* 0x0000005e0000720c */ /* 0x000fe20003f44070 */
[----:B------:R-:W-:Y:S01]  /*7060*/  IMAD.MOV.U32 R97, RZ, RZ, R102 ;  /* 0x000000ffff617224 */ /* 0x000fe200078e0066 */
[----:B------:R-:W-:Y:S01]  /*7070*/  IABS R102, R107 ;  /* 0x0000006b00667213 */ /* 0x000fe20000000000 */
[----:B------:R-:W-:-:S04]  /*7080*/  IMAD.MOV R96, RZ, RZ, -R96 ;  /* 0x000000ffff607224 */ /* 0x000fc800078e0a60 */
[C---:B------:R-:W-:Y:S02]  /*7090*/  IMAD R96, R0.reuse, R96, R98 ;  /* 0x0000006000607224 */ /* 0x040fe400078e0262 */
[----:B------:R-:W-:Y:S02]  /*70a0*/  IMAD.MOV.U32 R98, RZ, RZ, R102 ;  /* 0x000000ffff627224 */ /* 0x000fe400078e0066 */
[----:B------:R-:W-:Y:S01]  /*70b0*/  @!P5 IMAD.MOV R92, RZ, RZ, -R92 ;  /* 0x000000ffff5cd224 */ /* 0x000fe200078e0a5c */
[----:B------:R-:W-:Y:S01]  /*70c0*/  ISETP.GT.U32.AND P5, PT, R0, R95, PT ;  /* 0x0000005f0000720c */ /* 0x000fe20003fa4070 */
[----:B------:R-:W-:-:S04]  /*70d0*/  IMAD.HI.U32 R102, R2, R98, RZ ;  /* 0x0000006202667227 */ /* 0x000fc800078e00ff */
[----:B------:R-:W-:Y:S02]  /*70e0*/  @!P2 IMAD.IADD R94, R94, 0x1, -R0 ;  /* 0x000000015e5ea824 */ /* 0x000fe400078e0a00 */
[----:B------:R-:W-:Y:S01]  /*70f0*/  IMAD.MOV R102, RZ, RZ, -R102 ;  /* 0x000000ffff667224 */ /* 0x000fe200078e0a66 */
[----:B------:R-:W-:Y:S01]  /*7100*/  LOP3.LUT R115, R101, 0xf2, RZ, 0xfc, !PT ;  /* 0x000000f265737812 */ /* 0x000fe200078efcff */
[----:B------:R-:W-:Y:S01]  /*7110*/  IMAD.HI.U32 R99, R2, R97, RZ ;  /* 0x0000006102637227 */ /* 0x000fe200078e00ff */
[----:B------:R-:W-:-:S03]  /*7120*/  ISETP.GT.U32.AND P2, PT, R0, R94, PT ;  /* 0x0000005e0000720c */ /* 0x000fc60003f44070 */
[C---:B------:R-:W-:Y:S02]  /*7130*/  IMAD R98, R0.reuse, R102, R98 ;  /* 0x0000006600627224 */ /* 0x040fe400078e0262 */
[----:B------:R-:W-:Y:S01]  /*7140*/  IMAD.MOV R103, RZ, RZ, -R99 ;  /* 0x000000ffff677224 */ /* 0x000fe200078e0a63 */
[----:B------:R-:W-:Y:S01]  /*7150*/  IABS R99, R115 ;  /* 0x0000007300637213 */ /* 0x000fe20000000000 */
[----:B------:R-:W-:Y:S01]  /*7160*/  @!P6 IMAD.MOV R93, RZ, RZ, -R93 ;  /* 0x000000ffff5de224 */ /* 0x000fe200078e0a5d */
[C---:B------:R-:W-:Y:S01]  /*7170*/  ISETP.GT.U32.AND P6, PT, R0.reuse, R96, PT ;  /* 0x000000600000720c */ /* 0x040fe20003fc4070 */
[----:B------:R-:W-:Y:S01]  /*7180*/  @!P5 IMAD.IADD R95, R95, 0x1, -R0 ;  /* 0x000000015f5fd824 */ /* 0x000fe200078e0a00 */
[C---:B------:R-:W-:Y:S01]  /*7190*/  ISETP.GT.U32.AND P5, PT, R0.reuse, R98, PT ;  /* 0x000000620000720c */ /* 0x040fe20003fa4070 */
[----:B------:R-:W-:Y:S02]  /*71a0*/  IMAD R97, R0, R103, R97 ;  /* 0x0000006700617224 */ /* 0x000fe400078e0261 */
[----:B------:R-:W-:Y:S01]  /*71b0*/  IMAD.HI.U32 R103, R2, R99, RZ ;  /* 0x0000006302677227 */ /* 0x000fe200078e00ff */
[----:B------:R-:W-:-:S03]  /*71c0*/  LOP3.LUT R114, R101, 0xf4, RZ, 0xfc, !PT ;  /* 0x000000f465727812 */ /* 0x000fc600078efcff */
[--C-:B------:R-:W-:Y:S01]  /*71d0*/  @!P2 IMAD.IADD R94, R94, 0x1, -R0.reuse ;  /* 0x000000015e5ea824 */ /* 0x100fe200078e0a00 */
[----:B------:R-:W-:Y:S01]  /*71e0*/  ISETP.GT.U32.AND P2, PT, R0, R97, PT ;  /* 0x000000610000720c */ /* 0x000fe20003f44070 */
[----:B------:R-:W-:Y:S01]  /*71f0*/  IMAD.MOV R103, RZ, RZ, -R103 ;  /* 0x000000ffff677224 */ /* 0x000fe200078e0a67 */
[C---:B------:R-:W-:Y:S01]  /*7200*/  LOP3.LUT R106, R101.reuse, 0xf6, RZ, 0xfc, !PT ;  /* 0x000000f6656a7812 */ /* 0x040fe200078efcff */
[--C-:B------:R-:W-:Y:S01]  /*7210*/  @!P6 IMAD.IADD R96, R96, 0x1, -R0.reuse ;  /* 0x000000016060e824 */ /* 0x100fe200078e0a00 */
[----:B------:R-:W-:Y:S01]  /*7220*/  IABS R100, R114 ;  /* 0x0000007200647213 */ /* 0x000fe20000000000 */
[----:B------:R-:W-:Y:S01]  /*7230*/  IMAD R99, R0, R103, R99 ;  /* 0x0000006700637224 */ /* 0x000fe200078e0263 */
[----:B------:R-:W-:Y:S01]  /*7240*/  IABS R103, R106 ;  /* 0x0000006a00677213 */ /* 0x000fe20000000000 */
[----:B------:R-:W-:Y:S01]  /*7250*/  @!P5 IMAD.IADD R98, R98, 0x1, -R0 ;  /* 0x000000016262d824 */ /* 0x000fe200078e0a00 */
[----:B------:R-:W-:Y:S01]  /*7260*/  ISETP.GT.U32.AND P6, PT, R0, R95, PT ;  /* 0x0000005f0000720c */ /* 0x000fe20003fc4070 */
[----:B------:R-:W-:Y:S01]  /*7270*/  @!P4 IMAD.MOV R94, RZ, RZ, -R94 ;  /* 0x000000ffff5ec224 */ /* 0x000fe200078e0a5e */
[C---:B------:R-:W-:Y:S01]  /*7280*/  LOP3.LUT R111, R101.reuse, 0xf8, RZ, 0xfc, !PT ;  /* 0x000000f8656f7812 */ /* 0x040fe200078efcff */
[----:B------:R-:W-:Y:S01]  /*7290*/  IMAD.HI.U32 R104, R2, R100, RZ ;  /* 0x0000006402687227 */ /* 0x000fe200078e00ff */
[----:B------:R-:W-:-:S02]  /*72a0*/  LOP3.LUT R112, R101, 0xfa, RZ, 0xfc, !PT ;  /* 0x000000fa65707812 */ /* 0x000fc400078efcff */
[----:B------:R-:W-:Y:S02]  /*72b0*/  ISETP.GT.U32.AND P4, PT, R0, R96, PT ;  /* 0x000000600000720c */ /* 0x000fe40003f84070 */
[----:B------:R-:W-:Y:S01]  /*72c0*/  LOP3.LUT R110, R101, 0xfc, RZ, 0xfc, !PT ;  /* 0x000000fc656e7812 */ /* 0x000fe200078efcff */
[----:B------:R-:W-:Y:S01]  /*72d0*/  IMAD.HI.U32 R101, R2, R103, RZ ;  /* 0x0000006702657227 */ /* 0x000fe200078e00ff */
[----:B------:R-:W-:-:S03]  /*72e0*/  ISETP.GT.U32.AND P5, PT, R0, R98, PT ;  /* 0x000000620000720c */ /* 0x000fc60003fa4070 */
[----:B------:R-:W-:Y:S02]  /*72f0*/  @!P2 IMAD.IADD R97, R97, 0x1, -R0 ;  /* 0x000000016161a824 */ /* 0x000fe400078e0a00 */
[----:B------:R-:W-:Y:S02]  /*7300*/  IMAD.MOV R104, RZ, RZ, -R104 ;  /* 0x000000ffff687224 */ /* 0x000fe400078e0a68 */
[----:B------:R-:W-:Y:S01]  /*7310*/  IMAD.MOV R101, RZ, RZ, -R101 ;  /* 0x000000ffff657224 */ /* 0x000fe200078e0a65 */
[C---:B------:R-:W-:Y:S01]  /*7320*/  ISETP.GT.U32.AND P2, PT, R0.reuse, R97, PT ;  /* 0x000000610000720c */ /* 0x040fe20003f44070 */
[C---:B------:R-:W-:Y:S02]  /*7330*/  IMAD R100, R0.reuse, R104, R100 ;  /* 0x0000006800647224 */ /* 0x040fe400078e0264 */
[----:B------:R-:W-:Y:S01]  /*7340*/  @!P6 IMAD.IADD R95, R95, 0x1, -R0 ;  /* 0x000000015f5fe824 */ /* 0x000fe200078e0a00 */
[C---:B------:R-:W-:Y:S01]  /*7350*/  ISETP.GT.U32.AND P6, PT, R0.reuse, R99, PT ;  /* 0x000000630000720c */ /* 0x040fe20003fc4070 */
[----:B------:R-:W-:-:S02]  /*7360*/  IMAD R101, R0, R101, R103 ;  /* 0x0000006500657224 */ /* 0x000fc400078e0267 */
[--C-:B------:R-:W-:Y:S01]  /*7370*/  @!P4 IMAD.IADD R96, R96, 0x1, -R0.reuse ;  /* 0x000000016060c824 */ /* 0x100fe200078e0a00 */
[----:B------:R-:W-:Y:S01]  /*7380*/  ISETP.GT.U32.AND P4, PT, R0, R100, PT ;  /* 0x000000640000720c */ /* 0x000fe20003f84070 */
[--C-:B------:R-:W-:Y:S01]  /*7390*/  @!P5 IMAD.IADD R98, R98, 0x1, -R0.reuse ;  /* 0x000000016262d824 */ /* 0x100fe200078e0a00 */
[----:B------:R-:W-:Y:S02]  /*73a0*/  ISETP.GT.U32.AND P5, PT, R0, R101, PT ;  /* 0x000000650000720c */ /* 0x000fe40003fa4070 */
[----:B------:R-:W-:Y:S02]  /*73b0*/  IABS R102, R111 ;  /* 0x0000006f00667213 */ /* 0x000fe40000000000 */
[----:B------:R-:W-:Y:S01]  /*73c0*/  IABS R104, R112 ;  /* 0x0000007000687213 */ /* 0x000fe20000000000 */
[--C-:B------:R-:W-:Y:S01]  /*73d0*/  @!P2 IMAD.IADD R97, R97, 0x1, -R0.reuse ;  /* 0x000000016161a824 */ /* 0x100fe200078e0a00 */
[----:B------:R-:W-:Y:S01]  /*73e0*/  ISETP.GE.AND P2, PT, R105, RZ, PT ;  /* 0x000000ff6900720c */ /* 0x000fe20003f46270 */
[----:B------:R-:W-:Y:S01]  /*73f0*/  @!P6 IMAD.IADD R99, R99, 0x1, -R0 ;  /* 0x000000016363e824 */ /* 0x000fe200078e0a00 */
[----:B------:R-:W-:Y:S01]  /*7400*/  ISETP.GE.AND P6, PT, R113, RZ, PT ;  /* 0x000000ff7100720c */ /* 0x000fe20003fc6270 */
[----:B------:R-:W-:Y:S01]  /*7410*/  IMAD.HI.U32 R103, R2, R102, RZ ;  /* 0x0000006602677227 */ /* 0x000fe200078e00ff */
[----:B------:R-:W-:-:S03]  /*7420*/  IABS R116, R110 ;  /* 0x0000006e00747213 */ /* 0x000fc60000000000 */
[----:B------:R-:W-:-:S04]  /*7430*/  IMAD.HI.U32 R105, R2, R104, RZ ;  /* 0x0000006802697227 */ /* 0x000fc800078e00ff */
[--C-:B------:R-:W-:Y:S01]  /*7440*/  @!P4 IMAD.IADD R100, R100, 0x1, -R0.reuse ;  /* 0x000000016464c824 */ /* 0x100fe200078e0a00 */
[----:B------:R-:W-:Y:S01]  /*7450*/  ISETP.GE.AND P4, PT, R107, RZ, PT ;  /* 0x000000ff6b00720c */ /* 0x000fe20003f86270 */
[----:B------:R-:W-:Y:S02]  /*7460*/  @!P5 IMAD.IADD R101, R101, 0x1, -R0 ;  /* 0x000000016565d824 */ /* 0x000fe400078e0a00 */
[----:B------:R-:W-:Y:S02]  /*7470*/  IMAD.MOV R103, RZ, RZ, -R103 ;  /* 0x000000ffff677224 */ /* 0x000fe400078e0a67 */
[----:B------:R-:W-:Y:S02]  /*7480*/  IMAD.MOV R113, RZ, RZ, -R105 ;  /* 0x000000ffff717224 */ /* 0x000fe400078e0a69 */
[----:B------:R-:W-:Y:S01]  /*7490*/  IMAD.MOV.U32 R105, RZ, RZ, R116 ;  /* 0x000000ffff697224 */ /* 0x000fe200078e0074 */
[C---:B------:R-:W-:Y:S01]  /*74a0*/  ISETP.GT.U32.AND P5, PT, R0.reuse, R101, PT ;  /* 0x000000650000720c */ /* 0x040fe20003fa4070 */
[----:B------:R-:W0:Y:S01]  /*74b0*/  S2R R116, SR_TID.X ;  /* 0x0000000000747919 */ /* 0x000e220000002100 */
[C---:B------:R-:W-:Y:S01]  /*74c0*/  IMAD R102, R0.reuse, R103, R102 ;  /* 0x0000006700667224 */ /* 0x040fe200078e0266 */
[----:B------:R-:W1:Y:S01]  /*74d0*/  S2R R107, SR_TID.X ;  /* 0x00000000006b7919 */ /* 0x000e620000002100 */
[----:B------:R-:W-:Y:S01]  /*74e0*/  @!P2 IMAD.MOV R96, RZ, RZ, -R96 ;  /* 0x000000ffff60a224 */ /* 0x000fe200078e0a60 */
[C---:B------:R-:W-:Y:S01]  /*74f0*/  ISETP.GT.U32.AND P2, PT, R0.reuse, R100, PT ;  /* 0x000000640000720c */ /* 0x040fe20003f44070 */
[----:B------:R-:W-:-:S02]  /*7500*/  IMAD R103, R0, R113, R104 ;  /* 0x0000007100677224 */ /* 0x000fc400078e0268 */
[----:B------:R-:W-:Y:S01]  /*7510*/  @!P6 IMAD.MOV R97, RZ, RZ, -R97 ;  /* 0x000000ffff61e224 */ /* 0x000fe200078e0a61 */
[C---:B------:R-:W-:Y:S01]  /*7520*/  ISETP.GT.U32.AND P6, PT, R0.reuse, R102, PT ;  /* 0x000000660000720c */ /* 0x040fe20003fc4070 */
[----:B------:R-:W-:Y:S01]  /*7530*/  @!P4 IMAD.MOV R98, RZ, RZ, -R98 ;  /* 0x000000ffff62c224 */ /* 0x000fe200078e0a62 */
[----:B------:R-:W-:Y:S02]  /*7540*/  ISETP.GT.U32.AND P4, PT, R0, R103, PT ;  /* 0x000000670000720c */ /* 0x000fe40003f84070 */
[--C-:B------:R-:W-:Y:S01]  /*7550*/  @!P5 IMAD.IADD R101, R101, 0x1, -R0.reuse ;  /* 0x000000016565d824 */ /* 0x100fe200078e0a00 */
[----:B------:R-:W-:Y:S01]  /*7560*/  ISETP.GE.AND P5, PT, R114, RZ, PT ;  /* 0x000000ff7200720c */ /* 0x000fe20003fa6270 */
[----:B------:R-:W-:Y:S01]  /*7570*/  @!P3 IMAD.MOV R95, RZ, RZ, -R95 ;  /* 0x000000ffff5fb224 */ /* 0x000fe200078e0a5f */
[----:B------:R-:W-:Y:S02]  /*7580*/  ISETP.GT.U32.AND P3, PT, R0, R99, PT ;  /* 0x000000630000720c */ /* 0x000fe40003f64070 */
[----:B------:R-:W-:Y:S01]  /*7590*/  @!P2 IMAD.IADD R100, R100, 0x1, -R0 ;  /* 0x000000016464a824 */ /* 0x000fe200078e0a00 */
[----:B------:R-:W-:-:S03]  /*75a0*/  ISETP.GE.AND P2, PT, R115, RZ, PT ;  /* 0x000000ff7300720c */ /* 0x000fc60003f46270 */
[--C-:B------:R-:W-:Y:S01]  /*75b0*/  @!P6 IMAD.IADD R102, R102, 0x1, -R0.reuse ;  /* 0x000000016666e824 */ /* 0x100fe200078e0a00 */
[----:B------:R-:W-:Y:S01]  /*75c0*/  ISETP.GE.AND P6, PT, R106, RZ, PT ;  /* 0x000000ff6a00720c */ /* 0x000fe20003fc6270 */
[----:B------:R-:W-:Y:S02]  /*75d0*/  @!P4 IMAD.IADD R103, R103, 0x1, -R0 ;  /* 0x000000016767c824 */ /* 0x000fe400078e0a00 */
[----:B------:R-:W-:Y:S01]  /*75e0*/  IMAD.HI.U32 R2, R2, R105, RZ ;  /* 0x0000006902027227 */ /* 0x000fe200078e00ff */
[----:B------:R-:W-:-:S03]  /*75f0*/  ISETP.GT.U32.AND P4, PT, R0, R102, PT ;  /* 0x000000660000720c */ /* 0x000fc60003f84070 */
[----:B------:R-:W-:Y:S01]  /*7600*/  @!P5 IMAD.MOV R100, RZ, RZ, -R100 ;  /* 0x000000ffff64d224 */ /* 0x000fe200078e0a64 */
[----:B------:R-:W-:Y:S01]  /*7610*/  ISETP.GE.AND P5, PT, R111, RZ, PT ;  /* 0x000000ff6f00720c */ /* 0x000fe20003fa6270 */
[----:B------:R-:W-:Y:S02]  /*7620*/  IMAD.MOV R2, RZ, RZ, -R2 ;  /* 0x000000ffff027224 */ /* 0x000fe400078e0a02 */
[----:B------:R-:W-:Y:S01]  /*7630*/  @!P3 IMAD.IADD R99, R99, 0x1, -R0 ;  /* 0x000000016363b824 */ /* 0x000fe200078e0a00 */
[----:B0-----:R-:W-:Y:S01]  /*7640*/  LOP3.LUT R104, R116, 0x3f, RZ, 0xc0, !PT ;  /* 0x0000003f74687812 */ /* 0x001fe200078ec0ff */
[C---:B------:R-:W-:Y:S01]  /*7650*/  IMAD R2, R0.reuse, R2, R105 ;  /* 0x0000000200027224 */ /* 0x040fe200078e0269 */
[----:B-1----:R-:W-:Y:S01]  /*7660*/  SHF.R.S32.HI R105, RZ, 0x7, R107 ;  /* 0x00000007ff697819 */ /* 0x002fe2000001146b */
[----:B------:R-:W-:Y:S01]  /*7670*/  @!P2 IMAD.MOV R99, RZ, RZ, -R99 ;  /* 0x000000ffff63a224 */ /* 0x000fe200078e0a63 */
[----:B------:R-:W-:Y:S02]  /*7680*/  ISETP.GT.U32.AND P2, PT, R0, R103, PT ;  /* 0x000000670000720c */ /* 0x000fe40003f44070 */
[----:B------:R-:W-:Y:S01]  /*7690*/  SHF.R.U32.HI R116, RZ, 0x5, R116 ;  /* 0x00000005ff747819 */ /* 0x000fe20000011674 */
[----:B------:R-:W-:Y:S01]  /*76a0*/  IMAD.SHL.U32 R104, R104, 0x2, RZ ;  /* 0x0000000268687824 */ /* 0x000fe200078e00ff */
[----:B------:R-:W-:Y:S01]  /*76b0*/  SGXT R105, R105, 0x1 ;  /* 0x000000016969781a */ /* 0x000fe20000000200 */
[----:B------:R-:W-:Y:S01]  /*76c0*/  @!P6 IMAD.MOV R101, RZ, RZ, -R101 ;  /* 0x000000ffff65e224 */ /* 0x000fe200078e0a65 */
[----:B------:R-:W-:Y:S01]  /*76d0*/  ISETP.GE.AND P6, PT, R112, RZ, PT ;  /* 0x000000ff7000720c */ /* 0x000fe20003fc6270 */
[----:B------:R-:W-:Y:S01]  /*76e0*/  @!P4 IMAD.IADD R102, R102, 0x1, -R0 ;  /* 0x000000016666c824 */ /* 0x000fe200078e0a00 */
[----:B------:R-:W-:-:S02]  /*76f0*/  ISETP.NE.U32.AND P4, PT, R116, RZ, PT ;  /* 0x000000ff7400720c */ /* 0x000fc40003f85070 */
[----:B------:R-:W-:Y:S01]  /*7700*/  SHF.R.U32.HI R116, RZ, 0x6, R107 ;  /* 0x00000006ff747819 */ /* 0x000fe2000001166b */
[----:B------:R-:W-:Y:S01]  /*7710*/  @!P5 IMAD.MOV R102, RZ, RZ, -R102 ;  /* 0x000000ffff66d224 */ /* 0x000fe200078e0a66 */
[----:B------:R-:W-:Y:S02]  /*7720*/  LOP3.LUT R104, R104, 0x90, R105, 0x78, !PT ;  /* 0x0000009068687812 */ /* 0x000fe400078e7869 */
[----:B------:R-:W-:Y:S02]  /*7730*/  ISETP.NE.AND P5, PT, R41, RZ, PT ;  /* 0x000000ff2900720c */ /* 0x000fe40003fa5270 */
[----:B------:R-:W-:Y:S02]  /*7740*/  SGXT.U32 R116, R116, 0x2 ;  /* 0x000000027474781a */ /* 0x000fe40000000000 */
[----:B------:R-:W-:Y:S01]  /*7750*/  LOP3.LUT R41, RZ, R41, RZ, 0x33, !PT ;  /* 0x00000029ff297212 */ /* 0x000fe200078e33ff */
[----:B------:R0:W-:Y:S01]  /*7760*/  STL [R1+0x328], R104 ;  /* 0x0003286801007387 */ /* 0x0001e20000100800 */
[----:B------:R-:W-:-:S02]  /*7770*/  @!P2 IMAD.IADD R103, R103, 0x1, -R0 ;  /* 0x000000016767a824 */ /* 0x000fc400078e0a00 */
[C---:B------:R-:W-:Y:S02]  /*7780*/  SEL R105, R41.reuse, R117, !P5 ;  /* 0x0000007529697207 */ /* 0x040fe40006800000 */
[----:B------:R-:W-:Y:S01]  /*7790*/  @!P6 IMAD.MOV R103, RZ, RZ, -R103 ;  /* 0x000000ffff67e224 */ /* 0x000fe200078e0a67 */
[----:B0-----:R-:W-:Y:S02]  /*77a0*/  LOP3.LUT R104, R116, 0x2c, RZ, 0xfc, !PT ;  /* 0x0000002c74687812 */ /* 0x001fe400078efcff */
[----:B------:R0:W-:Y:S02]  /*77b0*/  STL [R1+0xf4], R105 ;  /* 0x0000f46901007387 */ /* 0x0001e40000100800 */
[----:B------:R-:W-:Y:S02]  /*77c0*/  ISETP.LT.AND P6, PT, R104, R122, P0 ;  /* 0x0000007a6800720c */ /* 0x000fe400007c1270 */
[C---:B------:R-:W-:Y:S02]  /*77d0*/  SEL R104, R41.reuse, R3, !P5 ;  /* 0x0000000329687207 */ /* 0x040fe40006800000 */
[----:B------:R-:W-:-:S02]  /*77e0*/  SEL R3, R41, R108, !P5 ;  /* 0x0000006c29037207 */ /* 0x000fc40006800000 */
[C---:B0-----:R-:W-:Y:S01]  /*77f0*/  SEL R105, R41.reuse, R109, !P5 ;  /* 0x0000006d29697207 */ /* 0x041fe20006800000 */
[----:B------:R0:W-:Y:S04]  /*7800*/  STL [R1+0xf8], R104 ;  /* 0x0000f86801007387 */ /* 0x0001e80000100800 */
[----:B------:R-:W-:Y:S04]  /*7810*/  STL [R1+0xf0], R105 ;  /* 0x0000f06901007387 */ /* 0x000fe80000100800 */
[----:B------:R1:W-:Y:S01]  /*7820*/  STL [R1+0xec], R3 ;  /* 0x0000ec0301007387 */ /* 0x0003e20000100800 */
[----:B0-----:R-:W-:-:S02]  /*7830*/  SEL R104, R41, R4, !P5 ;  /* 0x0000000429687207 */ /* 0x001fc40006800000 */
[C---:B------:R-:W-:Y:S02]  /*7840*/  SEL R4, R41.reuse, R5, !P5 ;  /* 0x0000000529047207 */ /* 0x040fe40006800000 */
[C---:B------:R-:W-:Y:S01]  /*7850*/  SEL R5, R41.reuse, R7, !P5 ;  /* 0x0000000729057207 */ /* 0x040fe20006800000 */
[----:B------:R-:W-:Y:S01]  /*7860*/  STL [R1+0xe8], R104 ;  /* 0x0000e86801007387 */ /* 0x000fe20000100800 */
[----:B-1----:R-:W-:-:S03]  /*7870*/  SEL R3, R41, R6, !P5 ;  /* 0x0000000629037207 */ /* 0x002fc60006800000 */
[----:B------:R0:W-:Y:S04]  /*7880*/  STL [R1+0xe4], R4 ;  /* 0x0000e40401007387 */ /* 0x0001e80000100800 */
[----:B------:R1:W-:Y:S01]  /*7890*/  STL [R1+0xe0], R3 ;  /* 0x0000e00301007387 */ /* 0x0003e20000100800 */
[----:B0-----:R-:W-:-:S03]  /*78a0*/  SEL R4, R41, R8, !P5 ;  /* 0x0000000829047207 */ /* 0x001fc60006800000 */
[----:B------:R0:W-:Y:S01]  /*78b0*/  STL [R1+0xdc], R5 ;  /* 0x0000dc0501007387 */ /* 0x0001e20000100800 */
[----:B-1----:R-:W-:-:S03]  /*78c0*/  SEL R3, R41, R9, !P5 ;  /* 0x0000000929037207 */ /* 0x002fc60006800000 */
[----:B------:R1:W-:Y:S04]  /*78d0*/  STL [R1+0xd8], R4 ;  /* 0x0000d80401007387 */ /* 0x0003e80000100800 */
[----:B------:R2:W-:Y:S01]  /*78e0*/  STL [R1+0xd4], R3 ;  /* 0x0000d40301007387 */ /* 0x0005e20000100800 */
[C---:B0-----:R-:W-:Y:S02]  /*78f0*/  SEL R5, R41.reuse, R10, !P5 ;  /* 0x0000000a29057207 */ /* 0x041fe40006800000 */
[----:B-1----:R-:W-:-:S03]  /*7900*/  SEL R4, R41, R11, !P5 ;  /* 0x0000000b29047207 */ /* 0x002fc60006800000 */
[----:B------:R0:W-:Y:S01]  /*7910*/  STL [R1+0xd0], R5 ;  /* 0x0000d00501007387 */ /* 0x0001e20000100800 */
[----:B--2---:R-:W-:-:S03]  /*7920*/  SEL R3, R41, R12, !P5 ;  /* 0x0000000c29037207 */ /* 0x004fc60006800000 */
        /* <DEDUP_REMOVED lines=35> */
[----:B--2---:R-:W-:-:S05]  /*7b60*/  SEL R3, R41, R35, !P5 ;  /* 0x0000002329037207 */ /* 0x004fca0006800000 */
[----:B------:R1:W-:Y:S01]  /*7b70*/  STL [R1+0x84], R3 ;  /* 0x0000840301007387 */ /* 0x0003e20000100800 */
[----:B0-----:R-:W-:-:S03]  /*7b80*/  SEL R5, R41, R37, !P5 ;  /* 0x0000002529057207 */ /* 0x001fc60006800000 */
[----:B------:R0:W-:Y:S01]  /*7b90*/  STL [R1+0x80], R4 ;  /* 0x0000800401007387 */ /* 0x0001e20000100800 */
[----:B-1----:R-:W-:-:S03]  /*7ba0*/  SEL R3, R41, R38, !P5 ;  /* 0x0000002629037207 */ /* 0x002fc60006800000 */
        /* <DEDUP_REMOVED lines=18> */
[----:B-1----:R-:W2:Y:S04]  /*7cd0*/  LDL.LU R4, [R1] ;  /* 0x0000000001047983 */ /* 0x002ea80000300800 */
[----:B------:R0:W-:Y:S04]  /*7ce0*/  STL [R1+0x58], R5 ;  /* 0x0000580501007387 */ /* 0x0001e80000100800 */
[----:B0-----:R-:W3:Y:S04]  /*7cf0*/  LDL.LU R5, [R1+0x10] ;  /* 0x0000100001057983 */ /* 0x001ee80000300800 */
[----:B------:R0:W-:Y:S04]  /*7d00*/  STL [R1+0x48], R3 ;  /* 0x0000480301007387 */ /* 0x0001e80000100800 */
[----:B------:R-:W4:Y:S04]  /*7d10*/  LDL.LU R6, [R1+0x14] ;  /* 0x0000140001067983 */ /* 0x000f280000300800 */
        /* <DEDUP_REMOVED lines=9> */
[----:B------:R-:W4:Y:S01]  /*7db0*/  LDL.LU R16, [R1+0x24] ;  /* 0x0000240001107983 */ /* 0x000f220000300800 */
[----:B------:R-:W-:-:S03]  /*7dc0*/  SEL R23, R41, R123, !P5 ;  /* 0x0000007b29177207 */ /* 0x000fc60006800000 */
[----:B------:R-:W4:Y:S01]  /*7dd0*/  LDL.LU R17, [R1+0x28] ;  /* 0x0000280001117983 */ /* 0x000f220000300800 */
[----:B------:R-:W-:-:S03]  /*7de0*/  SEL R26, R41, R124, !P5 ;  /* 0x0000007c291a7207 */ /* 0x000fc60006800000 */
[----:B------:R-:W4:Y:S01]  /*7df0*/  LDL.LU R18, [R1+0x34] ;  /* 0x0000340001127983 */ /* 0x000f220000300800 */
[----:B------:R-:W-:-:S03]  /*7e00*/  SEL R27, R41, R125, !P5 ;  /* 0x0000007d291b7207 */ /* 0x000fc60006800000 */
[----:B------:R-:W4:Y:S04]  /*7e10*/  LDL.LU R19, [R1+0x2c] ;  /* 0x00002c0001137983 */ /* 0x000f280000300800 */
[----:B------:R-:W4:Y:S04]  /*7e20*/  LDL.LU R20, [R1+0x30] ;  /* 0x0000300001147983 */ /* 0x000f280000300800 */
[----:B------:R-:W4:Y:S04]  /*7e30*/  LDL.LU R123, [R1+0x718] ;  /* 0x00071800017b7983 */ /* 0x000f280000300800 */
[----:B------:R-:W4:Y:S04]  /*7e40*/  LDL.LU R124, [R1+0x714] ;  /* 0x00071400017c7983 */ /* 0x000f280000300800 */
[----:B------:R-:W4:Y:S04]  /*7e50*/  LDL.LU R125, [R1+0x710] ;  /* 0x00071000017d7983 */ /* 0x000f280000300800 */
[----:B------:R-:W4:Y:S04]  /*7e60*/  LDL R24, [R1+0x310] ;  /* 0x0003100001187983 */ /* 0x000f280000100800 */
[----:B------:R-:W4:Y:S01]  /*7e70*/  LDL R47, [R1+0xc] ;  /* 0x00000c00012f7983 */ /* 0x000f220000100800 */
[----:B------:R-:W-:-:S02]  /*7e80*/  ISETP.GT.U32.AND P3, PT, R0, R2, PT ;  /* 0x000000020000720c */ /* 0x000fc40003f64070 */
[----:B------:R-:W-:Y:S01]  /*7e90*/  ISETP.GE.AND P2, PT, R110, RZ, PT ;  /* 0x000000ff6e00720c */ /* 0x000fe20003f46270 */
[----:B------:R-:W4:Y:S10]  /*7ea0*/  LDL R46, [R1+0x308] ;  /* 0x00030800012e7983 */ /* 0x000f340000100800 */
[----:B------:R-:W-:-:S05]  /*7eb0*/  @!P3 IMAD.IADD R2, R2, 0x1, -R0 ;  /* 0x000000010202b824 */ /* 0x000fca00078e0a00 */
[----:B------:R-:W-:Y:S02]  /*7ec0*/  ISETP.GT.U32.AND P3, PT, R0, R2, PT ;  /* 0x000000020000720c */ /* 0x000fe40003f64070 */
[----:B------:R-:W-:Y:S02]  /*7ed0*/  LOP3.LUT R106, R116, 0x24, RZ, 0xfc, !PT ;  /* 0x00000024746a7812 */ /* 0x000fe400078efcff */
[C---:B------:R-:W-:Y:S02]  /*7ee0*/  SEL R109, R41.reuse, R29, !P5 ;  /* 0x0000001d296d7207 */ /* 0x040fe40006800000 */
[----:B------:R-:W-:-:S07]  /*7ef0*/  SEL R111, R41, R30, !P5 ;  /* 0x0000001e296f7207 */ /* 0x000fce0006800000 */
[----:B------:R-:W-:Y:S01]  /*7f00*/  @!P3 IMAD.IADD R2, R2, 0x1, -R0 ;  /* 0x000000010202b824 */ /* 0x000fe200078e0a00 */
[----:B------:R-:W-:-:S03]  /*7f10*/  ISETP.LT.AND P3, PT, R106, R122, P0 ;  /* 0x0000007a6a00720c */ /* 0x000fc60000761270 */
[----:B------:R-:W-:Y:S01]  /*7f20*/  @!P2 IMAD.MOV R2, RZ, RZ, -R2 ;  /* 0x000000ffff02a224 */ /* 0x000fe200078e0a02 */
[----:B------:R-:W-:Y:S02]  /*7f30*/  LOP3.LUT R0, R107, 0x7f, RZ, 0xc0, !PT ;  /* 0x0000007f6b007812 */ /* 0x000fe400078ec0ff */
[C---:B------:R-:W-:Y:S02]  /*7f40*/  SEL R106, R41.reuse, R28, !P5 ;  /* 0x0000001c296a7207 */ /* 0x040fe40006800000 */
[C---:B------:R-:W-:Y:S02]  /*7f50*/  SEL R114, R41.reuse, R31, !P5 ;  /* 0x0000001f29727207 */ /* 0x040fe40006800000 */
[C---:B------:R-:W-:Y:S01]  /*7f60*/  SEL R115, R41.reuse, R32, !P5 ;  /* 0x0000002029737207 */ /* 0x040fe20006800000 */
[----:B------:R-:W4:Y:S01]  /*7f70*/  LDL.LU R31, [R1+0xfc] ;  /* 0x0000fc00011f7983 */ /* 0x000f220000300800 */
[C---:B------:R-:W-:Y:S02]  /*7f80*/  SEL R117, R41.reuse, R33, !P5 ;  /* 0x0000002129757207 */ /* 0x040fe40006800000 */
[----:B------:R-:W-:-:S02]  /*7f90*/  SEL R116, R41, R49, !P5 ;  /* 0x0000003129747207 */ /* 0x000fc40006800000 */
[C---:B------:R-:W-:Y:S02]  /*7fa0*/  SEL R113, R41.reuse, R50, !P5 ;  /* 0x0000003229717207 */ /* 0x040fe40006800000 */
[C---:B------:R-:W-:Y:S02]  /*7fb0*/  SEL R112, R41.reuse, R51, !P5 ;  /* 0x0000003329707207 */ /* 0x040fe40006800000 */
[C---:B------:R-:W-:Y:S02]  /*7fc0*/  SEL R110, R41.reuse, R52, !P5 ;  /* 0x00000034296e7207 */ /* 0x040fe40006800000 */
[C---:B------:R-:W-:Y:S02]  /*7fd0*/  SEL R108, R41.reuse, R53, !P5 ;  /* 0x00000035296c7207 */ /* 0x040fe40006800000 */
        /* <DEDUP_REMOVED lines=17> */
[C---:B0-----:R-:W-:Y:S02]  /*80f0*/  SEL R3, R41.reuse, R121, !P5 ;  /* 0x0000007929037207 */ /* 0x041fe40006800000 */
        /* <DEDUP_REMOVED lines=36> */
[C---:B--2---:R-:W-:Y:S02]  /*8340*/  SEL R4, R41.reuse, R4, !P5 ;  /* 0x0000000429047207 */ /* 0x044fe40006800000 */
[----:B---3--:R-:W-:-:S02]  /*8350*/  SEL R5, R41, R5, !P5 ;  /* 0x0000000529057207 */ /* 0x008fc40006800000 */
[C---:B----4-:R-:W-:Y:S02]  /*8360*/  SEL R6, R41.reuse, R6, !P5 ;  /* 0x0000000629067207 */ /* 0x050fe40006800000 */
        /* <DEDUP_REMOVED lines=14> */
[----:B------:R-:W-:Y:S02]  /*8450*/  SEL R41, R41, R2, !P5 ;  /* 0x0000000229297207 */ /* 0x000fe40006800000 */
[----:B------:R-:W-:Y:S02]  /*8460*/  PRMT R2, RZ, 0x7610, R2 ;  /* 0x00007610ff027816 */ /* 0x000fe40000000002 */
[----:B------:R-:W-:-:S04]  /*8470*/  LEA R20, P2, R24, R123, 0x1 ;  /* 0x0000007b18147211 */ /* 0x000fc800078408ff */
[----:B------:R-:W-:-:S05]  /*8480*/  LEA.HI.X.SX32 R21, R24, R47, 0x1, P2 ;  /* 0x0000002f18157211 */ /* 0x000fca00010f0eff */
[----:B------:R-:W2:Y:S01]  /*8490*/  @P3 LDG.E.U16 R2, desc[UR20][R20.64] ;  /* 0x0000001414023981 */ /* 0x000ea2000c1e1500 */
[----:B------:R-:W0:Y:S03]  /*84a0*/  S2R R42, SR_TID.X ;  /* 0x00000000002a7919 */ /* 0x000e260000002100 */
[----:B------:R-:W-:Y:S04]  /*84b0*/  STL [R1+0x70c], R75 ;  /* 0x00070c4b01007387 */ /* 0x000fe80000100800 */
[----:B------:R-:W-:Y:S04]  /*84c0*/  STL [R1+0x704], R76 ;  /* 0x0007044c01007387 */ /* 0x000fe80000100800 */
[----:B------:R-:W-:Y:S01]  /*84d0*/  STL [R1+0x708], R77 ;  /* 0x0007084d01007387 */ /* 0x000fe20000100800 */
[----:B------:R-:W-:-:S03]  /*84e0*/  LEA R24, P2, R46, R123, 0x1 ;  /* 0x0000007b2e187211 */ /* 0x000fc600078408ff */
[----:B------:R-:W-:Y:S04]  /*84f0*/  STL [R1+0x700], R78 ;  /* 0x0007004e01007387 */ /* 0x000fe80000100800 */
[----:B------:R-:W-:Y:S04]  /*8500*/  STL [R1+0x6fc], R79 ;  /* 0x0006fc4f01007387 */ /* 0x000fe80000100800 */
[----:B------:R-:W-:Y:S01]  /*8510*/  STL [R1+0x6f8], R81 ;  /* 0x0006f85101007387 */ /* 0x000fe20000100800 */
[----:B------:R-:W-:-:S03]  /*8520*/  PRMT R45, RZ, 0x7610, R45 ;  /* 0x00007610ff2d7816 */ /* 0x000fc6000000002d */
[----:B------:R-:W-:Y:S01]  /*8530*/  STL [R1+0x6f4], R83 ;  /* 0x0006f45301007387 */ /* 0x000fe20000100800 */
[----:B------:R-:W-:-:S03]  /*8540*/  LEA.HI.X.SX32 R25, R46, R47, 0x1, P2 ;  /* 0x0000002f2e197211 */ /* 0x000fc600010f0eff */
[----:B------:R-:W-:Y:S04]  /*8550*/  STL [R1+0x6f0], R85 ;  /* 0x0006f05501007387 */ /* 0x000fe80000100800 */
[----:B------:R-:W3:Y:S04]  /*8560*/  LDL.LU R44, [R1+0xf4] ;  /* 0x0000f400012c7983 */ /* 0x000ee80000300800 */
[----:B------:R-:W4:Y:S04]  /*8570*/  LDL.LU R43, [R1+0xf8] ;  /* 0x0000f800012b7983 */ /* 0x000f280000300800 */
[----:B------:R-:W3:Y:S04]  /*8580*/  LDL.LU R40, [R1+0xf0] ;  /* 0x0000f00001287983 */ /* 0x000ee80000300800 */
[----:B------:R-:W3:Y:S04]  /*8590*/  LDL.LU R39, [R1+0xec] ;  /* 0x0000ec0001277983 */ /* 0x000ee80000300800 */
[----:B------:R-:W3:Y:S01]  /*85a0*/  LDL.LU R38, [R1+0xe8] ;  /* 0x0000e80001267983 */ /* 0x000ee20000300800 */
[----:B0-----:R-:W-:-:S03]  /*85b0*/  SHF.R.U32.HI R42, RZ, 0x6, R42 ;  /* 0x00000006ff2a7819 */ /* 0x001fc6000001162a */
[----:B------:R-:W3:Y:S04]  /*85c0*/  LDL.LU R37, [R1+0xe4] ;  /* 0x0000e40001257983 */ /* 0x000ee80000300800 */
[----:B------:R-:W3:Y:S01]  /*85d0*/  LDL.LU R36, [R1+0xe0] ;  /* 0x0000e00001247983 */ /* 0x000ee20000300800 */
[----:B------:R-:W-:-:S03]  /*85e0*/  IMAD R0, R0, R125, RZ ;  /* 0x0000007d00007224 */ /* 0x000fc600078e02ff */
[----:B------:R-:W3:Y:S04]  /*85f0*/  LDL.LU R35, [R1+0xdc] ;  /* 0x0000dc0001237983 */ /* 0x000ee80000300800 */
[----:B------:R-:W3:Y:S04]  /*8600*/  @P6 LDG.E.U16 R45, desc[UR20][R24.64] ;  /* 0x00000014182d6981 */ /* 0x000ee8000c1e1500 */
[----:B------:R-:W4:Y:S01]  /*8610*/  LDL.LU R34, [R1+0xd8] ;  /* 0x0000d80001227983 */ /* 0x000f220000300800 */
[----:B------:R-:W-:-:S03]  /*8620*/  SGXT.U32 R42, R42, 0x2 ;  /* 0x000000022a2a781a */ /* 0x000fc60000000000 */
[----:B------:R-:W4:Y:S04]  /*8630*/  LDL.LU R33, [R1+0xd4] ;  /* 0x0000d40001217983 */ /* 0x000f280000300800 */
[----:B------:R-:W4:Y:S04]  /*8640*/  LDL.LU R32, [R1+0xd0] ;  /* 0x0000d00001207983 */ /* 0x000f280000300800 */
[----:B------:R-:W-:Y:S04]  /*8650*/  STL [R1+0x428], R125 ;  /* 0x0004287d01007387 */ /* 0x000fe80000100800 */
[----:B------:R-:W-:Y:S01]  /*8660*/  STL [R1+0x568], R125 ;  /* 0x0005687d01007387 */ /* 0x000fe20000100800 */
[----:B------:R-:W-:-:S03]  /*8670*/  LOP3.LUT R42, R42, 0x7c, RZ, 0xfc, !PT ;  /* 0x0000007c2a2a7812 */ /* 0x000fc600078efcff */
[----:B------:R-:W-:Y:S04]  /*8680*/  STL [R1+0x630], R125 ;  /* 0x0006307d01007387 */ /* 0x000fe80000100800 */
[----:B--2---:R0:W-:Y:S04]  /*8690*/  STL [R1+0x2c8], R2 ;  /* 0x0002c80201007387 */ /* 0x0041e80000100800 */
[----:B------:R-:W-:Y:S01]  /*86a0*/  STL [R1+0x6ec], R122 ;  /* 0x0006ec7a01007387 */ /* 0x000fe20000100800 */
[----:B0-----:R-:W-:-:S04]  /*86b0*/  LEA R2, P2, R0, UR18, 0x1 ;  /* 0x0000001200027c11 */ /* 0x001fc8000f8408ff */
[----:B------:R-:W-:Y:S02]  /*86c0*/  LEA.HI.X.SX32 R0, R0, UR19, 0x1, P2 ;  /* 0x0000001300007c11 */ /* 0x000fe400090f0eff */
[----:B------:R-:W-:Y:S01]  /*86d0*/  ISETP.LT.AND P2, PT, R42, R122, P0 ;  /* 0x0000007a2a00720c */ /* 0x000fe20000741270 */
[----:B------:R-:W-:Y:S02]  /*86e0*/  IMAD R42, R124, 0x4, R31 ;  /* 0x000000047c2a7824 */ /* 0x000fe400078e021f */
[----:B------:R-:W2:Y:S04]  /*86f0*/  LDL.LU R31, [R1+0xcc] ;  /* 0x0000cc00011f7983 */ /* 0x000ea80000300800 */
[----:B------:R-:W2:Y:S04]  /*8700*/  LDL.LU R118, [R1+0xc8] ;  /* 0x0000c80001767983 */ /* 0x000ea80000300800 */
[----:B------:R-:W4:Y:S04]  /*8710*/  LDL.LU R119, [R1+0xc4] ;  /* 0x0000c40001777983 */ /* 0x000f280000300800 */
[----:B------:R-:W4:Y:S04]  /*8720*/  LDL.LU R120, [R1+0xc0] ;  /* 0x0000c00001787983 */ /* 0x000f280000300800 */
[----:B------:R-:W4:Y:S04]  /*8730*/  LDL.LU R121, [R1+0xbc] ;  /* 0x0000bc0001797983 */ /* 0x000f280000300800 */
[----:B---3--:R0:W-:Y:S04]  /*8740*/  STL [R1+0x2cc], R45 ;  /* 0x0002cc2d01007387 */ /* 0x0081e80000100800 */
[----:B0-----:R-:W3:Y:S04]  /*8750*/  LDL.LU R45, [R1+0xb8] ;  /* 0x0000b800012d7983 */ /* 0x001ee80000300800 */
[----:B------:R-:W-:Y:S04]  /*8760*/  STL [R1+0x4c0], R124 ;  /* 0x0004c07c01007387 */ /* 0x000fe80000100800 */
[----:B------:R-:W-:Y:S04]  /*8770*/  STL [R1+0x56c], R124 ;  /* 0x00056c7c01007387 */ /* 0x000fe80000100800 */
[----:B------:R-:W-:Y:S04]  /*8780*/  STL [R1+0x634], R124 ;  /* 0x0006347c01007387 */ /* 0x000fe80000100800 */
[----:B------:R0:W-:Y:S04]  /*8790*/  STL.64 [R1+0x678], R124 ;  /* 0x0006787c01007387 */ /* 0x0001e80000100a00 */
[----:B------:R-:W3:Y:S04]  /*87a0*/  LDL.LU R46, [R1+0xb4] ;  /* 0x0000b400012e7983 */ /* 0x000ee80000300800 */
        /* <DEDUP_REMOVED lines=9> */
[----:B------:R-:W3:Y:S01]  /*8840*/  LDL.LU R56, [R1+0x8c] ;  /* 0x00008c0001387983 */ /* 0x000ee20000300800 */
[----:B--2---:R-:W-:-:S03]  /*8850*/  IMAD R25, R118, UR4, RZ ;  /* 0x0000000476197c24 */ /* 0x004fc6000f8e02ff */
[----:B------:R-:W2:Y:S01]  /*8860*/  LDL.LU R118, [R1+0x88] ;  /* 0x0000880001767983 */ /* 0x000ea20000300800 */
[----:B----4-:R-:W-:-:S03]  /*8870*/  IMAD R24, R119, UR4, RZ ;  /* 0x0000000477187c24 */ /* 0x010fc6000f8e02ff */
[----:B------:R-:W4:Y:S04]  /*8880*/  LDL.LU R119, [R1+0x84] ;  /* 0x0000840001777983 */ /* 0x000f280000300800 */
[----:B------:R-:W2:Y:S04]  /*8890*/  LDL.LU R85, [R1+0x80] ;  /* 0x0000800001557983 */ /* 0x000ea80000300800 */
[----:B------:R-:W2:Y:S04]  /*88a0*/  LDL.LU R83, [R1+0x7c] ;  /* 0x00007c0001537983 */ /* 0x000ea80000300800 */
[----:B------:R-:W2:Y:S04]  /*88b0*/  LDL.LU R81, [R1+0x78] ;  /* 0x0000780001517983 */ /* 0x000ea80000300800 */
[----:B------:R-:W2:Y:S01]  /*88c0*/  LDL.LU R79, [R1+0x74] ;  /* 0x00007400014f7983 */ /* 0x000ea20000300800 */
[----:B------:R-:W-:-:S03]  /*88d0*/  IMAD R20, R121, UR4, RZ ;  /* 0x0000000479147c24 */ /* 0x000fc6000f8e02ff */
[----:B------:R-:W2:Y:S01]  /*88e0*/  LDL.LU R78, [R1+0x70] ;  /* 0x00007000014e7983 */ /* 0x000ea20000300800 */
[----:B------:R-:W-:-:S03]  /*88f0*/  IMAD R21, R120, UR4, RZ ;  /* 0x0000000478157c24 */ /* 0x000fc6000f8e02ff */
[----:B------:R-:W2:Y:S04]  /*8900*/  LDL.LU R76, [R1+0x6c] ;  /* 0x00006c00014c7983 */ /* 0x000ea80000300800 */
[----:B------:R-:W3:Y:S04]  /*8910*/  LDL.LU R77, [R1+0x68] ;  /* 0x00006800014d7983 */ /* 0x000ee80000300800 */
[----:B------:R-:W4:Y:S04]  /*8920*/  LDL.LU R75, [R1+0x64] ;  /* 0x00006400014b7983 */ /* 0x000f280000300800 */
[----:B------:R-:W4:Y:S04]  /*8930*/  LDL.LU R121, [R1+0x60] ;  /* 0x0000600001797983 */ /* 0x000f280000300800 */
[----:B------:R-:W4:Y:S04]  /*8940*/  LDL.LU R120, [R1+0x5c] ;  /* 0x00005c0001787983 */ /* 0x000f280000300800 */
[----:B0-----:R-:W4:Y:S04]  /*8950*/  LDL.LU R125, [R1+0x58] ;  /* 0x00005800017d7983 */ /* 0x001f280000300800 */
[----:B------:R-:W4:Y:S01]  /*8960*/  LDL.LU R122, [R1+0x48] ;  /* 0x00004800017a7983 */ /* 0x000f220000300800 */
[----:B------:R-:W-:-:S02]  /*8970*/  IMAD R71, R71, UR4, RZ ;  /* 0x0000000447477c24 */ /* 0x000fc4000f8e02ff */
[----:B------:R-:W-:Y:S02]  /*8980*/  IMAD R72, R72, UR4, RZ ;  /* 0x0000000448487c24 */ /* 0x000fe4000f8e02ff */
[----:B------:R-:W-:Y:S02]  /*8990*/  IMAD R73, R73, UR4, RZ ;  /* 0x0000000449497c24 */ /* 0x000fe4000f8e02ff */
[----:B------:R-:W-:Y:S02]  /*89a0*/  IMAD R74, R74, UR4, RZ ;  /* 0x000000044a4a7c24 */ /* 0x000fe4000f8e02ff */
[----:B--2---:R-:W-:Y:S02]  /*89b0*/  IMAD R76, R76, UR4, RZ ;  /* 0x000000044c4c7c24 */ /* 0x004fe4000f8e02ff */
[----:B---3--:R-:W-:Y:S02]  /*89c0*/  IMAD R77, R77, UR4, RZ ;  /* 0x000000044d4d7c24 */ /* 0x008fe4000f8e02ff */
[----:B----4-:R-:W-:-:S02]  /*89d0*/  IMAD R75, R75, UR4, RZ ;  /* 0x000000044b4b7c24 */ /* 0x010fc4000f8e02ff */
[----:B------:R-:W-:Y:S02]  /*89e0*/  IMAD R78, R78, UR4, RZ ;  /* 0x000000044e4e7c24 */ /* 0x000fe4000f8e02ff */
[----:B------:R-:W-:Y:S02]  /*89f0*/  IMAD R124, R122, UR4, RZ ;  /* 0x000000047a7c7c24 */ /* 0x000fe4000f8e02ff */
[----:B------:R-:W2:Y:S04]  /*8a00*/  LDL.LU R122, [R1+0xc] ;  /* 0x00000c00017a7983 */ /* 0x000ea80000300800 */
[----:B------:R0:W-:Y:S02]  /*8a10*/  STL [R1+0x244], R71 ;  /* 0x0002444701007387 */ /* 0x0001e40000100800 */
[----:B0-----:R-:W-:-:S02]  /*8a20*/  IMAD.MOV.U32 R71, RZ, RZ, R75 ;  /* 0x000000ffff477224 */ /* 0x001fc400078e004b */
[----:B------:R-:W3:Y:S04]  /*8a30*/  LDL.LU R75, [R1+0x70c] ;  /* 0x00070c00014b7983 */ /* 0x000ee80000300800 */
[----:B------:R0:W-:Y:S02]  /*8a40*/  STL [R1+0x248], R72 ;  /* 0x0002484801007387 */ /* 0x0001e40000100800 */
[----:B0-----:R-:W-:Y:S02]  /*8a50*/  IMAD.MOV.U32 R72, RZ, RZ, R77 ;  /* 0x000000ffff487224 */ /* 0x001fe400078e004d */
[----:B------:R-:W4:Y:S04]  /*8a60*/  LDL.LU R77, [R1+0x708] ;  /* 0x00070800014d7983 */ /* 0x000f280000300800 */
[----:B------:R0:W-:Y:S02]  /*8a70*/  STL [R1+0x24c], R73 ;  /* 0x00024c4901007387 */ /* 0x0001e40000100800 */
[----:B0-----:R-:W-:-:S02]  /*8a80*/  IMAD.MOV.U32 R73, RZ, RZ, R76 ;  /* 0x000000ffff497224 */ /* 0x001fc400078e004c */
[----:B------:R-:W2:Y:S04]  /*8a90*/  LDL.LU R76, [R1+0x704] ;  /* 0x00070400014c7983 */ /* 0x000ea80000300800 */
[----:B------:R0:W-:Y:S02]  /*8aa0*/  STL [R1+0x250], R74 ;  /* 0x0002504a01007387 */ /* 0x0001e40000100800 */
[----:B0-----:R-:W-:Y:S02]  /*8ab0*/  IMAD.MOV.U32 R74, RZ, RZ, R78 ;  /* 0x000000ffff4a7224 */ /* 0x001fe400078e004e */
[----:B------:R-:W2:Y:S01]  /*8ac0*/  LDL.LU R78, [R1+0x700] ;  /* 0x00070000014e7983 */ /* 0x000ea20000300800 */
[----:B------:R-:W-:Y:S02]  /*8ad0*/  IMAD R79, R79, UR4, RZ ;  /* 0x000000044f4f7c24 */ /* 0x000fe4000f8e02ff */
[----:B------:R-:W-:-:S02]  /*8ae0*/  IMAD R81, R81, UR4, RZ ;  /* 0x0000000451517c24 */ /* 0x000fc4000f8e02ff */
[----:B------:R-:W-:Y:S02]  /*8af0*/  IMAD R83, R83, UR4, RZ ;  /* 0x0000000453537c24 */ /* 0x000fe4000f8e02ff */
[----:B------:R-:W-:Y:S02]  /*8b00*/  IMAD R85, R85, UR4, RZ ;  /* 0x0000000455557c24 */ /* 0x000fe4000f8e02ff */
[----:B---3--:R-:W-:-:S05]  /*8b10*/  IMAD R75, R75, UR4, RZ ;  /* 0x000000044b4b7c24 */ /* 0x008fca000f8e02ff */
[----:B------:R0:W-:Y:S02]  /*8b20*/  STL [R1+0x254], R75 ;  /* 0x0002544b01007387 */ /* 0x0001e40000100800 */
[----:B0-----:R-:W-:Y:S02]  /*8b30*/  IMAD.MOV.U32 R75, RZ, RZ, R79 ;  /* 0x000000ffff4b7224 */ /* 0x001fe400078e004f */
[----:B------:R-:W3:Y:S01]  /*8b40*/  LDL.LU R79, [R1+0x6fc] ;  /* 0x0006fc00014f7983 */ /* 0x000ee20000300800 */
[----:B----4-:R-:W-:Y:S02]  /*8b50*/  IMAD R77, R77, UR4, RZ ;  /* 0x000000044d4d7c24 */ /* 0x010fe4000f8e02ff */
[----:B--2---:R-:W-:-:S05]  /*8b60*/  IMAD R76, R76, UR4, RZ ;  /* 0x000000044c4c7c24 */ /* 0x004fca000f8e02ff */
[----:B------:R0:W-:Y:S02]  /*8b70*/  STL [R1+0x258], R76 ;  /* 0x0002584c01007387 */ /* 0x0001e40000100800 */
[----:B0-----:R-:W-:Y:S02]  /*8b80*/  IMAD.MOV.U32 R76, RZ, RZ, R81 ;  /* 0x000000ffff4c7224 */ /* 0x001fe400078e0051 */
[----:B------:R-:W2:Y:S01]  /*8b90*/  LDL.LU R81, [R1+0x6f8] ;  /* 0x0006f80001517983 */ /* 0x000ea20000300800 */
[----:B------:R-:W-:-:S03]  /*8ba0*/  IMAD R78, R78, UR4, RZ ;  /* 0x000000044e4e7c24 */ /* 0x000fc6000f8e02ff */
[----:B------:R0:W-:Y:S02]  /*8bb0*/  STL [R1+0x25c], R77 ;  /* 0x00025c4d01007387 */ /* 0x0001e40000100800 */
[----:B0-----:R-:W-:Y:S02]  /*8bc0*/  IMAD.MOV.U32 R77, RZ, RZ, R83 ;  /* 0x000000ffff4d7224 */ /* 0x001fe400078e0053 */
[----:B------:R-:W4:Y:S04]  /*8bd0*/  LDL.LU R83, [R1+0x6f4] ;  /* 0x0006f40001537983 */ /* 0x000f280000300800 */
[----:B------:R0:W-:Y:S02]  /*8be0*/  STL [R1+0x260], R78 ;  /* 0x0002604e01007387 */ /* 0x0001e40000100800 */
[----:B0-----:R-:W-:-:S02]  /*8bf0*/  IMAD.MOV.U32 R78, RZ, RZ, R85 ;  /* 0x000000ffff4e7224 */ /* 0x001fc400078e0055 */
[----:B------:R-:W4:Y:S01]  /*8c00*/  LDL.LU R85, [R1+0x6f0] ;  /* 0x0006f00001557983 */ /* 0x000f220000300800 */
[----:B------:R-:W-:Y:S02]  /*8c10*/  IMAD R80, R80, UR4, RZ ;  /* 0x0000000450507c24 */ /* 0x000fe4000f8e02ff */
[----:B------:R-:W-:Y:S02]  /*8c20*/  IMAD R43, R43, UR4, RZ ;  /* 0x000000042b2b7c24 */ /* 0x000fe4000f8e02ff */
[----:B------:R-:W-:Y:S02]  /*8c30*/  IMAD R120, R120, UR4, RZ ;  /* 0x0000000478787c24 */ /* 0x000fe4000f8e02ff */
[----:B------:R-:W-:Y:S02]  /*8c40*/  IMAD R44, R44, UR4, RZ ;  /* 0x000000042c2c7c24 */ /* 0x000fe4000f8e02ff */
[----:B------:R-:W-:Y:S02]  /*8c50*/  IMAD R121, R121, UR4, RZ ;  /* 0x0000000479797c24 */ /* 0x000fe4000f8e02ff */
[----:B------:R-:W-:-:S02]  /*8c60*/  IMAD R41, R41, UR4, RZ ;  /* 0x0000000429297c24 */ /* 0x000fc4000f8e02ff */
        /* <DEDUP_REMOVED lines=30> */
[----:B---3--:R-:W-:-:S05]  /*8e50*/  IMAD R79, R79, UR4, RZ ;  /* 0x000000044f4f7c24 */ /* 0x008fca000f8e02ff */
[----:B------:R2:W-:Y:S04]  /*8e60*/  STL [R1+0x264], R79 ;  /* 0x0002644f01007387 */ /* 0x0005e80000100800 */
[----:B------:R-:W-:Y:S01]  /*8e70*/  STL [R1+0x268], R80 ;  /* 0x0002685001007387 */ /* 0x000fe20000100800 */
[----:B--2---:R-:W-:Y:S02]  /*8e80*/  IMAD R79, R81, UR4, RZ ;  /* 0x00000004514f7c24 */ /* 0x004fe4000f8e02ff */
[----:B------:R-:W-:-:S03]  /*8e90*/  IMAD R81, R82, UR4, RZ ;  /* 0x0000000452517c24 */ /* 0x000fc6000f8e02ff */
[----:B------:R0:W-:Y:S04]  /*8ea0*/  STL [R1+0x26c], R79 ;  /* 0x00026c4f01007387 */ /* 0x0001e80000100800 */
[----:B------:R1:W-:Y:S01]  /*8eb0*/  STL [R1+0x270], R81 ;  /* 0x0002705101007387 */ /* 0x0003e20000100800 */
[----:B0-----:R-:W-:Y:S02]  /*8ec0*/  IMAD R79, R84, UR4, RZ ;  /* 0x00000004544f7c24 */ /* 0x001fe4000f8e02ff */
[----:B----4-:R-:W-:-:S05]  /*8ed0*/  IMAD R80, R83, UR4, RZ ;  /* 0x0000000453507c24 */ /* 0x010fca000f8e02ff */
[----:B------:R0:W-:Y:S04]  /*8ee0*/  STL [R1+0x274], R80 ;  /* 0x0002745001007387 */ /* 0x0001e80000100800 */
[----:B------:R2:W-:Y:S01]  /*8ef0*/  STL [R1+0x278], R79 ;  /* 0x0002784f01007387 */ /* 0x0005e20000100800 */
[----:B-1----:R-:W-:Y:S02]  /*8f00*/  IMAD R81, R85, UR4, RZ ;  /* 0x0000000455517c24 */ /* 0x002fe4000f8e02ff */
[----:B0-----:R-:W-:Y:S02]  /*8f10*/  IMAD R80, R86, UR4, RZ ;  /* 0x0000000456507c24 */ /* 0x001fe4000f8e02ff */
[----:B--2---:R-:W-:Y:S01]  /*8f20*/  IMAD R79, R87, UR4, RZ ;  /* 0x00000004574f7c24 */ /* 0x004fe2000f8e02ff */
[----:B------:R0:W-:Y:S04]  /*8f30*/  STL [R1+0x27c], R81 ;  /* 0x00027c5101007387 */ /* 0x0001e80000100800 */
[----:B------:R1:W-:Y:S04]  /*8f40*/  STL [R1+0x280], R80 ;  /* 0x0002805001007387 */ /* 0x0003e80000100800 */
[----:B------:R2:W-:Y:S01]  /*8f50*/  STL [R1+0x284], R79 ;  /* 0x0002844f01007387 */ /* 0x0005e20000100800 */
[----:B0-----:R-:W-:-:S02]  /*8f60*/  IMAD R81, R88, UR4, RZ ;  /* 0x0000000458517c24 */ /* 0x001fc4000f8e02ff */
[----:B-1----:R-:W-:-:S03]  /*8f70*/  IMAD R80, R89, UR4, RZ ;  /* 0x0000000459507c24 */ /* 0x002fc6000f8e02ff */
[----:B------:R0:W-:Y:S01]  /*8f80*/  STL [R1+0x288], R81 ;  /* 0x0002885101007387 */ /* 0x0001e20000100800 */
[----:B--2---:R-:W-:-:S03]  /*8f90*/  IMAD R79, R90, UR4, RZ ;  /* 0x000000045a4f7c24 */ /* 0x004fc6000f8e02ff */
[----:B------:R1:W-:Y:S04]  /*8fa0*/  STL [R1+0x28c], R80 ;  /* 0x00028c5001007387 */ /* 0x0003e80000100800 */
[----:B------:R2:W-:Y:S01]  /*8fb0*/  STL [R1+0x290], R79 ;  /* 0x0002904f01007387 */ /* 0x0005e20000100800 */
[----:B0-----:R-:W-:Y:S02]  /*8fc0*/  IMAD R81, R91, UR4, RZ ;  /* 0x000000045b517c24 */ /* 0x001fe4000f8e02ff */
[----:B-1----:R-:W-:Y:S02]  /*8fd0*/  IMAD.MOV.U32 R80, RZ, RZ, R78 ;  /* 0x000000ffff507224 */ /* 0x002fe400078e004e */
[----:B------:R-:W-:Y:S02]  /*8fe0*/  IMAD.MOV.U32 R78, RZ, RZ, R76 ;  /* 0x000000ffff4e7224 */ /* 0x000fe400078e004c */
[----:B--2---:R-:W-:-:S02]  /*8ff0*/  IMAD.MOV.U32 R79, RZ, RZ, R77 ;  /* 0x000000ffff4f7224 */ /* 0x004fc400078e004d */
[----:B------:R-:W-:Y:S02]  /*9000*/  IMAD R77, R92, UR4, RZ ;  /* 0x000000045c4d7c24 */ /* 0x000fe4000f8e02ff */
[----:B------:R-:W-:Y:S01]  /*9010*/  IMAD R76, R93, UR4, RZ ;  /* 0x000000045d4c7c24 */ /* 0x000fe2000f8e02ff */
[----:B------:R0:W-:Y:S04]  /*9020*/  STL [R1+0x294], R81 ;  /* 0x0002945101007387 */ /* 0x0001e80000100800 */
[----:B------:R-:W-:Y:S04]  /*9030*/  STL [R1+0x298], R77 ;  /* 0x0002984d01007387 */ /* 0x000fe80000100800 */
[----:B------:R1:W-:Y:S01]  /*9040*/  STL [R1+0x29c], R76 ;  /* 0x00029c4c01007387 */ /* 0x0003e20000100800 */
[----:B0-----:R-:W-:-:S05]  /*9050*/  IMAD R81, R94, UR4, RZ ;  /* 0x000000045e517c24 */ /* 0x001fca000f8e02ff */
[----:B------:R0:W-:Y:S01]  /*9060*/  STL [R1+0x2a0], R81 ;  /* 0x0002a05101007387 */ /* 0x0001e20000100800 */
[----:B-1----:R-:W-:Y:S02]  /*9070*/  IMAD.MOV.U32 R76, RZ, RZ, R74 ;  /* 0x000000ffff4c7224 */ /* 0x002fe400078e004a */
[----:B------:R-:W-:Y:S02]  /*9080*/  IMAD R74, R95, UR4, RZ ;  /* 0x000000045f4a7c24 */ /* 0x000fe4000f8e02ff */
[----:B0-----:R-:W-:-:S03]  /*9090*/  IMAD R81, R96, UR4, RZ ;  /* 0x0000000460517c24 */ /* 0x001fc6000f8e02ff */
[----:B------:R0:W-:Y:S01]  /*90a0*/  STL [R1+0x2a4], R74 ;  /* 0x0002a44a01007387 */ /* 0x0001e20000100800 */
[----:B------:R-:W-:-:S03]  /*90b0*/  IMAD R82, R99, UR4, RZ ;  /* 0x0000000463527c24 */ /* 0x000fc6000f8e02ff */
[----:B------:R1:W-:Y:S01]  /*90c0*/  STL [R1+0x2a8], R81 ;  /* 0x0002a85101007387 */ /* 0x0003e20000100800 */
[----:B0-----:R-:W-:Y:S02]  /*90d0*/  IMAD.MOV.U32 R74, RZ, RZ, R72 ;  /* 0x000000ffff4a7224 */ /* 0x001fe400078e0048 */
[----:B------:R-:W-:Y:S02]  /*90e0*/  IMAD R72, R97, UR4, RZ ;  /* 0x0000000461487c24 */ /* 0x000fe4000f8e02ff */
[----:B-1----:R-:W-:-:S03]  /*90f0*/  IMAD R81, R98, UR4, RZ ;  /* 0x0000000462517c24 */ /* 0x002fc6000f8e02ff */
[----:B------:R-:W-:Y:S01]  /*9100*/  STL [R1+0x2ac], R72 ;  /* 0x0002ac4801007387 */ /* 0x000fe20000100800 */
[----:B------:R-:W-:-:S03]  /*9110*/  IMAD.MOV.U32 R77, RZ, RZ, R75 ;  /* 0x000000ffff4d7224 */ /* 0x000fc600078e004b */
[----:B------:R0:W-:Y:S01]  /*9120*/  STL [R1+0x2b0], R81 ;  /* 0x0002b05101007387 */ /* 0x0001e20000100800 */
[----:B------:R-:W-:-:S03]  /*9130*/  IMAD.MOV.U32 R75, RZ, RZ, R73 ;  /* 0x000000ffff4b7224 */ /* 0x000fc600078e0049 */
[----:B------:R1:W-:Y:S01]  /*9140*/  STL [R1+0x2b4], R82 ;  /* 0x0002b45201007387 */ /* 0x0003e20000100800 */
[----:B------:R-:W-:Y:S02]  /*9150*/  IMAD.MOV.U32 R73, RZ, RZ, R71 ;  /* 0x000000ffff497224 */ /* 0x000fe400078e0047 */
[----:B0-----:R-:W-:Y:S02]  /*9160*/  IMAD R81, R100, UR4, RZ ;  /* 0x0000000464517c24 */ /* 0x001fe4000f8e02ff */
[----:B-1----:R-:W-:-:S03]  /*9170*/  IMAD R82, R101, UR4, RZ ;  /* 0x0000000465527c24 */ /* 0x002fc6000f8e02ff */
[----:B------:R0:W-:Y:S01]  /*9180*/  STL [R1+0x2b8], R81 ;  /* 0x0002b85101007387 */ /* 0x0001e20000100800 */
[----:B------:R-:W-:Y:S01]  /*9190*/  IMAD.MOV.U32 R71, RZ, RZ, R120 ;  /* 0x000000ffff477224 */ /* 0x000fe200078e0078 */
[C---:B------:R-:W-:Y:S01]  /*91a0*/  LEA R120, P6, R43.reuse, R2, 0x1 ;  /* 0x000000022b787211 */ /* 0x040fe200078c08ff */
[----:B------:R-:W-:Y:S01]  /*91b0*/  IMAD R84, R102, UR4, RZ ;  /* 0x0000000466547c24 */ /* 0x000fe2000f8e02ff */
[----:B------:R1:W-:Y:S01]  /*91c0*/  STL [R1+0x2c0], R82 ;  /* 0x0002c05201007387 */ /* 0x0003e20000100800 */
[----:B------:R-:W-:Y:S01]  /*91d0*/  IMAD.MOV.U32 R72, RZ, RZ, R121 ;  /* 0x000000ffff487224 */ /* 0x000fe200078e0079 */
[----:B------:R-:W-:Y:S01]  /*91e0*/  LEA.HI.X.SX32 R121, R43, R0, 0x1, P6 ;  /* 0x000000002b797211 */ /* 0x000fe200030f0eff */
[----:B0-----:R-:W-:Y:S01]  /*91f0*/  IMAD R81, R103, UR4, RZ ;  /* 0x0000000467517c24 */ /* 0x001fe2000f8e02ff */
[C---:B-1----:R-:W-:Y:S01]  /*9200*/  LEA R82, P5, R44.reuse, R2, 0x1 ;  /* 0x000000022c527211 */ /* 0x042fe200078a08ff */
[----:B------:R0:W-:Y:S03]  /*9210*/  STL [R1+0x2d4], R84 ;  /* 0x0002d45401007387 */ /* 0x0001e60000100800 */
[----:B------:R-:W-:Y:S01]  /*9220*/  LEA.HI.X.SX32 R83, R44, R0, 0x1, P5 ;  /* 0x000000002c537211 */ /* 0x000fe200028f0eff */
[----:B------:R-:W-:Y:S04]  /*9230*/  STL [R1+0x2d0], R81 ;  /* 0x0002d05101007387 */ /* 0x000fe80000100800 */
[----:B------:R-:W-:Y:S01]  /*9240*/  STL [R1+0x2bc], R41 ;  /* 0x0002bc2901007387 */ /* 0x000fe20000100800 */
[----:B0-----:R-:W-:-:S03]  /*9250*/  LEA R84, P3, R42, R123, 0x1 ;  /* 0x0000007b2a547211 */ /* 0x001fc600078608ff */
[----:B------:R-:W-:Y:S01]  /*9260*/  STL.64 [R1+0x560], R120 ;  /* 0x0005607801007387 */ /* 0x000fe20000100a00 */
[----:B------:R-:W-:-:S03]  /*9270*/  LEA.HI.X.SX32 R85, R42, R122, 0x1, P3 ;  /* 0x0000007a2a557211 */ /* 0x000fc600018f0eff */
[----:B------:R0:W-:Y:S01]  /*9280*/  STL.64 [R1+0x238], R82 ;  /* 0x0002385201007387 */ /* 0x0001e20000100a00 */
[----:B------:R-:W-:-:S04]  /*9290*/  LEA R42, P3, R39, R2, 0x1 ;  /* 0x00000002272a7211 */ /* 0x000fc800078608ff */
[----:B------:R-:W-:Y:S02]  /*92a0*/  LEA.HI.X.SX32 R43, R39, R0, 0x1, P3 ;  /* 0x00000000272b7211 */ /* 0x000fe400018f0eff */
[----:B0-----:R-:W-:-:S04]  /*92b0*/  LEA R82, P6, R40, R2, 0x1 ;  /* 0x0000000228527211 */ /* 0x001fc800078c08ff */
[----:B------:R-:W-:Y:S01]  /*92c0*/  LEA.HI.X.SX32 R83, R40, R0, 0x1, P6 ;  /* 0x0000000028537211 */ /* 0x000fe200030f0eff */
[----:B------:R0:W-:Y:S04]  /*92d0*/  STL.64 [R1+0x10], R84 ;  /* 0x0000105401007387 */ /* 0x0001e80000100a00 */
[----:B------:R1:W-:Y:S04]  /*92e0*/  STL.64 [R1+0x230], R82 ;  /* 0x0002305201007387 */ /* 0x0003e80000100a00 */
[----:B------:R2:W-:Y:S01]  /*92f0*/  STL.64 [R1+0x228], R42 ;  /* 0x0002282a01007387 */ /* 0x0005e20000100a00 */
[----:B0-----:R-:W-:-:S02]  /*9300*/  LEA R84, P5, R38, R2, 0x1 ;  /* 0x0000000226547211 */ /* 0x001fc400078a08ff */
[----:B-1----:R-:W-:Y:S02]  /*9310*/  LEA R82, P6, R37, R2, 0x1 ;  /* 0x0000000225527211 */ /* 0x002fe400078c08ff */
[----:B------:R-:W-:Y:S02]  /*9320*/  LEA.HI.X.SX32 R85, R38, R0, 0x1, P5 ;  /* 0x0000000026557211 */ /* 0x000fe400028f0eff */
[-C--:B--2---:R-:W-:Y:S02]  /*9330*/  LEA R42, P3, R36, R2.reuse, 0x1 ;  /* 0x00000002242a7211 */ /* 0x084fe400078608ff */
[----:B------:R-:W-:Y:S02]  /*9340*/  LEA R40, P5, R35, R2, 0x1 ;  /* 0x0000000223287211 */ /* 0x000fe400078a08ff */
[----:B------:R-:W-:Y:S02]  /*9350*/  LEA.HI.X.SX32 R83, R37, R0, 0x1, P6 ;  /* 0x0000000025537211 */ /* 0x000fe400030f0eff */
[----:B------:R-:W-:-:S02]  /*9360*/  LEA R38, P6, R34, R2, 0x1 ;  /* 0x0000000222267211 */ /* 0x000fc400078c08ff */
[-C--:B------:R-:W-:Y:S01]  /*9370*/  LEA.HI.X.SX32 R43, R36, R0.reuse, 0x1, P3 ;  /* 0x00000000242b7211 */ /* 0x080fe200018f0eff */
[----:B------:R-:W-:Y:S01]  /*9380*/  STL.64 [R1+0x220], R84 ;  /* 0x0002205401007387 */ /* 0x000fe20000100a00 */
[-C--:B------:R-:W-:Y:S02]  /*9390*/  LEA.HI.X.SX32 R41, R35, R0.reuse, 0x1, P5 ;  /* 0x0000000023297211 */ /* 0x080fe400028f0eff */
[----:B------:R-:W-:Y:S01]  /*93a0*/  LEA.HI.X.SX32 R39, R34, R0, 0x1, P6 ;  /* 0x0000000022277211 */ /* 0x000fe200030f0eff */
[----:B------:R-:W-:Y:S04]  /*93b0*/  STL.64 [R1+0x218], R82 ;  /* 0x0002185201007387 */ /* 0x000fe80000100a00 */
[----:B------:R0:W-:Y:S04]  /*93c0*/  STL.64 [R1+0x210], R42 ;  /* 0x0002102a01007387 */ /* 0x0001e80000100a00 */
[----:B------:R1:W-:Y:S04]  /*93d0*/  STL.64 [R1+0x208], R40 ;  /* 0x0002082801007387 */ /* 0x0003e80000100a00 */
[----:B------:R2:W-:Y:S01]  /*93e0*/  STL.64 [R1+0x200], R38 ;  /* 0x0002002601007387 */ /* 0x0005e20000100a00 */
[----:B0-----:R-:W-:-:S02]  /*93f0*/  LEA R42, P3, R33, R2, 0x1 ;  /* 0x00000002212a7211 */ /* 0x001fc400078608ff */
[C---:B-1----:R-:W-:Y:S02]  /*9400*/  LEA R40, P5, R32.reuse, R2, 0x1 ;  /* 0x0000000220287211 */ /* 0x042fe400078a08ff */
[----:B------:R-:W-:Y:S02]  /*9410*/  LEA.HI.X.SX32 R43, R33, R0, 0x1, P3 ;  /* 0x00000000212b7211 */ /* 0x000fe400018f0eff */
[-C--:B--2---:R-:W-:Y:S02]  /*9420*/  LEA R38, P6, R31, R2.reuse, 0x1 ;  /* 0x000000021f267211 */ /* 0x084fe400078c08ff */
[----:B------:R-:W-:Y:S02]  /*9430*/  LEA R36, P3, R25, R2, 0x1 ;  /* 0x0000000219247211 */ /* 0x000fe400078608ff */
[----:B------:R-:W-:Y:S02]  /*9440*/  LEA.HI.X.SX32 R41, R32, R0, 0x1, P5 ;  /* 0x0000000020297211 */ /* 0x000fe400028f0eff */
[----:B------:R-:W-:-:S02]  /*9450*/  LEA R34, P5, R24, R2, 0x1 ;  /* 0x0000000218227211 */ /* 0x000fc400078a08ff */
[----:B------:R-:W-:Y:S02]  /*9460*/  LEA.HI.X.SX32 R39, R31, R0, 0x1, P6 ;  /* 0x000000001f277211 */ /* 0x000fe400030f0eff */
[----:B------:R-:W-:Y:S02]  /*9470*/  LEA R32, P6, R21, R2, 0x1 ;  /* 0x0000000215207211 */ /* 0x000fe400078c08ff */
[-C--:B------:R-:W-:Y:S01]  /*9480*/  LEA.HI.X.SX32 R37, R25, R0.reuse, 0x1, P3 ;  /* 0x0000000019257211 */ /* 0x080fe200018f0eff */
[----:B------:R-:W-:Y:S01]  /*9490*/  STL.64 [R1+0x1f8], R42 ;  /* 0x0001f82a01007387 */ /* 0x000fe20000100a00 */
[-C--:B------:R-:W-:Y:S02]  /*94a0*/  LEA.HI.X.SX32 R35, R24, R0.reuse, 0x1, P5 ;  /* 0x0000000018237211 */ /* 0x080fe400028f0eff */
[----:B------:R-:W-:Y:S01]  /*94b0*/  LEA.HI.X.SX32 R33, R21, R0, 0x1, P6 ;  /* 0x0000000015217211 */ /* 0x000fe200030f0eff */
[----:B------:R-:W-:Y:S04]  /*94c0*/  STL.64 [R1+0x1f0], R40 ;  /* 0x0001f02801007387 */ /* 0x000fe80000100a00 */
[----:B------:R-:W-:Y:S04]  /*94d0*/  STL.64 [R1+0x1e8], R38 ;  /* 0x0001e82601007387 */ /* 0x000fe80000100a00 */
[----:B------:R0:W-:Y:S04]  /*94e0*/  STL.64 [R1+0x1e0], R36 ;  /* 0x0001e02401007387 */ /* 0x0001e80000100a00 */
[----:B------:R1:W-:Y:S04]  /*94f0*/  STL.64 [R1+0x1d8], R34 ;  /* 0x0001d82201007387 */ /* 0x0003e80000100a00 */
[----:B------:R2:W-:Y:S01]  /*9500*/  STL.64 [R1+0x1d0], R32 ;  /* 0x0001d02001007387 */ /* 0x0005e20000100a00 */
[----:B0-----:R-:W-:-:S02]  /*9510*/  LEA R36, P3, R20, R2, 0x1 ;  /* 0x0000000214247211 */ /* 0x001fc400078608ff */
[----:B-1----:R-:W-:Y:S02]  /*9520*/  LEA R34, P5, R45, R2, 0x1 ;  /* 0x000000022d227211 */ /* 0x002fe400078a08ff */
[----:B------:R-:W-:Y:S02]  /*9530*/  LEA.HI.X.SX32 R37, R20, R0, 0x1, P3 ;  /* 0x0000000014257211 */ /* 0x000fe400018f0eff */
[CC--:B--2---:R-:W-:Y:S02]  /*9540*/  LEA R32, P6, R46.reuse, R2.reuse, 0x1 ;  /* 0x000000022e207211 */ /* 0x0c4fe400078c08ff */
[----:B------:R-:W-:Y:S02]  /*9550*/  LEA R24, P3, R47, R2, 0x1 ;  /* 0x000000022f187211 */ /* 0x000fe400078608ff */
[-C--:B------:R-:W-:Y:S02]  /*9560*/  LEA.HI.X.SX32 R35, R45, R0.reuse, 0x1, P5 ;  /* 0x000000002d237211 */ /* 0x080fe400028f0eff */
[----:B------:R-:W-:-:S02]  /*9570*/  LEA.HI.X.SX32 R33, R46, R0, 0x1, P6 ;  /* 0x000000002e217211 */ /* 0x000fc400030f0eff */
[----:B------:R-:W-:Y:S01]  /*9580*/  LEA.HI.X.SX32 R25, R47, R0, 0x1, P3 ;  /* 0x000000002f197211 */ /* 0x000fe200018f0eff */
[----:B------:R-:W-:Y:S01]  /*9590*/  STL.64 [R1+0x1c8], R36 ;  /* 0x0001c82401007387 */ /* 0x000fe20000100a00 */
[----:B------:R-:W-:-:S03]  /*95a0*/  LEA R20, P5, R48, R2, 0x1 ;  /* 0x0000000230147211 */ /* 0x000fc600078a08ff */
[----:B------:R-:W-:Y:S04]  /*95b0*/  STL.64 [R1+0x1c0], R34 ;  /* 0x0001c02201007387 */ /* 0x000fe80000100a00 */
[----:B------:R0:W-:Y:S01]  /*95c0*/  STL.64 [R1+0x1b8], R32 ;  /* 0x0001b82001007387 */ /* 0x0001e20000100a00 */
[----:B------:R-:W-:-:S03]  /*95d0*/  LEA.HI.X.SX32 R21, R48, R0, 0x1, P5 ;  /* 0x0000000030157211 */ /* 0x000fc600028f0eff */
[----:B------:R1:W-:Y:S01]  /*95e0*/  STL.64 [R1+0x1b0], R24 ;  /* 0x0001b01801007387 */ /* 0x0003e20000100a00 */
[CC--:B0-----:R-:W-:Y:S02]  /*95f0*/  LEA R32, P6, R49.reuse, R2.reuse, 0x1 ;  /* 0x0000000231207211 */ /* 0x0c1fe400078c08ff */
[C---:B-1----:R-:W-:Y:S02]  /*9600*/  LEA R24, P3, R50.reuse, R2, 0x1 ;  /* 0x0000000232187211 */ /* 0x042fe400078608ff */
[-C--:B------:R-:W-:Y:S02]  /*9610*/  LEA.HI.X.SX32 R33, R49, R0.reuse, 0x1, P6 ;  /* 0x0000000031217211 */ /* 0x080fe400030f0eff */
[----:B------:R-:W-:Y:S01]  /*9620*/  LEA.HI.X.SX32 R25, R50, R0, 0x1, P3 ;  /* 0x0000000032197211 */ /* 0x000fe200018f0eff */
[----:B------:R0:W-:Y:S04]  /*9630*/  STL.64 [R1+0x1a8], R20 ;  /* 0x0001a81401007387 */ /* 0x0001e80000100a00 */
[----:B------:R1:W-:Y:S04]  /*9640*/  STL.64 [R1+0x1a0], R32 ;  /* 0x0001a02001007387 */ /* 0x0003e80000100a00 */
[----:B------:R2:W-:Y:S01]  /*9650*/  STL.64 [R1+0x198], R24 ;  /* 0x0001981801007387 */ /* 0x0005e20000100a00 */
[----:B0-----:R-:W-:-:S02]  /*9660*/  LEA R20, P5, R51, R2, 0x1 ;  /* 0x0000000233147211 */ /* 0x001fc400078a08ff */
[C---:B-1----:R-:W-:Y:S02]  /*9670*/  LEA R32, P6, R52.reuse, R2, 0x1 ;  /* 0x0000000234207211 */ /* 0x042fe400078c08ff */
[----:B------:R-:W-:Y:S02]  /*9680*/  LEA.HI.X.SX32 R21, R51, R0, 0x1, P5 ;  /* 0x0000000033157211 */ /* 0x000fe400028f0eff */
[C---:B--2---:R-:W-:Y:S02]  /*9690*/  LEA R24, P3, R53.reuse, R2, 0x1 ;  /* 0x0000000235187211 */ /* 0x044fe400078608ff */
        /* <DEDUP_REMOVED lines=15> */
[----:B-1----:R-:W-:Y:S02]  /*9790*/  LEA R32, P6, R109, R2, 0x1 ;  /* 0x000000026d207211 */ /* 0x002fe400078c08ff */
[----:B------:R-:W-:Y:S02]  /*97a0*/  LEA.HI.X.SX32 R21, R106, R0, 0x1, P5 ;  /* 0x000000006a157211 */ /* 0x000fe400028f0eff */
[----:B--2---:R-:W-:Y:S02]  /*97b0*/  LEA R24, P3, R111, R2, 0x1 ;  /* 0x000000026f187211 */ /* 0x004fe400078608ff */
        /* <DEDUP_REMOVED lines=42> */
[C---:B-1----:R-:W-:Y:S01]  /*9a60*/  LEA R32, P6, R72.reuse, R2, 0x1 ;  /* 0x0000000248207211 */ /* 0x042fe200078c08ff */
[----:B------:R-:W-:Y:S01]  /*9a70*/  IMAD R125, R125, UR4, RZ ;  /* 0x000000047d7d7c24 */ /* 0x000fe2000f8e02ff */
[----:B------:R-:W-:Y:S02]  /*9a80*/  LEA.HI.X.SX32 R21, R73, R0, 0x1, P5 ;  /* 0x0000000049157211 */ /* 0x000fe400028f0eff */
[C---:B--2---:R-:W-:Y:S02]  /*9a90*/  LEA R24, P3, R71.reuse, R2, 0x1 ;  /* 0x0000000247187211 */ /* 0x044fe400078608ff */
[-C--:B------:R-:W-:Y:S01]  /*9aa0*/  LEA.HI.X.SX32 R33, R72, R0.reuse, 0x1, P6 ;  /* 0x0000000048217211 */ /* 0x080fe200030f0eff */
[----:B------:R-:W-:Y:S01]  /*9ab0*/  IMAD R116, R116, UR4, RZ ;  /* 0x0000000474747c24 */ /* 0x000fe2000f8e02ff */
[----:B------:R-:W-:Y:S01]  /*9ac0*/  LEA.HI.X.SX32 R25, R71, R0, 0x1, P3 ;  /* 0x0000000047197211 */ /* 0x000fe200018f0eff */
[----:B------:R0:W-:Y:S04]  /*9ad0*/  STL.64 [R1+0xe8], R20 ;  /* 0x0000e81401007387 */ /* 0x0001e80000100a00 */
[----:B------:R1:W-:Y:S04]  /*9ae0*/  STL.64 [R1+0xe0], R32 ;  /* 0x0000e02001007387 */ /* 0x0003e80000100a00 */
[----:B------:R2:W-:Y:S01]  /*9af0*/  STL.64 [R1+0xd8], R24 ;  /* 0x0000d81801007387 */ /* 0x0005e20000100a00 */
[----:B0-----:R-:W-:-:S02]  /*9b00*/  LEA R20, P5, R125, R2, 0x1 ;  /* 0x000000027d147211 */ /* 0x001fc400078a08ff */
[----:B-1----:R-:W-:Y:S01]  /*9b10*/  LEA R32, P6, R124, R2, 0x1 ;  /* 0x000000027c207211 */ /* 0x002fe200078c08ff */
[----:B------:R-:W-:Y:S01]  /*9b20*/  IMAD R113, R113, UR4, RZ ;  /* 0x0000000471717c24 */ /* 0x000fe2000f8e02ff */
[----:B------:R-:W-:Y:S02]  /*9b30*/  LEA.HI.X.SX32 R21, R125, R0, 0x1, P5 ;  /* 0x000000007d157211 */ /* 0x000fe400028f0eff */
[----:B--2---:R-:W-:Y:S02]  /*9b40*/  LEA R24, P3, R116, R2, 0x1 ;  /* 0x0000000274187211 */ /* 0x004fe400078608ff */
[-C--:B------:R-:W-:Y:S01]  /*9b50*/  LEA.HI.X.SX32 R33, R124, R0.reuse, 0x1, P6 ;  /* 0x000000007c217211 */ /* 0x080fe200030f0eff */
[----:B------:R-:W-:Y:S01]  /*9b60*/  IMAD R110, R110, UR4, RZ ;  /* 0x000000046e6e7c24 */ /* 0x000fe2000f8e02ff */
[----:B------:R-:W-:Y:S01]  /*9b70*/  LEA.HI.X.SX32 R25, R116, R0, 0x1, P3 ;  /* 0x0000000074197211 */ /* 0x000fe200018f0eff */
[----:B------:R0:W-:Y:S04]  /*9b80*/  STL.64 [R1+0xd0], R20 ;  /* 0x0000d01401007387 */ /* 0x0001e80000100a00 */
[----:B------:R-:W-:Y:S01]  /*9b90*/  STL.64 [R1+0xc8], R32 ;  /* 0x0000c82001007387 */ /* 0x000fe20000100a00 */
[----:B------:R-:W-:-:S03]  /*9ba0*/  IMAD R112, R112, UR4, RZ ;  /* 0x0000000470707c24 */ /* 0x000fc6000f8e02ff */
[----:B------:R1:W-:Y:S01]  /*9bb0*/  STL.64 [R1+0xc0], R24 ;  /* 0x0000c01801007387 */ /* 0x0003e20000100a00 */
[----:B0-----:R-:W-:Y:S01]  /*9bc0*/  LEA R20, P5, R113, R2, 0x1 ;  /* 0x0000000271147211 */ /* 0x001fe200078a08ff */
[----:B------:R-:W-:-:S03]  /*9bd0*/  IMAD R108, R108, UR4, RZ ;  /* 0x000000046c6c7c24 */ /* 0x000fc6000f8e02ff */
[----:B------:R-:W-:Y:S02]  /*9be0*/  LEA.HI.X.SX32 R21, R113, R0, 0x1, P5 ;  /* 0x0000000071157211 */ /* 0x000fe400028f0eff */
[----:B-1----:R-:W-:Y:S01]  /*9bf0*/  LEA R24, P3, R110, R2, 0x1 ;  /* 0x000000026e187211 */ /* 0x002fe200078608ff */
[----:B------:R-:W-:-:S03]  /*9c00*/  IMAD R105, R105, UR4, RZ ;  /* 0x0000000469697c24 */ /* 0x000fc6000f8e02ff */
[----:B------:R-:W-:Y:S01]  /*9c10*/  LEA.HI.X.SX32 R25, R110, R0, 0x1, P3 ;  /* 0x000000006e197211 */ /* 0x000fe200018f0eff */
[----:B------:R0:W-:Y:S01]  /*9c20*/  STL.64 [R1+0xb8], R20 ;  /* 0x0000b81401007387 */ /* 0x0001e20000100a00 */
[C---:B------:R-:W-:Y:S01]  /*9c30*/  LEA R32, P6, R112.reuse, R2, 0x1 ;  /* 0x0000000270207211 */ /* 0x040fe200078c08ff */
[----:B------:R-:W-:Y:S02]  /*9c40*/  IMAD R107, R107, UR4, RZ ;  /* 0x000000046b6b7c24 */ /* 0x000fe4000f8e02ff */
[----:B------:R1:W-:Y:S01]  /*9c50*/  STL.64 [R1+0xa8], R24 ;  /* 0x0000a81801007387 */ /* 0x0003e20000100a00 */
[----:B------:R-:W-:Y:S01]  /*9c60*/  LEA.HI.X.SX32 R33, R112, R0, 0x1, P6 ;  /* 0x0000000070217211 */ /* 0x000fe200030f0eff */
[----:B------:R-:W-:Y:S01]  /*9c70*/  IMAD R104, R104, UR4, RZ ;  /* 0x0000000468687c24 */ /* 0x000fe2000f8e02ff */
[-C--:B------:R-:W-:Y:S02]  /*9c80*/  LEA R124, P6, R107, R2.reuse, 0x1 ;  /* 0x000000026b7c7211 */ /* 0x080fe400078c08ff */
[-C--:B0-----:R-:W-:Y:S01]  /*9c90*/  LEA R20, P5, R108, R2.reuse, 0x1 ;  /* 0x000000026c147211 */ /* 0x081fe200078a08ff */
[----:B------:R-:W-:Y:S01]  /*9ca0*/  IMAD R57, R57, UR4, RZ ;  /* 0x0000000439397c24 */ /* 0x000fe2000f8e02ff */
[----:B-1----:R-:W-:-:S02]  /*9cb0*/  LEA R24, P3, R105, R2, 0x1 ;  /* 0x0000000269187211 */ /* 0x002fc400078608ff */
[-C--:B------:R-:W-:Y:S01]  /*9cc0*/  LEA.HI.X.SX32 R21, R108, R0.reuse, 0x1, P5 ;  /* 0x000000006c157211 */ /* 0x080fe200028f0eff */
[----:B------:R-:W-:Y:S01]  /*9cd0*/  IMAD R58, R58, UR4, RZ ;  /* 0x000000043a3a7c24 */ /* 0x000fe2000f8e02ff */
[-C--:B------:R-:W-:Y:S01]  /*9ce0*/  LEA.HI.X.SX32 R25, R105, R0.reuse, 0x1, P3 ;  /* 0x0000000069197211 */ /* 0x080fe200018f0eff */
[----:B------:R0:W-:Y:S01]  /*9cf0*/  STL.64 [R1+0xb0], R32 ;  /* 0x0000b02001007387 */ /* 0x0001e20000100a00 */
[----:B------:R-:W-:-:S03]  /*9d00*/  LEA.HI.X.SX32 R125, R107, R0, 0x1, P6 ;  /* 0x000000006b7d7211 */ /* 0x000fc600030f0eff */
[----:B------:R1:W-:Y:S01]  /*9d10*/  STL.64 [R1+0xa0], R20 ;  /* 0x0000a01401007387 */ /* 0x0003e20000100a00 */
[----:B------:R-:W-:-:S03]  /*9d20*/  IMAD R59, R59, UR4, RZ ;  /* 0x000000043b3b7c24 */ /* 0x000fc6000f8e02ff */
[----:B------:R2:W-:Y:S01]  /*9d30*/  STL.64 [R1+0x90], R24 ;  /* 0x0000901801007387 */ /* 0x0005e20000100a00 */
[CC--:B0-----:R-:W-:Y:S02]  /*9d40*/  LEA R32, P5, R104.reuse, R2.reuse, 0x1 ;  /* 0x0000000268207211 */ /* 0x0c1fe400078a08ff */
[C---:B-1----:R-:W-:Y:S02]  /*9d50*/  LEA R20, P6, R57.reuse, R2, 0x1 ;  /* 0x0000000239147211 */ /* 0x042fe400078c08ff */
[----:B------:R-:W-:Y:S02]  /*9d60*/  LEA.HI.X.SX32 R33, R104, R0, 0x1, P5 ;  /* 0x0000000068217211 */ /* 0x000fe400028f0eff */
[----:B--2---:R-:W-:Y:S01]  /*9d70*/  LEA R24, P3, R58, R2, 0x1 ;  /* 0x000000023a187211 */ /* 0x004fe200078608ff */
[----:B------:R-:W-:Y:S01]  /*9d80*/  IMAD R60, R60, UR4, RZ ;  /* 0x000000043c3c7c24 */ /* 0x000fe2000f8e02ff */
[-C--:B------:R-:W-:Y:S01]  /*9d90*/  LEA.HI.X.SX32 R21, R57, R0.reuse, 0x1, P6 ;  /* 0x0000000039157211 */ /* 0x080fe200030f0eff */
[----:B------:R-:W-:Y:S01]  /*9da0*/  STL.64 [R1+0x98], R124 ;  /* 0x0000987c01007387 */ /* 0x000fe20000100a00 */
[----:B------:R-:W-:Y:S01]  /*9db0*/  LEA.HI.X.SX32 R25, R58, R0, 0x1, P3 ;  /* 0x000000003a197211 */ /* 0x000fe200018f0eff */
[----:B------:R-:W-:-:S02]  /*9dc0*/  IMAD R61, R61, UR4, RZ ;  /* 0x000000043d3d7c24 */ /* 0x000fc4000f8e02ff */
[----:B------:R-:W-:Y:S04]  /*9dd0*/  STL.64 [R1+0x680], R124 ;  /* 0x0006807c01007387 */ /* 0x000fe80000100a00 */
[----:B------:R0:W-:Y:S04]  /*9de0*/  STL.64 [R1+0x88], R32 ;  /* 0x0000882001007387 */ /* 0x0001e80000100a00 */
        /* <DEDUP_REMOVED lines=9> */
[----:B------:R-:W-:Y:S01]  /*9e80*/  IMAD R64, R64, UR4, RZ ;  /* 0x0000000440407c24 */ /* 0x000fe2000f8e02ff */
[----:B------:R-:W-:Y:S01]  /*9e90*/  LEA.HI.X.SX32 R25, R61, R0, 0x1, P3 ;  /* 0x000000003d197211 */ /* 0x000fe200018f0eff */
[----:B------:R0:W-:Y:S04]  /*9ea0*/  STL.64 [R1+0x70], R32 ;  /* 0x0000702001007387 */ /* 0x0001e80000100a00 */
[----:B------:R1:W-:Y:S04]  /*9eb0*/  STL.64 [R1+0x68], R20 ;  /* 0x0000681401007387 */ /* 0x0003e80000100a00 */
[----:B------:R2:W-:Y:S01]  /*9ec0*/  STL.64 [R1+0x60], R24 ;  /* 0x0000601801007387 */ /* 0x0005e20000100a00 */
[----:B0-----:R-:W-:-:S02]  /*9ed0*/  LEA R32, P5, R62, R2, 0x1 ;  /* 0x000000023e207211 */ /* 0x001fc400078a08ff */
[C---:B-1----:R-:W-:Y:S02]  /*9ee0*/  LEA R20, P6, R63.reuse, R2, 0x1 ;  /* 0x000000023f147211 */ /* 0x042fe400078c08ff */
[----:B------:R-:W-:Y:S02]  /*9ef0*/  LEA.HI.X.SX32 R33, R62, R0, 0x1, P5 ;  /* 0x000000003e217211 */ /* 0x000fe400028f0eff */
[----:B--2---:R-:W-:Y:S01]  /*9f00*/  LEA R24, P3, R64, R2, 0x1 ;  /* 0x0000000240187211 */ /* 0x004fe200078608ff */
[----:B------:R-:W-:Y:S01]  /*9f10*/  IMAD R66, R66, UR4, RZ ;  /* 0x0000000442427c24 */ /* 0x000fe2000f8e02ff */
[-C--:B------:R-:W-:Y:S01]  /*9f20*/  LEA.HI.X.SX32 R21, R63, R0.reuse, 0x1, P6 ;  /* 0x000000003f157211 */ /* 0x080fe200030f0eff */
[----:B------:R-:W-:Y:S01]  /*9f30*/  IMAD R65, R65, UR4, RZ ;  /* 0x0000000441417c24 */ /* 0x000fe2000f8e02ff */
[----:B------:R-:W-:Y:S01]  /*9f40*/  LEA.HI.X.SX32 R25, R64, R0, 0x1, P3 ;  /* 0x0000000040197211 */ /* 0x000fe200018f0eff */
[----:B------:R-:W-:Y:S01]  /*9f50*/  IMAD R67, R67, UR4, RZ ;  /* 0x0000000443437c24 */ /* 0x000fe2000f8e02ff */
[----:B------:R0:W-:Y:S04]  /*9f60*/  STL.64 [R1+0x58], R32 ;  /* 0x0000582001007387 */ /* 0x0001e80000100a00 */
[----:B------:R1:W-:Y:S04]  /*9f70*/  STL.64 [R1+0x50], R20 ;  /* 0x0000501401007387 */ /* 0x0003e80000100a00 */
[----:B------:R2:W-:Y:S01]  /*9f80*/  STL.64 [R1+0x48], R24 ;  /* 0x0000481801007387 */ /* 0x0005e20000100a00 */
[----:B0-----:R-:W-:-:S02]  /*9f90*/  LEA R32, P5, R65, R2, 0x1 ;  /* 0x0000000241207211 */ /* 0x001fc400078a08ff */
[CC--:B-1----:R-:W-:Y:S02]  /*9fa0*/  LEA R20, P6, R66.reuse, R2.reuse, 0x1 ;  /* 0x0000000242147211 */ /* 0x0c2fe400078c08ff */
[----:B--2---:R-:W-:Y:S02]  /*9fb0*/  LEA R24, P3, R67, R2, 0x1 ;  /* 0x0000000243187211 */ /* 0x004fe400078608ff */
[-C--:B------:R-:W-:Y:S02]  /*9fc0*/  LEA.HI.X.SX32 R21, R66, R0.reuse, 0x1, P6 ;  /* 0x0000000042157211 */ /* 0x080fe400030f0eff */
[-C--:B------:R-:W-:Y:S02]  /*9fd0*/  LEA.HI.X.SX32 R33, R65, R0.reuse, 0x1, P5 ;  /* 0x0000000041217211 */ /* 0x080fe400028f0eff */
[----:B------:R-:W-:Y:S01]  /*9fe0*/  LEA.HI.X.SX32 R25, R67, R0, 0x1, P3 ;  /* 0x0000000043197211 */ /* 0x000fe200018f0eff */
[----:B------:R0:W-:Y:S04]  /*9ff0*/  STL.64 [R1+0x38], R20 ;  /* 0x0000381401007387 */ /* 0x0001e80000100a00 */
[----:B------:R1:W-:Y:S04]  /*a000*/  STL.64 [R1+0x40], R32 ;  /* 0x0000402001007387 */ /* 0x0003e80000100a00 */
[----:B------:R2:W-:Y:S04]  /*a010*/  STL.64 [R1+0x30], R24 ;  /* 0x0000301801007387 */ /* 0x0005e80000100a00 */
[----:B------:R-:W3:Y:S04]  /*a020*/  LDL.LU R39, [R1+0x244] ;  /* 0x0002440001277983 */ /* 0x000ee80000300800 */
[----:B------:R-:W4:Y:S01]  /*a030*/  LDL.LU R37, [R1+0x248] ;  /* 0x0002480001257983 */ /* 0x000f220000300800 */
[----:B------:R-:W-:-:S03]  /*a040*/  IMAD R69, R69, UR4, RZ ;  /* 0x0000000445457c24 */ /* 0x000fc6000f8e02ff */
[----:B------:R-:W2:Y:S02]  /*a050*/  LDL.LU R35, [R1+0x24c] ;  /* 0x00024c0001237983 */ /* 0x000ea40000300800 */
[----:B0-----:R-:W-:-:S04]  /*a060*/  LEA R20, P6, R69, R2, 0x1 ;  /* 0x0000000245147211 */ /* 0x001fc800078c08ff */
[----:B------:R-:W-:-:S05]  /*a070*/  LEA.HI.X.SX32 R21, R69, R0, 0x1, P6 ;  /* 0x0000000045157211 */ /* 0x000fca00030f0eff */
[----:B------:R0:W-:Y:S04]  /*a080*/  STL.64 [R1], R20 ;  /* 0x0000001401007387 */ /* 0x0001e80000100a00 */
[----:B-1----:R-:W2:Y:S04]  /*a090*/  LDL.LU R33, [R1+0x250] ;  /* 0x0002500001217983 */ /* 0x002ea80000300800 */
[----:B------:R-:W2:Y:S04]  /*a0a0*/  LDL.LU R34, [R1+0x254] ;  /* 0x0002540001227983 */ /* 0x000ea80000300800 */
[----:B------:R-:W2:Y:S04]  /*a0b0*/  LDL.LU R36, [R1+0x258] ;  /* 0x0002580001247983 */ /* 0x000ea80000300800 */
[----:B------:R-:W2:Y:S01]  /*a0c0*/  LDL.LU R38, [R1+0x25c] ;  /* 0x00025c0001267983 */ /* 0x000ea20000300800 */
[----:B------:R-:W-:-:S02]  /*a0d0*/  IMAD R68, R68, UR4, RZ ;  /* 0x0000000444447c24 */ /* 0x000fc4000f8e02ff */
[----:B------:R-:W-:Y:S01]  /*a0e0*/  IMAD R70, R70, UR4, RZ ;  /* 0x0000000446467c24 */ /* 0x000fe2000f8e02ff */
[----:B------:R-:W2:Y:S01]  /*a0f0*/  LDL.LU R40, [R1+0x260] ;  /* 0x0002600001287983 */ /* 0x000ea20000300800 */
[----:B------:R-:W-:Y:S01]  /*a100*/  IMAD R3, R3, UR4, RZ ;  /* 0x0000000403037c24 */ /* 0x000fe2000f8e02ff */
[-C--:B------:R-:W-:Y:S01]  /*a110*/  LEA R120, P5, R68, R2.reuse, 0x1 ;  /* 0x0000000244787211 */ /* 0x080fe200078a08ff */
[----:B------:R-:W-:Y:S01]  /*a120*/  IMAD R4, R4, UR4, RZ ;  /* 0x0000000404047c24 */ /* 0x000fe2000f8e02ff */
[----:B------:R-:W-:Y:S01]  /*a130*/  LEA R118, P3, R70, R2, 0x1 ;  /* 0x0000000246767211 */ /* 0x000fe200078608ff */
[----:B------:R-:W2:Y:S01]  /*a140*/  LDL.LU R42, [R1+0x264] ;  /* 0x00026400012a7983 */ /* 0x000ea20000300800 */
[----:B------:R-:W-:Y:S01]  /*a150*/  LEA.HI.X.SX32 R121, R68, R0, 0x1, P5 ;  /* 0x0000000044797211 */ /* 0x000fe200028f0eff */
[----:B------:R-:W-:Y:S01]  /*a160*/  IMAD R5, R5, UR4, RZ ;  /* 0x0000000405057c24 */ /* 0x000fe2000f8e02ff */
[-C--:B------:R-:W-:Y:S01]  /*a170*/  LEA R116, P5, R3, R2.reuse, 0x1 ;  /* 0x0000000203747211 */ /* 0x080fe200078a08ff */
[----:B------:R-:W2:Y:S01]  /*a180*/  LDL.LU R44, [R1+0x268] ;  /* 0x00026800012c7983 */ /* 0x000ea20000300800 */
[----:B------:R-:W-:Y:S01]  /*a190*/  IMAD R6, R6, UR4, RZ ;  /* 0x0000000406067c24 */ /* 0x000fe2000f8e02ff */
[----:B------:R-:W-:-:S02]  /*a1a0*/  LEA R114, P6, R4, R2, 0x1 ;  /* 0x0000000204727211 */ /* 0x000fc400078c08ff */
[----:B------:R-:W2:Y:S01]  /*a1b0*/  LDL.LU R43, [R1+0x26c] ;  /* 0x00026c00012b7983 */ /* 0x000ea20000300800 */
[----:B------:R-:W-:-:S03]  /*a1c0*/  LEA.HI.X.SX32 R119, R70, R0, 0x1, P3 ;  /* 0x0000000046777211 */ /* 0x000fc600018f0eff */
[----:B------:R-:W2:Y:S01]  /*a1d0*/  LDL.LU R41, [R1+0x270] ;  /* 0x0002700001297983 */ /* 0x000ea20000300800 */
[----:B------:R-:W-:Y:S01]  /*a1e0*/  LEA.HI.X.SX32 R117, R3, R0, 0x1, P5 ;  /* 0x0000000003757211 */ /* 0x000fe200028f0eff */
[----:B------:R-:W-:Y:S02]  /*a1f0*/  IMAD R7, R7, UR4, RZ ;  /* 0x0000000407077c24 */ /* 0x000fe4000f8e02ff */
[----:B------:R-:W-:Y:S01]  /*a200*/  STL.64 [R1+0x28], R120 ;  /* 0x0000287801007387 */ /* 0x000fe20000100a00 */
[----:B------:R-:W-:-:S03]  /*a210*/  LEA R112, P3, R5, R2, 0x1 ;  /* 0x0000000205707211 */ /* 0x000fc600078608ff */
[----:B------:R-:W-:Y:S01]  /*a220*/  STL [R1+0x574], R120 ;  /* 0x0005747801007387 */ /* 0x000fe20000100800 */
[----:B------:R-:W-:-:S03]  /*a230*/  LEA.HI.X.SX32 R115, R4, R0, 0x1, P6 ;  /* 0x0000000004737211 */ /* 0x000fc600030f0eff */
[----:B------:R-:W-:Y:S01]  /*a240*/  STL [R1+0x638], R120 ;  /* 0x0006387801007387 */ /* 0x000fe20000100800 */
[----:B------:R-:W-:Y:S01]  /*a250*/  IMAD R8, R8, UR4, RZ ;  /* 0x0000000408087c24 */ /* 0x000fe2000f8e02ff */
[----:B------:R-:W-:Y:S02]  /*a260*/  LEA R110, P5, R6, R2, 0x1 ;  /* 0x00000002066e7211 */ /* 0x000fe400078a08ff */
[----:B------:R-:W-:Y:S01]  /*a270*/  STL [R1+0x570], R121 ;  /* 0x0005707901007387 */ /* 0x000fe20000100800 */
[----:B------:R-:W-:-:S03]  /*a280*/  LEA.HI.X.SX32 R113, R5, R0, 0x1, P3 ;  /* 0x0000000005717211 */ /* 0x000fc600018f0eff */
[----:B------:R-:W-:Y:S01]  /*a290*/  STL [R1+0x63c], R121 ;  /* 0x00063c7901007387 */ /* 0x000fe20000100800 */
[----:B------:R-:W-:Y:S01]  /*a2a0*/  IMAD R9, R9, UR4, RZ ;  /* 0x0000000409097c24 */ /* 0x000fe2000f8e02ff */
[----:B------:R-:W-:Y:S02]  /*a2b0*/  LEA R108, P6, R7, R2, 0x1 ;  /* 0x00000002076c7211 */ /* 0x000fe400078c08ff */
[----:B------:R-:W-:Y:S01]  /*a2c0*/  STL.64 [R1+0x670], R118 ;  /* 0x0006707601007387 */ /* 0x000fe20000100a00 */
[----:B------:R-:W-:-:S03]  /*a2d0*/  IMAD R10, R10, UR4, RZ ;  /* 0x000000040a0a7c24 */ /* 0x000fc6000f8e02ff */
[----:B------:R-:W-:Y:S01]  /*a2e0*/  STL.64 [R1+0x628], R116 ;  /* 0x0006287401007387 */ /* 0x000fe20000100a00 */
[----:B------:R-:W-:-:S03]  /*a2f0*/  LEA.HI.X.SX32 R111, R6, R0, 0x1, P5 ;  /* 0x00000000066f7211 */ /* 0x000fc600028f0eff */
[----:B------:R-:W-:Y:S01]  /*a300*/  STL [R1+0x57c], R114 ;  /* 0x00057c7201007387 */ /* 0x000fe20000100800 */
[----:B------:R-:W-:-:S03]  /*a310*/  LEA R106, P3, R8, R2, 0x1 ;  /* 0x00000002086a7211 */ /* 0x000fc600078608ff */
[----:B------:R-:W-:Y:S01]  /*a320*/  STL [R1+0x640], R114 ;  /* 0x0006407201007387 */ /* 0x000fe20000100800 */
[----:B------:R-:W-:Y:S01]  /*a330*/  IMAD R11, R11, UR4, RZ ;  /* 0x000000040b0b7c24 */ /* 0x000fe2000f8e02ff */
[----:B------:R-:W-:Y:S02]  /*a340*/  LEA.HI.X.SX32 R109, R7, R0, 0x1, P6 ;  /* 0x00000000076d7211 */ /* 0x000fe400030f0eff */
[----:B------:R-:W-:Y:S01]  /*a350*/  STL [R1+0x578], R115 ;  /* 0x0005787301007387 */ /* 0x000fe20000100800 */
[----:B------:R-:W-:-:S03]  /*a360*/  LEA R104, P5, R9, R2, 0x1 ;  /* 0x0000000209687211 */ /* 0x000fc600078a08ff */
[----:B------:R-:W-:Y:S01]  /*a370*/  STL [R1+0x644], R115 ;  /* 0x0006447301007387 */ /* 0x000fe20000100800 */
[----:B------:R-:W-:-:S03]  /*a380*/  IMAD R12, R12, UR4, RZ ;  /* 0x000000040c0c7c24 */ /* 0x000fc6000f8e02ff */
[----:B------:R-:W-:Y:S01]  /*a390*/  STL.64 [R1+0x4d8], R112 ;  /* 0x0004d87001007387 */ /* 0x000fe20000100a00 */
[----:B------:R-:W-:Y:S01]  /*a3a0*/  IMAD R13, R13, UR4, RZ ;  /* 0x000000040d0d7c24 */ /* 0x000fe2000f8e02ff */
[----:B------:R-:W-:Y:S02]  /*a3b0*/  LEA R102, P6, R10, R2, 0x1 ;  /* 0x000000020a667211 */ /* 0x000fe400078c08ff */
[----:B------:R-:W-:Y:S01]  /*a3c0*/  STL [R1+0x64c], R112 ;  /* 0x00064c7001007387 */ /* 0x000fe20000100800 */
[----:B------:R-:W-:-:S03]  /*a3d0*/  LEA.HI.X.SX32 R107, R8, R0, 0x1, P3 ;  /* 0x00000000086b7211 */ /* 0x000fc600018f0eff */
[----:B------:R1:W-:Y:S01]  /*a3e0*/  STL [R1+0x648], R113 ;  /* 0x0006487101007387 */ /* 0x0003e20000100800 */
[----:B------:R-:W-:-:S03]  /*a3f0*/  LEA R100, P3, R11, R2, 0x1 ;  /* 0x000000020b647211 */ /* 0x000fc600078608ff */
[----:B------:R-:W-:Y:S01]  /*a400*/  STL.64 [R1+0x688], R110 ;  /* 0x0006886e01007387 */ /* 0x000fe20000100a00 */
[----:B------:R-:W-:-:S03]  /*a410*/  LEA.HI.X.SX32 R105, R9, R0, 0x1, P5 ;  /* 0x0000000009697211 */ /* 0x000fc600028f0eff */
[----:B------:R-:W-:Y:S01]  /*a420*/  STL [R1+0x654], R108 ;  /* 0x0006546c01007387 */ /* 0x000fe20000100800 */
[----:B------:R-:W-:Y:S01]  /*a430*/  IMAD R14, R14, UR4, RZ ;  /* 0x000000040e0e7c24 */ /* 0x000fe2000f8e02ff */
[----:B------:R-:W-:Y:S02]  /*a440*/  LEA R98, P5, R12, R2, 0x1 ;  /* 0x000000020c627211 */ /* 0x000fe400078a08ff */
[----:B------:R-:W-:Y:S01]  /*a450*/  STL [R1+0x650], R109 ;  /* 0x0006506d01007387 */ /* 0x000fe20000100800 */
[----:B------:R-:W-:Y:S01]  /*a460*/  IMAD R15, R15, UR4, RZ ;  /* 0x000000040f0f7c24 */ /* 0x000fe2000f8e02ff */
[----:B------:R-:W-:Y:S02]  /*a470*/  LEA.HI.X.SX32 R103, R10, R0, 0x1, P6 ;  /* 0x000000000a677211 */ /* 0x000fe400030f0eff */
[----:B------:R-:W-:Y:S01]  /*a480*/  STL [R1+0x584], R106 ;  /* 0x0005846a01007387 */ /* 0x000fe20000100800 */
[----:B------:R-:W-:Y:S01]  /*a490*/  IMAD R16, R16, UR4, RZ ;  /* 0x0000000410107c24 */ /* 0x000fe2000f8e02ff */
[----:B------:R-:W-:-:S02]  /*a4a0*/  LEA R96, P6, R13, R2, 0x1 ;  /* 0x000000020d607211 */ /* 0x000fc400078c08ff */
[----:B------:R-:W-:Y:S01]  /*a4b0*/  STL [R1+0x658], R106 ;  /* 0x0006586a01007387 */ /* 0x000fe20000100800 */
[----:B------:R-:W-:-:S03]  /*a4c0*/  LEA.HI.X.SX32 R101, R11, R0, 0x1, P3 ;  /* 0x000000000b657211 */ /* 0x000fc600018f0eff */
[----:B------:R-:W-:Y:S01]  /*a4d0*/  STL [R1+0x580], R107 ;  /* 0x0005806b01007387 */ /* 0x000fe20000100800 */
[----:B------:R-:W-:-:S03]  /*a4e0*/  LEA.HI.X.SX32 R99, R12, R0, 0x1, P5 ;  /* 0x000000000c637211 */ /* 0x000fc600028f0eff */
[----:B------:R0:W-:Y:S01]  /*a4f0*/  STL [R1+0x65c], R107 ;  /* 0x00065c6b01007387 */ /* 0x0001e20000100800 */
[----:B------:R-:W-:Y:S01]  /*a500*/  IMAD R17, R17, UR4, RZ ;  /* 0x0000000411117c24 */ /* 0x000fe2000f8e02ff */
[-C--:B------:R-:W-:Y:S02]  /*a510*/  LEA R94, P3, R14, R2.reuse, 0x1 ;  /* 0x000000020e5e7211 */ /* 0x080fe400078608ff */
[----:B------:R-:W-:Y:S01]  /*a520*/  STL.64 [R1+0x4e0], R104 ;  /* 0x0004e06801007387 */ /* 0x000fe20000100a00 */
[----:B------:R-:W-:Y:S01]  /*a530*/  IMAD R18, R18, UR4, RZ ;  /* 0x0000000412127c24 */ /* 0x000fe2000f8e02ff */
[----:B------:R-:W-:Y:S02]  /*a540*/  LEA R92, P5, R15, R2, 0x1 ;  /* 0x000000020f5c7211 */ /* 0x000fe400078a08ff */
[----:B------:R-:W-:Y:S01]  /*a550*/  STL [R1+0x664], R104 ;  /* 0x0006646801007387 */ /* 0x000fe20000100800 */
[----:B------:R-:W-:Y:S01]  /*a560*/  LEA.HI.X.SX32 R97, R13, R0, 0x1, P6 ;  /* 0x000000000d617211 */ /* 0x000fe200030f0eff */
[----:B------:R-:W-:Y:S01]  /*a570*/  IMAD R19, R19, UR4, RZ ;  /* 0x0000000413137c24 */ /* 0x000fe2000f8e02ff */
[----:B------:R-:W-:Y:S01]  /*a580*/  LEA R90, P6, R16, R2, 0x1 ;  /* 0x00000002105a7211 */ /* 0x000fe200078c08ff */
[----:B------:R-:W-:Y:S01]  /*a590*/  STL [R1+0x660], R105 ;  /* 0x0006606901007387 */ /* 0x000fe20000100800 */
[----:B------:R-:W-:-:S03]  /*a5a0*/  LEA.HI.X.SX32 R95, R14, R0, 0x1, P3 ;  /* 0x000000000e5f7211 */ /* 0x000fc600018f0eff */
[----:B------:R-:W-:Y:S01]  /*a5b0*/  STL.64 [R1+0x690], R102 ;  /* 0x0006906601007387 */ /* 0x000fe20000100a00 */
[----:B------:R-:W-:-:S03]  /*a5c0*/  LEA.HI.X.SX32 R93, R15, R0, 0x1, P5 ;  /* 0x000000000f5d7211 */ /* 0x000fc600028f0eff */
[----:B------:R-:W-:Y:S01]  /*a5d0*/  STL [R1+0x668], R101 ;  /* 0x0006686501007387 */ /* 0x000fe20000100800 */
[----:B------:R-:W-:Y:S01]  /*a5e0*/  IMAD R22, R22, UR4, RZ ;  /* 0x0000000416167c24 */ /* 0x000fe2000f8e02ff */
[-C--:B------:R-:W-:Y:S02]  /*a5f0*/  LEA R88, P3, R17, R2.reuse, 0x1 ;  /* 0x0000000211587211 */ /* 0x080fe400078608ff */
[----:B------:R0:W-:Y:S01]  /*a600*/  STL [R1+0x698], R100 ;  /* 0x0006986401007387 */ /* 0x0001e20000100800 */
        /* <DEDUP_REMOVED lines=10> */
[----:B------:R-:W-:Y:S01]  /*a6b0*/  STL.64 [R1+0x4e8], R96 ;  /* 0x0004e86001007387 */ /* 0x000fe20000100a00 */
[----:B------:R-:W-:Y:S01]  /*a6c0*/  IMAD R28, R28, UR4, RZ ;  /* 0x000000041c1c7c24 */ /* 0x000fe2000f8e02ff */
[-C--:B------:R-:W-:Y:S02]  /*a6d0*/  LEA R82, P3, R22, R2.reuse, 0x1 ;  /* 0x0000000216527211 */ /* 0x080fe400078608ff */
[----:B------:R-:W-:Y:S01]  /*a6e0*/  STL.64 [R1+0x6a8], R96 ;  /* 0x0006a86001007387 */ /* 0x000fe20000100a00 */
[----:B------:R-:W-:Y:S01]  /*a6f0*/  LEA R80, P5, R23, R2, 0x1 ;  /* 0x0000000217507211 */ /* 0x000fe200078a08ff */
[----:B------:R-:W-:Y:S01]  /*a700*/  IMAD R29, R29, UR4, RZ ;  /* 0x000000041d1d7c24 */ /* 0x000fe2000f8e02ff */
[----:B------:R-:W-:Y:S01]  /*a710*/  LEA.HI.X.SX32 R85, R19, R0, 0x1, P6 ;  /* 0x0000000013557211 */ /* 0x000fe200030f0eff */
[----:B------:R-:W-:Y:S01]  /*a720*/  STL.64 [R1+0x6b0], R94 ;  /* 0x0006b05e01007387 */ /* 0x000fe20000100a00 */
[----:B------:R-:W-:-:S03]  /*a730*/  LEA R78, P6, R26, R2, 0x1 ;  /* 0x000000021a4e7211 */ /* 0x000fc600078c08ff */
[----:B------:R-:W-:Y:S01]  /*a740*/  STL.64 [R1+0x6b8], R92 ;  /* 0x0006b85c01007387 */ /* 0x000fe20000100a00 */
[----:B------:R-:W-:-:S03]  /*a750*/  LEA.HI.X.SX32 R83, R22, R0, 0x1, P3 ;  /* 0x0000000016537211 */ /* 0x000fc600018f0eff */
[----:B------:R-:W-:Y:S01]  /*a760*/  STL [R1+0x594], R90 ;  /* 0x0005945a01007387 */ /* 0x000fe20000100800 */
[----:B------:R-:W-:-:S03]  /*a770*/  LEA.HI.X.SX32 R81, R23, R0, 0x1, P5 ;  /* 0x0000000017517211 */ /* 0x000fc600028f0eff */
[----:B------:R-:W-:Y:S01]  /*a780*/  STL [R1+0x590], R91 ;  /* 0x0005905b01007387 */ /* 0x000fe20000100800 */
[----:B------:R-:W-:-:S03]  /*a790*/  LEA R74, P5, R28, R2, 0x1 ;  /* 0x000000021c4a7211 */ /* 0x000fc600078a08ff */
[----:B------:R-:W-:Y:S01]  /*a7a0*/  STL.64 [R1+0x6c0], R90 ;  /* 0x0006c05a01007387 */ /* 0x000fe20000100a00 */
[----:B------:R-:W-:-:S03]  /*a7b0*/  LEA.HI.X.SX32 R79, R26, R0, 0x1, P6 ;  /* 0x000000001a4f7211 */ /* 0x000fc600030f0eff */
[----:B------:R-:W-:Y:S01]  /*a7c0*/  STL.64 [R1+0x4f0], R88 ;  /* 0x0004f05801007387 */ /* 0x000fe20000100a00 */
[----:B------:R-:W-:-:S03]  /*a7d0*/  LEA R72, P6, R29, R2, 0x1 ;  /* 0x000000021d487211 */ /* 0x000fc600078c08ff */
[----:B------:R-:W-:Y:S01]  /*a7e0*/  STL.64 [R1+0x6c8], R88 ;  /* 0x0006c85801007387 */ /* 0x000fe20000100a00 */
[----:B------:R-:W-:-:S03]  /*a7f0*/  LEA.HI.X.SX32 R75, R28, R0, 0x1, P5 ;  /* 0x000000001c4b7211 */ /* 0x000fc600028f0eff */
[----:B------:R-:W-:Y:S01]  /*a800*/  STL.64 [R1+0x6d0], R86 ;  /* 0x0006d05601007387 */ /* 0x000fe20000100a00 */
[----:B------:R-:W-:-:S03]  /*a810*/  LEA.HI.X.SX32 R73, R29, R0, 0x1, P6 ;  /* 0x000000001d497211 */ /* 0x000fc600030f0eff */
[----:B------:R-:W-:Y:S04]  /*a820*/  STL.64 [R1+0x6d8], R84 ;  /* 0x0006d85401007387 */ /* 0x000fe80000100a00 */
[----:B------:R-:W-:Y:S04]  /*a830*/  STL [R1+0x59c], R82 ;  /* 0x00059c5201007387 */ /* 0x000fe80000100800 */
[----:B------:R-:W-:Y:S04]  /*a840*/  STL [R1+0x598], R83 ;  /* 0x0005985301007387 */ /* 0x000fe80000100800 */
[----:B------:R-:W-:Y:S04]  /*a850*/  STL.64 [R1+0x6e0], R82 ;  /* 0x0006e05201007387 */ /* 0x000fe80000100a00 */
[----:B------:R-:W-:Y:S04]  /*a860*/  STL.64 [R1+0x4f8], R80 ;  /* 0x0004f85001007387 */ /* 0x000fe80000100a00 */
[----:B------:R0:W-:Y:S04]  /*a870*/  STL [R1+0x6e8], R81 ;  /* 0x0006e85101007387 */ /* 0x0001e80000100800 */
[----:B------:R-:W-:Y:S04]  /*a880*/  STL [R1+0x5a4], R74 ;  /* 0x0005a44a01007387 */ /* 0x000fe80000100800 */
[----:B------:R-:W-:Y:S04]  /*a890*/  STL [R1+0x5a0], R75 ;  /* 0x0005a04b01007387 */ /* 0x000fe80000100800 */
[----:B------:R-:W-:Y:S01]  /*a8a0*/  STL.64 [R1+0x500], R72 ;  /* 0x0005004801007387 */ /* 0x000fe20000100a00 */
[----:B------:R-:W-:-:S02]  /*a8b0*/  IMAD R27, R27, UR4, RZ ;  /* 0x000000041b1b7c24 */ /* 0x000fc4000f8e02ff */
[----:B------:R-:W-:-:S03]  /*a8c0*/  IMAD R30, R30, UR4, RZ ;  /* 0x000000041e1e7c24 */ /* 0x000fc6000f8e02ff */
[-C--:B------:R-:W-:Y:S02]  /*a8d0*/  LEA R76, P3, R27, R2.reuse, 0x1 ;  /* 0x000000021b4c7211 */ /* 0x080fe400078608ff */
[-C--:B---3--:R-:W-:Y:S02]  /*a8e0*/  LEA R68, P5, R39, R2.reuse, 0x1 ;  /* 0x0000000227447211 */ /* 0x088fe400078a08ff */
[----:B----4-:R-:W-:Y:S02]  /*a8f0*/  LEA R66, P6, R37, R2, 0x1 ;  /* 0x0000000225427211 */ /* 0x010fe400078c08ff */
[-C--:B------:R-:W-:Y:S02]  /*a900*/  LEA.HI.X.SX32 R69, R39, R0.reuse, 0x1, P5 ;  /* 0x0000000027457211 */ /* 0x080fe400028f0eff */
[----:B------:R-:W3:Y:S01]  /*a910*/  LDL.LU R39, [R1+0x274] ;  /* 0x0002740001277983 */ /* 0x000ee20000300800 */
[----:B------:R-:W-:-:S03]  /*a920*/  LEA.HI.X.SX32 R67, R37, R0, 0x1, P6 ;  /* 0x0000000025437211 */ /* 0x000fc600030f0eff */
[----:B------:R-:W4:Y:S01]  /*a930*/  LDL.LU R37, [R1+0x278] ;  /* 0x0002780001257983 */ /* 0x000f220000300800 */
[----:B------:R-:W-:Y:S02]  /*a940*/  LEA.HI.X.SX32 R77, R27, R0, 0x1, P3 ;  /* 0x000000001b4d7211 */ /* 0x000fe400018f0eff */
[----:B------:R-:W-:-:S04]  /*a950*/  LEA R70, P3, R30, R2, 0x1 ;  /* 0x000000021e467211 */ /* 0x000fc800078608ff */
[----:B------:R-:W-:Y:S02]  /*a960*/  LEA.HI.X.SX32 R71, R30, R0, 0x1, P3 ;  /* 0x000000001e477211 */ /* 0x000fe400018f0eff */
[C---:B--2---:R-:W-:Y:S01]  /*a970*/  LEA R64, P3, R35.reuse, R2, 0x1 ;  /* 0x0000000223407211 */ /* 0x044fe200078608ff */
[----:B------:R-:W-:Y:S03]  /*a980*/  STL.64 [R1+0x5a8], R66 ;  /* 0x0005a84201007387 */ /* 0x000fe60000100a00 */
[----:B------:R-:W-:Y:S02]  /*a990*/  LEA.HI.X.SX32 R65, R35, R0, 0x1, P3 ;  /* 0x0000000023417211 */ /* 0x000fe400018f0eff */
[----:B------:R-:W2:Y:S01]  /*a9a0*/  LDL.LU R35, [R1+0x27c] ;  /* 0x00027c0001237983 */ /* 0x000ea20000300800 */
[-C--:B------:R-:W-:Y:S02]  /*a9b0*/  LEA R62, P5, R33, R2.reuse, 0x1 ;  /* 0x00000002213e7211 */ /* 0x080fe400078a08ff */
[----:B------:R-:W-:-:S02]  /*a9c0*/  LEA R58, P3, R36, R2, 0x1 ;  /* 0x00000002243a7211 */ /* 0x000fc400078608ff */
[----:B------:R-:W-:Y:S02]  /*a9d0*/  LEA.HI.X.SX32 R63, R33, R0, 0x1, P5 ;  /* 0x00000000213f7211 */ /* 0x000fe400028f0eff */
[----:B------:R-:W-:Y:S02]  /*a9e0*/  LEA R56, P5, R38, R2, 0x1 ;  /* 0x0000000226387211 */ /* 0x000fe400078a08ff */
[-C--:B------:R-:W-:Y:S01]  /*a9f0*/  LEA.HI.X.SX32 R59, R36, R0.reuse, 0x1, P3 ;  /* 0x00000000243b7211 */ /* 0x080fe200018f0eff */
[----:B------:R-:W-:Y:S01]  /*aa00*/  STL.64 [R1+0x508], R64 ;  /* 0x0005084001007387 */ /* 0x000fe20000100a00 */
[----:B------:R-:W-:-:S03]  /*aa10*/  LEA.HI.X.SX32 R57, R38, R0, 0x1, P5 ;  /* 0x0000000026397211 */ /* 0x000fc600028f0eff */
[----:B------:R-:W3:Y:S04]  /*aa20*/  LDL.LU R33, [R1+0x280] ;  /* 0x0002800001217983 */ /* 0x000ee80000300800 */
[----:B------:R-:W3:Y:S04]  /*aa30*/  LDL.LU R31, [R1+0x284] ;  /* 0x00028400011f7983 */ /* 0x000ee80000300800 */
[----:B------:R-:W-:Y:S04]  /*aa40*/  STL.64 [R1+0x5b0], R58 ;  /* 0x0005b03a01007387 */ /* 0x000fe80000100a00 */
[----:B------:R-:W3:Y:S04]  /*aa50*/  LDL.LU R125, [R1+0x288] ;  /* 0x00028800017d7983 */ /* 0x000ee80000300800 */
[----:B------:R-:W-:Y:S04]  /*aa60*/  STL.64 [R1+0x510], R56 ;  /* 0x0005103801007387 */ /* 0x000fe80000100a00 */
[----:B------:R-:W3:Y:S01]  /*aa70*/  LDL.LU R24, [R1+0x28c] ;  /* 0x00028c0001187983 */ /* 0x000ee20000300800 */
[----:B------:R-:W-:-:S02]  /*aa80*/  LEA R60, P6, R34, R2, 0x1 ;  /* 0x00000002223c7211 */ /* 0x000fc400078c08ff */
[----:B------:R-:W-:Y:S01]  /*aa90*/  LEA R50, P5, R44, R2, 0x1 ;  /* 0x000000022c327211 */ /* 0x000fe200078a08ff */
[----:B------:R-:W3:Y:S01]  /*aaa0*/  LDL.LU R25, [R1+0x290] ;  /* 0x0002900001197983 */ /* 0x000ee20000300800 */
[----:B------:R-:W-:Y:S02]  /*aab0*/  LEA.HI.X.SX32 R61, R34, R0, 0x1, P6 ;  /* 0x00000000223d7211 */ /* 0x000fe400030f0eff */
[-C--:B------:R-:W-:Y:S01]  /*aac0*/  LEA R54, P6, R40, R2.reuse, 0x1 ;  /* 0x0000000228367211 */ /* 0x080fe200078c08ff */
[----:B0-----:R-:W3:Y:S01]  /*aad0*/  LDL.LU R20, [R1+0x294] ;  /* 0x0002940001147983 */ /* 0x001ee20000300800 */
[----:B------:R-:W-:Y:S02]  /*aae0*/  LEA R52, P3, R42, R2, 0x1 ;  /* 0x000000022a347211 */ /* 0x000fe400078608ff */
[----:B------:R-:W-:Y:S02]  /*aaf0*/  LEA.HI.X.SX32 R55, R40, R0, 0x1, P6 ;  /* 0x0000000028377211 */ /* 0x000fe400030f0eff */
[----:B------:R-:W-:-:S02]  /*ab00*/  LEA R48, P6, R43, R2, 0x1 ;  /* 0x000000022b307211 */ /* 0x000fc400078c08ff */
[-C--:B------:R-:W-:Y:S02]  /*ab10*/  LEA.HI.X.SX32 R51, R44, R0.reuse, 0x1, P5 ;  /* 0x000000002c337211 */ /* 0x080fe400028f0eff */
[-C--:B------:R-:W-:Y:S02]  /*ab20*/  LEA.HI.X.SX32 R49, R43, R0.reuse, 0x1, P6 ;  /* 0x000000002b317211 */ /* 0x080fe400030f0eff */
[----:B------:R-:W-:Y:S01]  /*ab30*/  LEA.HI.X.SX32 R53, R42, R0, 0x1, P3 ;  /* 0x000000002a357211 */ /* 0x000fe200018f0eff */
[----:B------:R-:W-:Y:S04]  /*ab40*/  STL.64 [R1+0x5b8], R50 ;  /* 0x0005b83201007387 */ /* 0x000fe80000100a00 */
[----:B------:R-:W-:Y:S04]  /*ab50*/  STL.64 [R1+0x518], R48 ;  /* 0x0005183001007387 */ /* 0x000fe80000100a00 */
[----:B------:R-:W3:Y:S04]  /*ab60*/  LDL.LU R21, [R1+0x298] ;  /* 0x0002980001157983 */ /* 0x000ee80000300800 */
[----:B-1----:R-:W3:Y:S04]  /*ab70*/  LDL.LU R113, [R1+0x29c] ;  /* 0x00029c0001717983 */ /* 0x002ee80000300800 */
[----:B------:R-:W3:Y:S04]  /*ab80*/  LDL.LU R112, [R1+0x2a0] ;  /* 0x0002a00001707983 */ /* 0x000ee80000300800 */
[----:B------:R-:W3:Y:S01]  /*ab90*/  LDL.LU R5, [R1+0x2a4] ;  /* 0x0002a40001057983 */ /* 0x000ee20000300800 */
[----:B------:R-:W-:-:S04]  /*aba0*/  LEA R46, P3, R41, R2, 0x1 ;  /* 0x00000002292e7211 */ /* 0x000fc800078608ff */
[----:B------:R-:W-:Y:S02]  /*abb0*/  LEA.HI.X.SX32 R47, R41, R0, 0x1, P3 ;  /* 0x00000000292f7211 */ /* 0x000fe400018f0eff */
[----:B----4-:R-:W-:-:S04]  /*abc0*/  LEA R42, P6, R37, R2, 0x1 ;  /* 0x00000002252a7211 */ /* 0x010fc800078c08ff */
[----:B------:R-:W-:-:S05]  /*abd0*/  LEA.HI.X.SX32 R43, R37, R0, 0x1, P6 ;  /* 0x00000000252b7211 */ /* 0x000fca00030f0eff */
[----:B------:R-:W-:Y:S04]  /*abe0*/  STL.64 [R1+0x5c0], R42 ;  /* 0x0005c02a01007387 */ /* 0x000fe80000100a00 */
[----:B------:R-:W4:Y:S04]  /*abf0*/  LDL.LU R115, [R1+0x2a8] ;  /* 0x0002a80001737983 */ /* 0x000f280000300800 */
[----:B------:R-:W4:Y:S01]  /*ac00*/  LDL.LU R114, [R1+0x2ac] ;  /* 0x0002ac0001727983 */ /* 0x000f220000300800 */
[----:B--2---:R-:W-:-:S04]  /*ac10*/  LEA R40, P3, R35, R2, 0x1 ;  /* 0x0000000223287211 */ /* 0x004fc800078608ff */
[----:B------:R-:W-:-:S05]  /*ac20*/  LEA.HI.X.SX32 R41, R35, R0, 0x1, P3 ;  /* 0x0000000023297211 */ /* 0x000fca00018f0eff */
[----:B------:R-:W-:Y:S04]  /*ac30*/  STL.64 [R1+0x520], R40 ;  /* 0x0005202801007387 */ /* 0x000fe80000100a00 */
[----:B------:R-:W-:Y:S04]  /*ac40*/  STL.64 [R1+0x608], R40 ;  /* 0x0006082801007387 */ /* 0x000fe80000100a00 */
[----:B------:R-:W2:Y:S04]  /*ac50*/  LDL.LU R4, [R1+0x2b0] ;  /* 0x0002b00001047983 */ /* 0x000ea80000300800 */
[----:B------:R-:W2:Y:S01]  /*ac60*/  LDL.LU R3, [R1+0x2b4] ;  /* 0x0002b40001037983 */ /* 0x000ea20000300800 */
[----:B---3--:R-:W-:-:S03]  /*ac70*/  LEA R44, P5, R39, R2, 0x1 ;  /* 0x00000002272c7211 */ /* 0x008fc600078a08ff */
[----:B------:R-:W3:Y:S04]  /*ac80*/  LDL.LU R118, [R1+0x2b8] ;  /* 0x0002b80001767983 */ /* 0x000ee80000300800 */
[----:B------:R-:W2:Y:S01]  /*ac90*/  LDL.LU R119, [R1+0x2c0] ;  /* 0x0002c00001777983 */ /* 0x000ea20000300800 */
[----:B------:R-:W-:Y:S02]  /*aca0*/  LEA.HI.X.SX32 R45, R39, R0, 0x1, P5 ;  /* 0x00000000272d7211 */ /* 0x000fe400028f0eff */
[-C--:B------:R-:W-:Y:S02]  /*acb0*/  LEA R38, P5, R33, R2.reuse, 0x1 ;  /* 0x0000000221267211 */ /* 0x080fe400078a08ff */
[----:B------:R-:W-:Y:S02]  /*acc0*/  LEA R34, P3, R125, R2, 0x1 ;  /* 0x000000027d227211 */ /* 0x000fe400078608ff */
[----:B------:R-:W-:-:S02]  /*acd0*/  LEA.HI.X.SX32 R39, R33, R0, 0x1, P5 ;  /* 0x0000000021277211 */ /* 0x000fc400028f0eff */
[C---:B------:R-:W-:Y:S02]  /*ace0*/  LEA R32, P5, R24.reuse, R2, 0x1 ;  /* 0x0000000218207211 */ /* 0x040fe400078a08ff */
[-C--:B------:R-:W-:Y:S02]  /*acf0*/  LEA.HI.X.SX32 R35, R125, R0.reuse, 0x1, P3 ;  /* 0x000000007d237211 */ /* 0x080fe400018f0eff */
[----:B------:R-:W-:-:S03]  /*ad00*/  LEA.HI.X.SX32 R33, R24, R0, 0x1, P5 ;  /* 0x0000000018217211 */ /* 0x000fc600028f0eff */
[----:B------:R-:W-:Y:S04]  /*ad10*/  STL.64 [R1+0x5c8], R34 ;  /* 0x0005c82201007387 */ /* 0x000fe80000100a00 */
[----:B------:R-:W3:Y:S04]  /*ad20*/  LDL.LU R121, [R1+0x2d4] ;  /* 0x0002d40001797983 */ /* 0x000ee80000300800 */
[----:B------:R-:W-:Y:S04]  /*ad30*/  STL.64 [R1+0x528], R32 ;  /* 0x0005282001007387 */ /* 0x000fe80000100a00 */
[----:B------:R-:W-:Y:S04]  /*ad40*/  STL.64 [R1+0x5e8], R32 ;  /* 0x0005e82001007387 */ /* 0x000fe80000100a00 */
[----:B------:R-:W3:Y:S04]  /*ad50*/  LDL.LU R124, [R1+0x2d0] ;  /* 0x0002d000017c7983 */ /* 0x000ee80000300800 */
[----:B------:R-:W3:Y:S01]  /*ad60*/  LDL.LU R125, [R1+0x2bc] ;  /* 0x0002bc00017d7983 */ /* 0x000ee20000300800 */
[----:B------:R-:W-:-:S02]  /*ad70*/  LEA R36, P6, R31, R2, 0x1 ;  /* 0x000000021f247211 */ /* 0x000fc400078c08ff */
[C---:B------:R-:W-:Y:S02]  /*ad80*/  LEA R28, P3, R20.reuse, R2, 0x1 ;  /* 0x00000002141c7211 */ /* 0x040fe400078608ff */
[----:B------:R-:W-:Y:S02]  /*ad90*/  LEA.HI.X.SX32 R37, R31, R0, 0x1, P6 ;  /* 0x000000001f257211 */ /* 0x000fe400030f0eff */
[C---:B------:R-:W-:Y:S02]  /*ada0*/  LEA R30, P6, R25.reuse, R2, 0x1 ;  /* 0x00000002191e7211 */ /* 0x040fe400078c08ff */
[-C--:B------:R-:W-:Y:S02]  /*adb0*/  LEA.HI.X.SX32 R29, R20, R0.reuse, 0x1, P3 ;  /* 0x00000000141d7211 */ /* 0x080fe400018f0eff */
[----:B------:R-:W-:Y:S02]  /*adc0*/  LEA.HI.X.SX32 R31, R25, R0, 0x1, P6 ;  /* 0x00000000191f7211 */ /* 0x000fe400030f0eff */
[----:B------:R-:W-:-:S02]  /*add0*/  LEA R24, P6, R113, R2, 0x1 ;  /* 0x0000000271187211 */ /* 0x000fc400078c08ff */
[CC--:B------:R-:W-:Y:S02]  /*ade0*/  LEA R22, P3, R112.reuse, R2.reuse, 0x1 ;  /* 0x0000000270167211 */ /* 0x0c0fe400078608ff */
[----:B------:R-:W-:Y:S02]  /*adf0*/  LEA R26, P5, R21, R2, 0x1 ;  /* 0x00000002151a7211 */ /* 0x000fe400078a08ff */
[-C--:B------:R-:W-:Y:S02]  /*ae00*/  LEA.HI.X.SX32 R25, R113, R0.reuse, 0x1, P6 ;  /* 0x0000000071197211 */ /* 0x080fe400030f0eff */
[-C--:B------:R-:W-:Y:S02]  /*ae10*/  LEA.HI.X.SX32 R23, R112, R0.reuse, 0x1, P3 ;  /* 0x0000000070177211 */ /* 0x080fe400018f0eff */
[----:B------:R-:W-:-:S05]  /*ae20*/  LEA.HI.X.SX32 R27, R21, R0, 0x1, P5 ;  /* 0x00000000151b7211 */ /* 0x000fca00028f0eff */
[----:B------:R-:W-:Y:S04]  /*ae30*/  STL.64 [R1+0x5d0], R26 ;  /* 0x0005d01a01007387 */ /* 0x000fe80000100a00 */
[----:B------:R-:W-:Y:S04]  /*ae40*/  STL.64 [R1+0x530], R24 ;  /* 0x0005301801007387 */ /* 0x000fe80000100a00 */
[----:B------:R-:W-:Y:S01]  /*ae50*/  STL.64 [R1+0x5f0], R24 ;  /* 0x0005f01801007387 */ /* 0x000fe20000100a00 */
[----:B------:R-:W-:-:S04]  /*ae60*/  LEA R20, P5, R5, R2, 0x1 ;  /* 0x0000000205147211 */ /* 0x000fc800078a08ff */
[----:B------:R-:W-:Y:S02]  /*ae70*/  LEA.HI.X.SX32 R21, R5, R0, 0x1, P5 ;  /* 0x0000000005157211 */ /* 0x000fe400028f0eff */
[CC--:B----4-:R-:W-:Y:S02]  /*ae80*/  LEA R18, P6, R115.reuse, R2.reuse, 0x1 ;  /* 0x0000000273127211 */ /* 0x0d0fe400078c08ff */
[C---:B------:R-:W-:Y:S02]  /*ae90*/  LEA R16, P3, R114.reuse, R2, 0x1 ;  /* 0x0000000272107211 */ /* 0x040fe400078608ff */
[-C--:B------:R-:W-:Y:S02]  /*aea0*/  LEA.HI.X.SX32 R19, R115, R0.reuse, 0x1, P6 ;  /* 0x0000000073137211 */ /* 0x080fe400030f0eff */
[----:B------:R-:W-:-:S03]  /*aeb0*/  LEA.HI.X.SX32 R17, R114, R0, 0x1, P3 ;  /* 0x0000000072117211 */ /* 0x000fc600018f0eff */
[----:B------:R-:W-:Y:S04]  /*aec0*/  STL.64 [R1+0x5d8], R18 ;  /* 0x0005d81201007387 */ /* 0x000fe80000100a00 */
[----:B------:R-:W-:Y:S04]  /*aed0*/  STL.64 [R1+0x538], R16 ;  /* 0x0005381001007387 */ /* 0x000fe80000100a00 */
[----:B------:R-:W-:Y:S04]  /*aee0*/  STL.64 [R1+0x5e0], R16 ;  /* 0x0005e01001007387 */ /* 0x000fe80000100a00 */
[----:B------:R-:W4:Y:S04]  /*aef0*/  LDL.LU.64 R106, [R1+0x10] ;  /* 0x00001000016a7983 */ /* 0x000f280000300a00 */
[----:B------:R-:W4:Y:S04]  /*af00*/  LDL.LU R108, [R1+0x370] ;  /* 0x00037000016c7983 */ /* 0x000f280000300800 */
[----:B------:R-:W4:Y:S04]  /*af10*/  LDL.LU R100, [R1+0x364] ;  /* 0x0003640001647983 */ /* 0x000f280000300800 */
[----:B------:R-:W4:Y:S04]  /*af20*/  LDL.LU R101, [R1+0x368] ;  /* 0x0003680001657983 */ /* 0x000f280000300800 */
[----:B------:R-:W4:Y:S01]  /*af30*/  LDL.LU R102, [R1+0x2d8] ;  /* 0x0002d80001667983 */ /* 0x000f220000300800 */
[----:B--2---:R-:W-:-:S02]  /*af40*/  LEA R14, P5, R4, R2, 0x1 ;  /* 0x00000002040e7211 */ /* 0x004fc400078a08ff */
[----:B---3--:R-:W-:Y:S02]  /*af50*/  LEA R10, P3, R118, R2, 0x1 ;  /* 0x00000002760a7211 */ /* 0x008fe400078608ff */
[----:B------:R-:W-:Y:S02]  /*af60*/  LEA.HI.X.SX32 R15, R4, R0, 0x1, P5 ;  /* 0x00000000040f7211 */ /* 0x000fe400028f0eff */
[C---:B------:R-:W-:Y:S02]  /*af70*/  LEA R8, P5, R119.reuse, R2, 0x1 ;  /* 0x0000000277087211 */ /* 0x040fe400078a08ff */
[-C--:B------:R-:W-:Y:S02]  /*af80*/  LEA.HI.X.SX32 R11, R118, R0.reuse, 0x1, P3 ;  /* 0x00000000760b7211 */ /* 0x080fe400018f0eff */
[----:B------:R-:W-:-:S03]  /*af90*/  LEA.HI.X.SX32 R9, R119, R0, 0x1, P5 ;  /* 0x0000000077097211 */ /* 0x000fc600028f0eff */
[----:B------:R-:W-:Y:S04]  /*afa0*/  STL.64 [R1+0x5f8], R10 ;  /* 0x0005f80a01007387 */ /* 0x000fe80000100a00 */
[----:B------:R-:W-:Y:S04]  /*afb0*/  STL.64 [R1+0x540], R8 ;  /* 0x0005400801007387 */ /* 0x000fe80000100a00 */
[----:B------:R-:W-:Y:S04]  /*afc0*/  STL.64 [R1+0x600], R8 ;  /* 0x0006000801007387 */ /* 0x000fe80000100a00 */
[----:B------:R-:W2:Y:S04]  /*afd0*/  LDL.LU R103, [R1+0x304] ;  /* 0x0003040001677983 */ /* 0x000ea80000300800 */
[----:B------:R-:W3:Y:S04]  /*afe0*/  LDL.LU R104, [R1+0x300] ;  /* 0x0003000001687983 */ /* 0x000ee80000300800 */
[----:B------:R-:W2:Y:S01]  /*aff0*/  LDL.LU R110, [R1+0x2fc] ;  /* 0x0002fc00016e7983 */ /* 0x000ea20000300800 */
[----:B------:R-:W-:-:S03]  /*b000*/  LEA R12, P6, R3, R2, 0x1 ;  /* 0x00000002030c7211 */ /* 0x000fc600078c08ff */
[----:B------:R-:W2:Y:S04]  /*b010*/  LDL.LU R111, [R1+0x2f4] ;  /* 0x0002f400016f7983 */ /* 0x000ea80000300800 */
[----:B------:R-:W2:Y:S04]  /*b020*/  LDL.LU R115, [R1+0x2f0] ;  /* 0x0002f00001737983 */ /* 0x000ea80000300800 */
[----:B------:R-:W3:Y:S01]  /*b030*/  LDL.LU R114, [R1+0x2f8] ;  /* 0x0002f80001727983 */ /* 0x000ee20000300800 */
[----:B------:R-:W-:Y:S02]  /*b040*/  LEA.HI.X.SX32 R13, R3, R0, 0x1, P6 ;  /* 0x00000000030d7211 */ /* 0x000fe400030f0eff */
[-C--:B------:R-:W-:Y:S01]  /*b050*/  LEA R6, P6, R121, R2.reuse, 0x1 ;  /* 0x0000000279067211 */ /* 0x080fe200078c08ff */
[----:B------:R-:W3:Y:S01]  /*b060*/  LDL.LU R118, [R1+0x2ec] ;  /* 0x0002ec0001767983 */ /* 0x000ee20000300800 */
[----:B------:R-:W-:-:S02]  /*b070*/  LEA R4, P3, R124, R2, 0x1 ;  /* 0x000000027c047211 */ /* 0x000fc400078608ff */
[----:B------:R-:W-:Y:S01]  /*b080*/  LEA R2, P5, R125, R2, 0x1 ;  /* 0x000000027d027211 */ /* 0x000fe200078a08ff */
[----:B------:R-:W3:Y:S01]  /*b090*/  LDL.LU R119, [R1+0x2e8] ;  /* 0x0002e80001777983 */ /* 0x000ee20000300800 */
[-C--:B------:R-:W-:Y:S02]  /*b0a0*/  LEA.HI.X.SX32 R7, R121, R0.reuse, 0x1, P6 ;  /* 0x0000000079077211 */ /* 0x080fe400030f0eff */
[-C--:B------:R-:W-:Y:S01]  /*b0b0*/  LEA.HI.X.SX32 R5, R124, R0.reuse, 0x1, P3 ;  /* 0x000000007c057211 */ /* 0x080fe200018f0eff */
[----:B------:R-:W3:Y:S01]  /*b0c0*/  LDL.LU R121, [R1+0x2e4] ;  /* 0x0002e40001797983 */ /* 0x000ee20000300800 */
[----:B------:R-:W-:-:S03]  /*b0d0*/  LEA.HI.X.SX32 R3, R125, R0, 0x1, P5 ;  /* 0x000000007d037211 */ /* 0x000fc600028f0eff */
[----:B------:R-:W3:Y:S04]  /*b0e0*/  LDL.LU R124, [R1+0x2e0] ;  /* 0x0002e000017c7983 */ /* 0x000ee80000300800 */
[----:B------:R-:W3:Y:S01]  /*b0f0*/  LDL.LU R125, [R1+0x2dc] ;  /* 0x0002dc00017d7983 */ /* 0x000ee20000300800 */
[----:B------:R-:W0:Y:S01]  /*b100*/  S2R R113, SR_TID.X ;  /* 0x0000000000717919 */ /* 0x000e220000002100 */
[----:B------:R-:W-:Y:S02]  /*b110*/  PRMT R120, RZ, 0x7610, R120 ;  /* 0x00007610ff787816 */ /* 0x000fe40000000078 */
[----:B------:R-:W-:Y:S01]  /*b120*/  STL.64 [R1+0x610], R2 ;  /* 0x0006100201007387 */ /* 0x000fe20000100a00 */
[----:B0-----:R-:W-:-:S04]  /*b130*/  LOP3.LUT R112, R113, 0xc0, RZ, 0xc0, !PT ;  /* 0x000000c071707812 */ /* 0x001fc800078ec0ff */
[----:B------:R-:W-:Y:S02]  /*b140*/  SHF.R.U32.HI R0, RZ, 0x2, R112 ;  /* 0x00000002ff007819 */ /* 0x000fe40000011670 */
[----:B------:R-:W-:-:S05]  /*b150*/  LOP3.LUT R109, R113, 0xff, RZ, 0xc0, !PT ;  /* 0x000000ff716d7812 */ /* 0x000fca00078ec0ff */
[----:B------:R-:W-:Y:S01]  /*b160*/  IMAD.SHL.U32 R81, R109, 0x2, RZ ;  /* 0x000000026d517824 */ /* 0x000fe200078e00ff */
[----:B------:R-:W-:-:S04]  /*b170*/  @!UP1 UIADD3 UR4, UPT, UPT, -UR6, 0x100000, URZ ;  /* 0x0010000006049890 */ /* 0x000fc8000fffe1ff */
[----:B------:R-:W-:Y:S02]  /*b180*/  @!UP1 USHF.L.U32 UR5, UR4, 0xb, URZ ;  /* 0x0000000b04059899 */ /* 0x000fe400080006ff */
[----:B------:R-:W-:Y:S01]  /*b190*/  @!UP1 USHF.L.U32 UR4, UR4, 0x1, URZ ;  /* 0x0000000104049899 */ /* 0x000fe200080006ff */
[----:B------:R-:W-:Y:S01]  /*b1a0*/  VOTEU.ALL UP1, P1 ;  /* 0x0000000000ff7886 */ /* 0x000fe20000820000 */
[----:B------:R-:W-:-:S10]  /*b1b0*/  LOP3.LUT R0, R81, R0, RZ, 0x3c, !PT ;  /* 0x0000000051007212 */ /* 0x000fd400078e3cff */
[----:B------:R0:W1:Y:S01]  /*b1c0*/  @!UP1 SYNCS.EXCH.64 URZ, [UR9+0x28008], UR4 ;  /* 0x0280080409ff95b2 */ /* 0x0000620008000100 */
[----:B----4-:R4:W3:Y:S01]  /*b1d0*/  @P2 LDG.E.U16 R120, desc[UR20][R106.64] ;  /* 0x000000146a782981 */ /* 0x0108e2000c1e1500 */
[----:B------:R-:W-:-:S04]  /*b1e0*/  LEA R112, P2, R108, R123, 0x1 ;  /* 0x0000007b6c707211 */ /* 0x000fc800078408ff */
[-C--:B------:R-:W-:Y:S02]  /*b1f0*/  LEA.HI.X.SX32 R113, R108, R122.reuse, 0x1, P2 ;  /* 0x0000007a6c717211 */ /* 0x080fe400010f0eff */
[-C--:B------:R-:W-:Y:S02]  /*b200*/  LEA R98, P3, R100, R123.reuse, 0x1 ;  /* 0x0000007b64627211 */ /* 0x080fe400078608ff */
[CC--:B------:R-:W-:Y:S02]  /*b210*/  LEA R108, P2, R101.reuse, R123.reuse, 0x1 ;  /* 0x0000007b656c7211 */ /* 0x0c0fe400078408ff */
[----:B----4-:R-:W-:Y:S01]  /*b220*/  LEA R106, P5, R102, R123, 0x1 ;  /* 0x0000007b666a7211 */ /* 0x010fe200078a08ff */
[----:B------:R-:W-:Y:S01]  /*b230*/  STL.64 [R1+0x20], R112 ;  /* 0x0000207001007387 */ /* 0x000fe20000100a00 */
[-C--:B------:R-:W-:Y:S02]  /*b240*/  LEA.HI.X.SX32 R99, R100, R122.reuse, 0x1, P3 ;  /* 0x0000007a64637211 */ /* 0x080fe400018f0eff */
[----:B------:R-:W-:-:S02]  /*b250*/  LEA.HI.X.SX32 R109, R101, R122, 0x1, P2 ;  /* 0x0000007a656d7211 */ /* 0x000fc400010f0eff */
[----:B------:R-:W-:Y:S02]  /*b260*/  LEA.HI.X.SX32 R107, R102, R122, 0x1, P5 ;  /* 0x0000007a666b7211 */ /* 0x000fe400028f0eff */
[----:B------:R-:W4:Y:S04]  /*b270*/  LDL.LU R122, [R1+0x6ec] ;  /* 0x0006ec00017a7983 */ /* 0x000f280000300800 */
[----:B------:R-:W-:Y:S04]  /*b280*/  STL.64 [R1+0x10], R98 ;  /* 0x0000106201007387 */ /* 0x000fe80000100a00 */
[----:B------:R-:W-:Y:S04]  /*b290*/  STL.64 [R1+0x18], R108 ;  /* 0x0000186c01007387 */ /* 0x000fe80000100a00 */
[----:B------:R-:W-:Y:S04]  /*b2a0*/  STL.64 [R1+0x8], R106 ;  /* 0x0000086a01007387 */ /* 0x000fe80000100a00 */
[----:B------:R-:W4:Y:S04]  /*b2b0*/  LDL.64 R82, [R1+0x218] ;  /* 0x0002180001527983 */ /* 0x000f280000100a00 */
[----:B------:R-:W4:Y:S04]  /*b2c0*/  LDL.64 R84, [R1+0x1f8] ;  /* 0x0001f80001547983 */ /* 0x000f280000100a00 */
[----:B------:R-:W4:Y:S04]  /*b2d0*/  LDL.64 R86, [R1+0x1d8] ;  /* 0x0001d80001567983 */ /* 0x000f280000100a00 */
[----:B------:R-:W4:Y:S04]  /*b2e0*/  LDL.64 R88, [R1+0x1b8] ;  /* 0x0001b80001587983 */ /* 0x000f280000100a00 */
[----:B------:R-:W4:Y:S04]  /*b2f0*/  LDL.64 R90, [R1+0x198] ;  /* 0x00019800015a7983 */ /* 0x000f280000100a00 */
[----:B--2---:R-:W-:Y:S04]  /*b300*/  STS.U16 [R0+UR9+0x21c00], R115 ;  /* 0x021c007300007988 */ /* 0x004fe80008000409 */
[----:B---3--:R2:W-:Y:S04]  /*b310*/  STS.U16 [R0+UR9+0x21400], R114 ;  /* 0x0214007200007988 */ /* 0x0085e80008000409 */
[----:B------:R-:W3:Y:S04]  /*b320*/  LDL.64 R92, [R1+0x178] ;  /* 0x00017800015c7983 */ /* 0x000ee80000100a00 */
[----:B------:R-:W3:Y:S04]  /*b330*/  LDL.64 R94, [R1+0x158] ;  /* 0x00015800015e7983 */ /* 0x000ee80000100a00 */
[----:B--2---:R-:W2:Y:S04]  /*b340*/  LDL.64 R114, [R1+0x238] ;  /* 0x0002380001727983 */ /* 0x004ea80000100a00 */
[----:B------:R-:W3:Y:S04]  /*b350*/  LDL.64 R96, [R1+0x138] ;  /* 0x0001380001607983 */ /* 0x000ee80000100a00 */
[----:B------:R0:W-:Y:S04]  /*b360*/  STS.U16 [R0+UR9+0x20800], R103 ;  /* 0x0208006700007988 */ /* 0x0001e80008000409 */
[----:B------:R-:W3:Y:S04]  /*b370*/  LDL.64 R100, [R1+0x118] ;  /* 0x0001180001647983 */ /* 0x000ee80000100a00 */
[----:B------:R-:W-:Y:S04]  /*b380*/  STS.U16 [R0+UR9+0x21000], R110 ;  /* 0x0210006e00007988 */ /* 0x000fe80008000409 */
[----:B------:R1:W-:Y:S04]  /*b390*/  STS.U16 [R0+UR9+0x21800], R111 ;  /* 0x0218006f00007988 */ /* 0x0003e80008000409 */
[----:B0-----:R-:W3:Y:S04]  /*b3a0*/  LDL.64 R102, [R1+0xf8] ;  /* 0x0000f80001667983 */ /* 0x001ee80000100a00 */
[----:B------:R-:W-:Y:S04]  /*b3b0*/  STS.U16 [R0+UR9+0x22c00], R124 ;  /* 0x022c007c00007988 */ /* 0x000fe80008000409 */
[----:B------:R0:W-:Y:S04]  /*b3c0*/  STS.U16 [R0+UR9+0x23000], R125 ;  /* 0x0230007d00007988 */ /* 0x0001e80008000409 */
[----:B-1----:R-:W3:Y:S04]  /*b3d0*/  LDL.64 R110, [R1+0xd8] ;  /* 0x0000d800016e7983 */ /* 0x002ee80000100a00 */
[----:B0-----:R-:W3:Y:S04]  /*b3e0*/  LDL.64 R124, [R1+0xb8] ;  /* 0x0000b800017c7983 */ /* 0x001ee80000100a00 */
[----:B------:R0:W-:Y:S02]  /*b3f0*/  STS.U16 [R0+UR9+0x22800], R121 ;  /* 0x0228007900007988 */ /* 0x0001e40008000409 */
[----:B0-----:R-:W0:Y:S02]  /*b400*/  S2R R121, SR_TID.X ;  /* 0x0000000000797919 */ /* 0x001e240000002100 */
[----:B------:R-:W-:Y:S04]  /*b410*/  STS.U16 [R0+UR9+0x20c00], R104 ;  /* 0x020c006800007988 */ /* 0x000fe80008000409 */
[----:B------:R1:W-:Y:S01]  /*b420*/  STS.U16 [R0+UR9+0x22000], R118 ;  /* 0x0220007600007988 */ /* 0x0003e20008000409 */
[----:B0-----:R-:W-:-:S04]  /*b430*/  SHF.R.U32.HI R121, RZ, 0x6, R121 ;  /* 0x00000006ff797819 */ /* 0x001fc80000011679 */
[----:B------:R-:W-:-:S04]  /*b440*/  SGXT.U32 R121, R121, 0x2 ;  /* 0x000000027979781a */ /* 0x000fc80000000000 */
[C---:B-1----:R-:W-:Y:S02]  /*b450*/  LOP3.LUT R118, R121.reuse, 0x8, RZ, 0xfc, !PT ;  /* 0x0000000879767812 */ /* 0x042fe400078efcff */
[C---:B------:R-:W-:Y:S02]  /*b460*/  LOP3.LUT R81, R121.reuse, 0x4, RZ, 0xfc, !PT ;  /* 0x0000000479517812 */ /* 0x040fe400078efcff */
[----:B------:R-:W-:Y:S02]  /*b470*/  LOP3.LUT R104, R121, 0xc, RZ, 0xfc, !PT ;  /* 0x0000000c79687812 */ /* 0x000fe400078efcff */
[----:B------:R-:W-:Y:S02]  /*b480*/  PRMT R105, RZ, 0x7610, R105 ;  /* 0x00007610ff697816 */ /* 0x000fe40000000069 */
[----:B------:R-:W-:Y:S02]  /*b490*/  PRMT R117, RZ, 0x7610, R117 ;  /* 0x00007610ff757816 */ /* 0x000fe40000000075 */
[----:B------:R-:W-:Y:S01]  /*b4a0*/  PRMT R116, RZ, 0x7610, R116 ;  /* 0x00007610ff747816 */ /* 0x000fe20000000074 */
[----:B------:R0:W-:Y:S01]  /*b4b0*/  STS.U16 [R0+UR9+0x22400], R119 ;  /* 0x0224007700007988 */ /* 0x0001e20008000409 */
[----:B------:R-:W-:-:S02]  /*b4c0*/  PRMT R67, RZ, 0x7610, R67 ;  /* 0x00007610ff437816 */ /* 0x000fc40000000043 */
[----:B------:R-:W-:Y:S02]  /*b4d0*/  PRMT R66, RZ, 0x7610, R66 ;  /* 0x00007610ff427816 */ /* 0x000fe40000000042 */
[----:B------:R-:W-:Y:S02]  /*b4e0*/  PRMT R59, RZ, 0x7610, R59 ;  /* 0x00007610ff3b7816 */ /* 0x000fe4000000003b */
[----:B------:R-:W-:Y:S02]  /*b4f0*/  PRMT R58, RZ, 0x7610, R58 ;  /* 0x00007610ff3a7816 */ /* 0x000fe4000000003a */
[----:B------:R-:W-:Y:S02]  /*b500*/  PRMT R51, RZ, 0x7610, R51 ;  /* 0x00007610ff337816 */ /* 0x000fe40000000033 */
[----:B------:R-:W-:Y:S02]  /*b510*/  PRMT R50, RZ, 0x7610, R50 ;  /* 0x00007610ff327816 */ /* 0x000fe40000000032 */
[----:B------:R-:W-:-:S02]  /*b520*/  PRMT R43, RZ, 0x7610, R43 ;  /* 0x00007610ff2b7816 */ /* 0x000fc4000000002b */
[----:B------:R-:W-:Y:S02]  /*b530*/  PRMT R123, RZ, 0x7610, R123 ;  /* 0x00007610ff7b7816 */ /* 0x000fe4000000007b */
[----:B------:R-:W-:Y:S02]  /*b540*/  PRMT R42, RZ, 0x7610, R42 ;  /* 0x00007610ff2a7816 */ /* 0x000fe4000000002a */
[----:B------:R-:W-:Y:S02]  /*b550*/  PRMT R41, RZ, 0x7610, R41 ;  /* 0x00007610ff297816 */ /* 0x000fe40000000029 */
[----:B------:R-:W-:Y:S02]  /*b560*/  PRMT R40, RZ, 0x7610, R40 ;  /* 0x00007610ff287816 */ /* 0x000fe40000000028 */
[----:B------:R-:W-:Y:S02]  /*b570*/  PRMT R35, RZ, 0x7610, R35 ;  /* 0x00007610ff237816 */ /* 0x000fe40000000023 */
[----:B----4-:R-:W-:-:S02]  /*b580*/  ISETP.LT.AND P5, PT, R121, R122, P0 ;  /* 0x0000007a7900720c */ /* 0x010fc400007a1270 */
[----:B------:R-:W1:Y:S01]  /*b590*/  S2R R121, SR_TID.X ;  /* 0x0000000000797919 */ /* 0x000e620000002100 */
[-C--:B------:R-:W-:Y:S02]  /*b5a0*/  ISETP.LT.AND P2, PT, R118, R122.reuse, P0 ;  /* 0x0000007a7600720c */ /* 0x080fe40000741270 */
[-C--:B------:R-:W-:Y:S01]  /*b5b0*/  ISETP.LT.AND P3, PT, R81, R122.reuse, P0 ;  /* 0x0000007a5100720c */ /* 0x080fe20000761270 */
[----:B0-----:R-:W4:Y:S04]  /*b5c0*/  LDL.64 R118, [R1+0x78] ;  /* 0x0000780001767983 */ /* 0x001f280000100a00 */
[----:B------:R-:W4:Y:S04]  /*b5d0*/  LDL.LU R81, [R1+0x6e8] ;  /* 0x0006e80001517983 */ /* 0x000f280000300800 */
[----:B------:R-:W4:Y:S01]  /*b5e0*/  @P5 LDG.E.U16 R105, desc[UR20][R112.64] ;  /* 0x0000001470695981 */ /* 0x000f22000c1e1500 */
[----:B------:R-:W-:-:S02]  /*b5f0*/  ISETP.LT.AND P5, PT, R104, R122, P0 ;  /* 0x0000007a6800720c */ /* 0x000fc400007a1270 */
[----:B-1----:R-:W-:Y:S01]  /*b600*/  LOP3.LUT R121, R121, 0x7f, RZ, 0xc0, !PT ;  /* 0x0000007f79797812 */ /* 0x002fe200078ec0ff */
[----:B------:R-:W4:Y:S03]  /*b610*/  @P2 LDG.E.U16 R123, desc[UR20][R98.64] ;  /* 0x00000014627b2981 */ /* 0x000f26000c1e1500 */
[----:B------:R-:W-:Y:S01]  /*b620*/  ISETP.LT.AND P0, PT, R121, R122, P0 ;  /* 0x0000007a7900720c */ /* 0x000fe20000701270 */
[----:B------:R-:W-:Y:S04]  /*b630*/  STL [R1+0x3f4], R122 ;  /* 0x0003f47a01007387 */ /* 0x000fe80000100800 */
[----:B------:R-:W4:Y:S08]  /*b640*/  LDL.64 R112, [R1+0x58] ;  /* 0x0000580001707983 */ /* 0x000f300000100a00 */
[----:B------:R-:W4:Y:S04]  /*b650*/  @P0 LDG.E.U16 R116, desc[UR20][R82.64] ;  /* 0x0000001452740981 */ /* 0x000f28000c1e1500 */
[----:B--2---:R-:W2:Y:S04]  /*b660*/  @P0 LDG.E.U16 R117, desc[UR20][R114.64] ;  /* 0x0000001472750981 */ /* 0x004ea8000c1e1500 */
[----:B------:R-:W2:Y:S04]  /*b670*/  @P0 LDG.E.U16 R67, desc[UR20][R84.64] ;  /* 0x0000001454430981 */ /* 0x000ea8000c1e1500 */
[----:B------:R-:W2:Y:S04]  /*b680*/  @P0 LDG.E.U16 R66, desc[UR20][R86.64] ;  /* 0x0000001456420981 */ /* 0x000ea8000c1e1500 */
[----:B------:R-:W2:Y:S04]  /*b690*/  LDL.64 R114, [R1+0x38] ;  /* 0x0000380001727983 */ /* 0x000ea80000100a00 */
[----:B------:R-:W2:Y:S04]  /*b6a0*/  LDL.LU.64 R82, [R1+0x6e0] ;  /* 0x0006e00001527983 */ /* 0x000ea80000300a00 */
[----:B------:R-:W2:Y:S04]  /*b6b0*/  LDL.LU.64 R84, [R1+0x6d8] ;  /* 0x0006d80001547983 */ /* 0x000ea80000300a00 */
[----:B------:R-:W2:Y:S04]  /*b6c0*/  LDL.LU.64 R86, [R1+0x6d0] ;  /* 0x0006d00001567983 */ /* 0x000ea80000300a00 */
[----:B------:R-:W2:Y:S04]  /*b6d0*/  @P0 LDG.E.U16 R59, desc[UR20][R88.64] ;  /* 0x00000014583b0981 */ /* 0x000ea8000c1e1500 */
[----:B------:R-:W2:Y:S04]  /*b6e0*/  @P0 LDG.E.U16 R58, desc[UR20][R90.64] ;  /* 0x000000145a3a0981 */ /* 0x000ea8000c1e1500 */
[----:B---3--:R-:W3:Y:S04]  /*b6f0*/  @P0 LDG.E.U16 R51, desc[UR20][R92.64] ;  /* 0x000000145c330981 */ /* 0x008ee8000c1e1500 */
[----:B------:R-:W2:Y:S04]  /*b700*/  LDL.LU.64 R88, [R1+0x6c8] ;  /* 0x0006c80001587983 */ /* 0x000ea80000300a00 */
[----:B------:R-:W2:Y:S04]  /*b710*/  LDL.LU.64 R90, [R1+0x6c0] ;  /* 0x0006c000015a7983 */ /* 0x000ea80000300a00 */
[----:B------:R-:W2:Y:S04]  /*b720*/  LDL.LU.64 R92, [R1+0x6b8] ;  /* 0x0006b800015c7983 */ /* 0x000ea80000300a00 */
[----:B------:R-:W2:Y:S04]  /*b730*/  @P0 LDG.E.U16 R50, desc[UR20][R94.64] ;  /* 0x000000145e320981 */ /* 0x000ea8000c1e1500 */
[----:B------:R-:W2:Y:S04]  /*b740*/  @P0 LDG.E.U16 R43, desc[UR20][R96.64] ;  /* 0x00000014602b0981 */ /* 0x000ea8000c1e1500 */
[----:B------:R-:W2:Y:S04]  /*b750*/  @P0 LDG.E.U16 R42, desc[UR20][R100.64] ;  /* 0x00000014642a0981 */ /* 0x000ea8000c1e1500 */
[----:B------:R-:W2:Y:S04]  /*b760*/  LDL.LU.64 R94, [R1+0x6b0] ;  /* 0x0006b000015e7983 */ /* 0x000ea80000300a00 */
[----:B------:R-:W2:Y:S04]  /*b770*/  LDL.LU.64 R96, [R1+0x6a8] ;  /* 0x0006a80001607983 */ /* 0x000ea80000300a00 */
[----:B------:R-:W2:Y:S04]  /*b780*/  LDL.LU.64 R98, [R1+0x6a0] ;  /* 0x0006a00001627983 */ /* 0x000ea80000300a00 */
[----:B------:R-:W2:Y:S04]  /*b790*/  LDL.LU R100, [R1+0x698] ;  /* 0x0006980001647983 */ /* 0x000ea80000300800 */
[----:B------:R-:W2:Y:S04]  /*b7a0*/  @P0 LDG.E.U16 R41, desc[UR20][R102.64] ;  /* 0x0000001466290981 */ /* 0x000ea8000c1e1500 */
[----:B------:R-:W2:Y:S04]  /*b7b0*/  @P0 LDG.E.U16 R40, desc[UR20][R110.64] ;  /* 0x000000146e280981 */ /* 0x000ea8000c1e1500 */
[----:B------:R-:W2:Y:S04]  /*b7c0*/  @P0 LDG.E.U16 R35, desc[UR20][R124.64] ;  /* 0x000000147c230981 */ /* 0x000ea8000c1e1500 */
[----:B------:R-:W2:Y:S04]  /*b7d0*/  LDL.LU.64 R102, [R1+0x690] ;  /* 0x0006900001667983 */ /* 0x000ea80000300a00 */
[----:B------:R-:W2:Y:S04]  /*b7e0*/  LDL.LU.64 R110, [R1+0x688] ;  /* 0x00068800016e7983 */ /* 0x000ea80000300a00 */
[----:B------:R-:W2:Y:S01]  /*b7f0*/  LDL.LU.64 R124, [R1+0x680] ;  /* 0x00068000017c7983 */ /* 0x000ea20000300a00 */
[----:B------:R-:W-:-:S02]  /*b800*/  PRMT R34, RZ, 0x7610, R34 ;  /* 0x00007610ff227816 */ /* 0x000fc40000000022 */
[----:B------:R-:W-:-:S06]  /*b810*/  PRMT R33, RZ, 0x7610, R33 ;  /* 0x00007610ff217816 */ /* 0x000fcc0000000021 */
[----:B----4-:R-:W4:Y:S04]  /*b820*/  @P0 LDG.E.U16 R33, desc[UR20][R118.64] ;  /* 0x0000001476210981 */ /* 0x010f28000c1e1500 */
[----:B--2---:R0:W2:Y:S04]  /*b830*/  @P0 LDG.E.U16 R34, desc[UR20][R124.64] ;  /* 0x000000147c220981 */ /* 0x0040a8000c1e1500 */
[----:B------:R-:W0:Y:S04]  /*b840*/  LDL.LU.64 R124, [R1+0x678] ;  /* 0x00067800017c7983 */ /* 0x000e280000300a00 */
[----:B------:R-:W2:Y:S04]  /*b850*/  LDL.LU.64 R118, [R1+0x670] ;  /* 0x0006700001767983 */ /* 0x000ea80000300a00 */
[----:B------:R-:W3:Y:S04]  /*b860*/  LDL.LU R101, [R1+0x33c] ;  /* 0x00033c0001657983 */ /* 0x000ee80000300800 */
[----:B------:R-:W3:Y:S01]  /*b870*/  LDL.LU R104, [R1+0x330] ;  /* 0x0003300001687983 */ /* 0x000ee20000300800 */
[----:B------:R-:W-:-:S02]  /*b880*/  PRMT R32, RZ, 0x7610, R32 ;  /* 0x00007610ff207816 */ /* 0x000fc40000000020 */
[----:B------:R-:W-:Y:S02]  /*b890*/  PRMT R27, RZ, 0x7610, R27 ;  /* 0x00007610ff1b7816 */ /* 0x000fe4000000001b */
[----:B------:R-:W-:Y:S02]  /*b8a0*/  PRMT R26, RZ, 0x7610, R26 ;  /* 0x00007610ff1a7816 */ /* 0x000fe4000000001a */
[----:B------:R-:W3:Y:S04]  /*b8b0*/  @P0 LDG.E.U16 R32, desc[UR20][R112.64] ;  /* 0x0000001470200981 */ /* 0x000ee8000c1e1500 */
[----:B------:R-:W3:Y:S01]  /*b8c0*/  @P0 LDG.E.U16 R27, desc[UR20][R114.64] ;  /* 0x00000014721b0981 */ /* 0x000ee2000c1e1500 */
[----:B------:R-:W-:-:S06]  /*b8d0*/  PRMT R25, RZ, 0x7610, R25 ;  /* 0x00007610ff197816 */ /* 0x000fcc0000000019 */
[----:B------:R1:W3:Y:S01]  /*b8e0*/  @P0 LDG.E.U16 R25, desc[UR20][R110.64] ;  /* 0x000000146e190981 */ /* 0x0002e2000c1e1500 */
[----:B------:R-:W-:-:S06]  /*b8f0*/  PRMT R17, RZ, 0x7610, R17 ;  /* 0x00007610ff117816 */ /* 0x000fcc0000000011 */
[----:B------:R0:W3:Y:S04]  /*b900*/  @P0 LDG.E.U16 R17, desc[UR20][R78.64] ;  /* 0x000000144e110981 */ /* 0x0000e8000c1e1500 */
[----:B------:R-:W-:Y:S04]  /*b910*/  STS.U16 [R0+UR9+0x20000], R105 ;  /* 0x0200006900007988 */ /* 0x000fe80008000409 */
[----:B------:R-:W-:Y:S01]  /*b920*/  STS.U16 [R0+UR9+0x20400], R123 ;  /* 0x0204007b00007988 */ /* 0x000fe20008000409 */
[----:B------:R-:W-:Y:S02]  /*b930*/  PRMT R3, RZ, 0x7610, R3 ;  /* 0x00007610ff037816 */ /* 0x000fe40000000003 */
[----:B------:R-:W-:-:S04]  /*b940*/  PRMT R2, RZ, 0x7610, R2 ;  /* 0x00007610ff027816 */ /* 0x000fc80000000002 */
[----:B------:R-:W3:Y:S04]  /*b950*/  @P0 LDG.E.U16 R3, desc[UR20][R30.64] ;  /* 0x000000141e030981 */ /* 0x000ee8000c1e1500 */
[----:B------:R-:W3:Y:S01]  /*b960*/  @P0 LDG.E.U16 R2, desc[UR20][R22.64] ;  /* 0x0000001416020981 */ /* 0x000ee2000c1e1500 */
[----:B0-----:R-:W-:Y:S02]  /*b970*/  PRMT R125, RZ, 0x7610, R125 ;  /* 0x00007610ff7d7816 */ /* 0x001fe4000000007d */
[----:B------:R-:W-:Y:S01]  /*b980*/  PRMT R124, RZ, 0x7610, R124 ;  /* 0x00007610ff7c7816 */ /* 0x000fe2000000007c */
[----:B--2---:R-:W2:Y:S04]  /*b990*/  @P0 LDG.E.U16 R26, desc[UR20][R118.64] ;  /* 0x00000014761a0981 */ /* 0x004ea8000c1e1500 */
[----:B------:R-:W2:Y:S04]  /*b9a0*/  @P5 LDG.E.U16 R125, desc[UR20][R106.64] ;  /* 0x000000146a7d5981 */ /* 0x000ea8000c1e1500 */
[----:B------:R-:W2:Y:S04]  /*b9b0*/  @P3 LDG.E.U16 R124, desc[UR20][R108.64] ;  /* 0x000000146c7c3981 */ /* 0x000ea8000c1e1500 */
[----:B------:R-:W2:Y:S04]  /*b9c0*/  LDL.LU R107, [R1+0x360] ;  /* 0x00036000016b7983 */ /* 0x000ea80000300800 */
        /* <DEDUP_REMOVED lines=8> */
[----:B------:R-:W-:Y:S04]  /*ba50*/  STL [R1+0x408], R118 ;  /* 0x0004087601007387 */ /* 0x000fe80000100800 */
[----:B------:R-:W-:Y:S04]  /*ba60*/  STL [R1+0x3f8], R119 ;  /* 0x0003f87701007387 */ /* 0x000fe80000100800 */
[----:B------:R0:W-:Y:S04]  /*ba70*/  STL.64 [R1+0x618], R118 ;  /* 0x0006187601007387 */ /* 0x0001e80000100a00 */
[----:B0-----:R-:W2:Y:S04]  /*ba80*/  LDL.LU R118, [R1+0x328] ;  /* 0x0003280001767983 */ /* 0x001ea80000300800 */
[----:B------:R-:W2:Y:S04]  /*ba90*/  LDL.LU R119, [R1+0x2cc] ;  /* 0x0002cc0001777983 */ /* 0x000ea80000300800 */
[----:B------:R-:W-:Y:S04]  /*baa0*/  STL.64 [R1+0x400], R110 ;  /* 0x0004006e01007387 */ /* 0x000fe80000100a00 */
[----:B------:R0:W-:Y:S04]  /*bab0*/  STL.64 [R1+0x620], R110 ;  /* 0x0006206e01007387 */ /* 0x0001e80000100a00 */
[----:B0-----:R-:W2:Y:S04]  /*bac0*/  LDL.LU R110, [R1+0x32c] ;  /* 0x00032c00016e7983 */ /* 0x001ea80000300800 */
[----:B------:R-:W4:Y:S04]  /*bad0*/  LDL.LU R111, [R1+0x2c8] ;  /* 0x0002c800016f7983 */ /* 0x000f280000300800 */
[----:B------:R-:W-:Y:S04]  /*bae0*/  STL.64 [R1+0x410], R102 ;  /* 0x0004106601007387 */ /* 0x000fe80000100a00 */
[----:B------:R-:W-:Y:S04]  /*baf0*/  STL [R1+0x438], R94 ;  /* 0x0004385e01007387 */ /* 0x000fe80000100800 */
[----:B------:R-:W-:Y:S04]  /*bb00*/  STL [R1+0x418], R95 ;  /* 0x0004185f01007387 */ /* 0x000fe80000100800 */
[----:B------:R-:W-:Y:S04]  /*bb10*/  STL.64 [R1+0x420], R86 ;  /* 0x0004205601007387 */ /* 0x000fe80000100a00 */
[----:B------:R0:W-:Y:S04]  /*bb20*/  STL.64 [R1+0x430], R78 ;  /* 0x0004304e01007387 */ /* 0x0001e80000100a00 */
[----:B0-----:R-:W4:Y:S04]  /*bb30*/  LDL.LU R79, [R1+0x340] ;  /* 0x00034000014f7983 */ /* 0x001f280000300800 */
[----:B------:R-:W-:Y:S04]  /*bb40*/  STL.64 [R1+0x440], R70 ;  /* 0x0004404601007387 */ /* 0x000fe80000100a00 */
[----:B------:R-:W-:Y:S04]  /*bb50*/  STL [R1+0x4c4], R62 ;  /* 0x0004c43e01007387 */ /* 0x000fe80000100800 */
[----:B------:R-:W-:Y:S04]  /*bb60*/  STL [R1+0x448], R63 ;  /* 0x0004483f01007387 */ /* 0x000fe80000100800 */
[----:B------:R-:W-:Y:S04]  /*bb70*/  STL.64 [R1+0x450], R54 ;  /* 0x0004503601007387 */ /* 0x000fe80000100a00 */
[----:B------:R-:W-:Y:S04]  /*bb80*/  STL.64 [R1+0x548], R54 ;  /* 0x0005483601007387 */ /* 0x000fe80000100a00 */
[----:B------:R-:W-:Y:S04]  /*bb90*/  STL.64 [R1+0x458], R46 ;  /* 0x0004582e01007387 */ /* 0x000fe80000100a00 */
[----:B------:R-:W-:Y:S04]  /*bba0*/  STL.64 [R1+0x550], R46 ;  /* 0x0005502e01007387 */ /* 0x000fe80000100a00 */
[----:B------:R-:W-:Y:S04]  /*bbb0*/  STL.64 [R1+0x460], R38 ;  /* 0x0004602601007387 */ /* 0x000fe80000100a00 */
[----:B------:R-:W-:Y:S04]  /*bbc0*/  STL.64 [R1+0x558], R38 ;  /* 0x0005582601007387 */ /* 0x000fe80000100a00 */
[----:B------:R-:W-:Y:S04]  /*bbd0*/  STL.64 [R1+0x468], R30 ;  /* 0x0004681e01007387 */ /* 0x000fe80000100a00 */
[----:B------:R-:W-:Y:S04]  /*bbe0*/  STL.64 [R1+0x470], R22 ;  /* 0x0004701601007387 */ /* 0x000fe80000100a00 */
[----:B---3--:R0:W-:Y:S04]  /*bbf0*/  STS.U16 [R0+UR9+0x23400], R101 ;  /* 0x0234006500007988 */ /* 0x0081e80008000409 */
[----:B------:R3:W-:Y:S04]  /*bc00*/  STS.U16 [R0+UR9+0x23800], R104 ;  /* 0x0238006800007988 */ /* 0x0007e80008000409 */
[----:B0-----:R-:W4:Y:S04]  /*bc10*/  LDL.LU R101, [R1+0x668] ;  /* 0x0006680001657983 */ /* 0x001f280000300800 */
[----:B---3--:R-:W3:Y:S04]  /*bc20*/  LDL.LU R104, [R1+0x664] ;  /* 0x0006640001687983 */ /* 0x008ee80000300800 */
[----:B------:R-:W3:Y:S04]  /*bc30*/  LDL.LU R105, [R1+0x660] ;  /* 0x0006600001697983 */ /* 0x000ee80000300800 */
[----:B------:R-:W3:Y:S04]  /*bc40*/  LDL.LU R123, [R1+0x334] ;  /* 0x00033400017b7983 */ /* 0x000ee80000300800 */
[----:B------:R-:W-:Y:S01]  /*bc50*/  STL [R1+0x4c8], R0 ;  /* 0x0004c80001007387 */ /* 0x000fe20000100800 */
[----:B------:R-:W-:-:S02]  /*bc60*/  PRMT R24, RZ, 0x7610, R24 ;  /* 0x00007610ff187816 */ /* 0x000fc40000000018 */
[----:B------:R-:W-:Y:S02]  /*bc70*/  PRMT R19, RZ, 0x7610, R19 ;  /* 0x00007610ff137816 */ /* 0x000fe40000000013 */
[----:B------:R-:W-:Y:S02]  /*bc80*/  PRMT R18, RZ, 0x7610, R18 ;  /* 0x00007610ff127816 */ /* 0x000fe40000000012 */
[----:B------:R-:W-:Y:S01]  /*bc90*/  PRMT R16, RZ, 0x7610, R16 ;  /* 0x00007610ff107816 */ /* 0x000fe20000000010 */
[----:B------:R-:W3:Y:S01]  /*bca0*/  @P0 LDG.E.U16 R24, desc[UR20][R102.64] ;  /* 0x0000001466180981 */ /* 0x000ee2000c1e1500 */
[----:B------:R-:W-:Y:S02]  /*bcb0*/  PRMT R11, RZ, 0x7610, R11 ;  /* 0x00007610ff0b7816 */ /* 0x000fe4000000000b */
[----:B------:R-:W-:Y:S01]  /*bcc0*/  PRMT R10, RZ, 0x7610, R10 ;  /* 0x00007610ff0a7816 */ /* 0x000fe2000000000a */
[----:B------:R-:W3:Y:S01]  /*bcd0*/  @P0 LDG.E.U16 R19, desc[UR20][R94.64] ;  /* 0x000000145e130981 */ /* 0x000ee2000c1e1500 */
[----:B------:R-:W-:-:S02]  /*bce0*/  PRMT R9, RZ, 0x7610, R9 ;  /* 0x00007610ff097816 */ /* 0x000fc40000000009 */
[----:B------:R-:W-:Y:S01]  /*bcf0*/  PRMT R8, RZ, 0x7610, R8 ;  /* 0x00007610ff087816 */ /* 0x000fe20000000008 */
[----:B------:R-:W3:Y:S04]  /*bd00*/  @P0 LDG.E.U16 R18, desc[UR20][R86.64] ;  /* 0x0000001456120981 */ /* 0x000ee8000c1e1500 */
[----:B------:R-:W3:Y:S04]  /*bd10*/  @P0 LDG.E.U16 R16, desc[UR20][R70.64] ;  /* 0x0000001446100981 */ /* 0x000ee8000c1e1500 */
[----:B------:R-:W3:Y:S04]  /*bd20*/  @P0 LDG.E.U16 R11, desc[UR20][R62.64] ;  /* 0x000000143e0b0981 */ /* 0x000ee8000c1e1500 */
[----:B------:R-:W3:Y:S04]  /*bd30*/  @P0 LDG.E.U16 R10, desc[UR20][R54.64] ;  /* 0x00000014360a0981 */ /* 0x000ee8000c1e1500 */
[----:B------:R-:W3:Y:S04]  /*bd40*/  @P0 LDG.E.U16 R9, desc[UR20][R46.64] ;  /* 0x000000142e090981 */ /* 0x000ee8000c1e1500 */
[----:B------:R-:W3:Y:S04]  /*bd50*/  @P0 LDG.E.U16 R8, desc[UR20][R38.64] ;  /* 0x0000001426080981 */ /* 0x000ee8000c1e1500 */
[----:B--2---:R1:W-:Y:S02]  /*bd60*/  STS.U16 [R0+UR9+0x23c00], R110 ;  /* 0x023c006e00007988 */ /* 0x0043e40008000409 */
[----:B-1----:R-:W-:-:S05]  /*bd70*/  LOP3.LUT R110, R0, 0x40, RZ, 0x3c, !PT ;  /* 0x00000040006e7812 */ /* 0x002fca00078e3cff */
[----:B------:R0:W-:Y:S04]  /*bd80*/  STS.U16 [R110+UR9+0x21a00], R107 ;  /* 0x021a006b6e007988 */ /* 0x0001e80008000409 */
[----:B------:R-:W-:Y:S04]  /*bd90*/  STS.U16 [R110+UR9+0x21e00], R106 ;  /* 0x021e006a6e007988 */ /* 0x000fe80008000409 */
[----:B------:R-:W-:Y:S04]  /*bda0*/  STS.U16 [R110+UR9+0x22200], R108 ;  /* 0x0222006c6e007988 */ /* 0x000fe80008000409 */
[----:B------:R-:W-:Y:S04]  /*bdb0*/  STS.U16 [R110+UR9+0x22600], R109 ;  /* 0x0226006d6e007988 */ /* 0x000fe80008000409 */
[----:B------:R-:W-:Y:S04]  /*bdc0*/  STS.U16 [R110+UR9+0x22a00], R112 ;  /* 0x022a00706e007988 */ /* 0x000fe80008000409 */
[----:B------:R-:W-:Y:S04]  /*bdd0*/  STS.U16 [R110+UR9+0x22e00], R113 ;  /* 0x022e00716e007988 */ /* 0x000fe80008000409 */
[----:B------:R-:W-:Y:S04]  /*bde0*/  STS.U16 [R110+UR9+0x23200], R115 ;  /* 0x023200736e007988 */ /* 0x000fe80008000409 */
[----:B------:R-:W-:Y:S04]  /*bdf0*/  STS.U16 [R110+UR9+0x23600], R114 ;  /* 0x023600726e007988 */ /* 0x000fe80008000409 */
[----:B----4-:R1:W-:Y:S04]  /*be00*/  STS.U16 [R110+UR9+0x23a00], R79 ;  /* 0x023a004f6e007988 */ /* 0x0103e80008000409 */
[----:B0-----:R-:W2:Y:S01]  /*be10*/  LDL.LU R107, [R1+0x65c] ;  /* 0x00065c00016b7983 */ /* 0x001ea20000300800 */
[----:B-1----:R-:W0:Y:S03]  /*be20*/  S2R R79, SR_TID.X ;  /* 0x00000000004f7919 */ /* 0x002e260000002100 */
[----:B------:R1:W-:Y:S04]  /*be30*/  STS.U16 [R110+UR9+0x20a00], R121 ;  /* 0x020a00796e007988 */ /* 0x0003e80008000409 */
[----:B------:R-:W4:Y:S04]  /*be40*/  LDL.LU R106, [R1+0x658] ;  /* 0x00065800016a7983 */ /* 0x000f280000300800 */
[----:B------:R-:W2:Y:S04]  /*be50*/  LDL.LU R108, [R1+0x654] ;  /* 0x00065400016c7983 */ /* 0x000ea80000300800 */
[----:B------:R-:W2:Y:S04]  /*be60*/  LDL.LU R109, [R1+0x650] ;  /* 0x00065000016d7983 */ /* 0x000ea80000300800 */
[----:B------:R-:W2:Y:S04]  /*be70*/  LDL.LU R112, [R1+0x64c] ;  /* 0x00064c0001707983 */ /* 0x000ea80000300800 */
[----:B------:R-:W2:Y:S04]  /*be80*/  LDL.LU R113, [R1+0x648] ;  /* 0x0006480001717983 */ /* 0x000ea80000300800 */
[----:B------:R-:W2:Y:S04]  /*be90*/  LDL.LU R115, [R1+0x644] ;  /* 0x0006440001737983 */ /* 0x000ea80000300800 */
[----:B------:R-:W2:Y:S04]  /*bea0*/  LDL.LU R114, [R1+0x640] ;  /* 0x0006400001727983 */ /* 0x000ea80000300800 */
[----:B-1----:R-:W2:Y:S04]  /*beb0*/  LDL.LU R121, [R1+0x63c] ;  /* 0x00063c0001797983 */ /* 0x002ea80000300800 */
[----:B---3--:R0:W-:Y:S04]  /*bec0*/  STS.U16 [R110+UR9+0x20e00], R123 ;  /* 0x020e007b6e007988 */ /* 0x0081e80008000409 */
[----:B------:R-:W-:Y:S01]  /*bed0*/  STS.U16 [R110+UR9+0x21200], R111 ;  /* 0x0212006f6e007988 */ /* 0x000fe20008000409 */
[----:B0-----:R-:W-:-:S03]  /*bee0*/  IMAD.SHL.U32 R123, R79, 0x200, RZ ;  /* 0x000002004f7b7824 */ /* 0x001fc600078e00ff */
[----:B------:R-:W-:Y:S02]  /*bef0*/  STS.U16 [R110+UR9+0x21600], R119 ;  /* 0x021600776e007988 */ /* 0x000fe40008000409 */
[----:B------:R-:W-:Y:S02]  /*bf00*/  LOP3.LUT R123, R118, 0x8000, R123, 0xf8, !PT ;  /* 0x00008000767b7812 */ /* 0x000fe400078ef87b */
[----:B------:R0:W-:Y:S04]  /*bf10*/  STS.U16 [R110+UR9+0x23e00], R120 ;  /* 0x023e00786e007988 */ /* 0x0001e80008000409 */
[----:B------:R1:W-:Y:S04]  /*bf20*/  STS.U16 [R110+UR9+0x20200], R124 ;  /* 0x0202007c6e007988 */ /* 0x0003e80008000409 */
[----:B------:R3:W-:Y:S04]  /*bf30*/  STS.U16 [R110+UR9+0x20600], R125 ;  /* 0x0206007d6e007988 */ /* 0x0007e80008000409 */
[----:B0-----:R-:W4:Y:S04]  /*bf40*/  LDL.LU R120, [R1+0x638] ;  /* 0x0006380001787983 */ /* 0x001f280000300800 */
[----:B-1----:R-:W4:Y:S04]  /*bf50*/  LDL.LU R124, [R1+0x634] ;  /* 0x00063400017c7983 */ /* 0x002f280000300800 */
[----:B---3--:R-:W3:Y:S04]  /*bf60*/  LDL.LU R125, [R1+0x630] ;  /* 0x00063000017d7983 */ /* 0x008ee80000300800 */
[----:B------:R-:W-:Y:S04]  /*bf70*/  STS.U16 [R123+UR9], R117 ;  /* 0x000000757b007988 */ /* 0x000fe80008000409 */
[----:B------:R0:W-:Y:S04]  /*bf80*/  STS.U16 [R123+UR9+0x400], R116 ;  /* 0x000400747b007988 */ /* 0x0001e80008000409 */
[----:B------:R-:W3:Y:S04]  /*bf90*/  LDL.64 R110, [R1+0x210] ;  /* 0x00021000016e7983 */ /* 0x000ee80000100a00 */
[----:B------:R-:W-:Y:S04]  /*bfa0*/  STS.U16 [R123+UR9+0x7000], R3 ;  /* 0x007000037b007988 */ /* 0x000fe80008000409 */
[----:B0-----:R-:W4:Y:S04]  /*bfb0*/  LDL.64 R116, [R1+0x230] ;  /* 0x0002300001747983 */ /* 0x001f280000100a00 */
[----:B------:R0:W-:Y:S04]  /*bfc0*/  STS.U16 [R123+UR9+0x7400], R2 ;  /* 0x007400027b007988 */ /* 0x0001e80008000409 */
[----:B------:R-:W4:Y:S04]  /*bfd0*/  LDL.64 R118, [R1+0x1f0] ;  /* 0x0001f00001767983 */ /* 0x000f280000100a00 */
[----:B------:R-:W-:Y:S04]  /*bfe0*/  STS.U16 [R123+UR9+0x2800], R41 ;  /* 0x002800297b007988 */ /* 0x000fe80008000409 */
[----:B------:R1:W-:Y:S04]  /*bff0*/  STS.U16 [R123+UR9+0x2c00], R40 ;  /* 0x002c00287b007988 */ /* 0x0003e80008000409 */
[----:B0-----:R-:W4:Y:S04]  /*c000*/  LDL.64 R2, [R1+0x1d0] ;  /* 0x0001d00001027983 */ /* 0x001f280000100a00 */
[----:B-1----:R-:W4:Y:S01]  /*c010*/  LDL.64 R40, [R1+0xb0] ;  /* 0x0000b00001287983 */ /* 0x002f220000100a00 */
[----:B------:R-:W-:-:S03]  /*c020*/  PRMT R75, RZ, 0x7610, R75 ;  /* 0x00007610ff4b7816 */ /* 0x000fc6000000004b */
[----:B------:R-:W-:Y:S04]  /*c030*/  STS.U16 [R123+UR9+0x800], R67 ;  /* 0x000800437b007988 */ /* 0x000fe80008000409 */
        /* <DEDUP_REMOVED lines=20> */
[----:B------:R0:W-:Y:S04]  /*c180*/  STS.U16 [R123+UR9+0x6400], R10 ;  /* 0x0064000a7b007988 */ /* 0x0001e80008000409 */
[----:B------:R-:W-:Y:S04]  /*c190*/  STS.U16 [R123+UR9+0x6800], R9 ;  /* 0x006800097b007988 */ /* 0x000fe80008000409 */
[----:B------:R1:W-:Y:S04]  /*c1a0*/  STS.U16 [R123+UR9+0x6c00], R8 ;  /* 0x006c00087b007988 */ /* 0x0003e80008000409 */
[----:B0-----:R-:W4:Y:S04]  /*c1b0*/  LDL.64 R10, [R1+0x190] ;  /* 0x00019000010a7983 */ /* 0x001f280000100a00 */
[----:B------:R-:W4:Y:S04]  /*c1c0*/  LDL.64 R16, [R1+0x170] ;  /* 0x0001700001107983 */ /* 0x000f280000100a00 */
[----:B-1----:R-:W4:Y:S04]  /*c1d0*/  LDL.64 R8, [R1+0x1b0] ;  /* 0x0001b00001087983 */ /* 0x002f280000100a00 */
[----:B------:R-:W4:Y:S04]  /*c1e0*/  LDL.64 R18, [R1+0x150] ;  /* 0x0001500001127983 */ /* 0x000f280000100a00 */
[----:B------:R-:W4:Y:S04]  /*c1f0*/  LDL.64 R24, [R1+0x130] ;  /* 0x0001300001187983 */ /* 0x000f280000100a00 */
[----:B------:R-:W4:Y:S04]  /*c200*/  LDL.64 R26, [R1+0x110] ;  /* 0x00011000011a7983 */ /* 0x000f280000100a00 */
[----:B------:R-:W4:Y:S04]  /*c210*/  LDL.64 R32, [R1+0xf0] ;  /* 0x0000f00001207983 */ /* 0x000f280000100a00 */
[----:B------:R-:W4:Y:S04]  /*c220*/  LDL.64 R34, [R1+0xd0] ;  /* 0x0000d00001227983 */ /* 0x000f280000100a00 */
[----:B------:R-:W4:Y:S04]  /*c230*/  LDL.64 R42, [R1+0x90] ;  /* 0x00009000012a7983 */ /* 0x000f280000100a00 */
[----:B------:R-:W4:Y:S04]  /*c240*/  LDL.64 R50, [R1+0x70] ;  /* 0x0000700001327983 */ /* 0x000f280000100a00 */
[----:B------:R-:W4:Y:S04]  /*c250*/  LDL.64 R58, [R1+0x50] ;  /* 0x00005000013a7983 */ /* 0x000f280000100a00 */
[----:B------:R-:W4:Y:S01]  /*c260*/  LDL.64 R66, [R1+0x30] ;  /* 0x0000300001427983 */ /* 0x000f220000100a00 */
[----:B------:R-:W-:-:S03]  /*c270*/  PRMT R82, RZ, 0x7610, R82 ;  /* 0x00007610ff527816 */ /* 0x000fc60000000052 */
[----:B------:R-:W-:Y:S01]  /*c280*/  STL.64 [R1+0x478], R14 ;  /* 0x0004780e01007387 */ /* 0x000fe20000100a00 */
[----:B------:R-:W-:-:S03]  /*c290*/  PRMT R83, RZ, 0x7610, R83 ;  /* 0x00007610ff537816 */ /* 0x000fc60000000053 */
[----:B------:R-:W-:Y:S01]  /*c2a0*/  STL.64 [R1+0x480], R6 ;  /* 0x0004800601007387 */ /* 0x000fe20000100a00 */
[----:B------:R-:W-:Y:S02]  /*c2b0*/  PRMT R90, RZ, 0x7610, R90 ;  /* 0x00007610ff5a7816 */ /* 0x000fe4000000005a */
[----:B--2---:R-:W-:Y:S01]  /*c2c0*/  PRMT R121, RZ, 0x7610, R121 ;  /* 0x00007610ff797816 */ /* 0x004fe20000000079 */
[----:B---3--:R-:W2:Y:S04]  /*c2d0*/  @P0 LDG.E.U16 R82, desc[UR20][R110.64] ;  /* 0x000000146e520981 */ /* 0x008ea8000c1e1500 */
[----:B----4-:R-:W3:Y:S04]  /*c2e0*/  @P0 LDG.E.U16 R75, desc[UR20][R116.64] ;  /* 0x00000014744b0981 */ /* 0x010ee8000c1e1500 */
[----:B------:R-:W4:Y:S04]  /*c2f0*/  @P0 LDG.E.U16 R83, desc[UR20][R118.64] ;  /* 0x0000001476530981 */ /* 0x000f28000c1e1500 */
[----:B------:R-:W2:Y:S04]  /*c300*/  LDL.LU.64 R116, [R1+0x628] ;  /* 0x0006280001747983 */ /* 0x000ea80000300a00 */
[----:B------:R-:W3:Y:S04]  /*c310*/  LDL.64 R110, [R1+0x228] ;  /* 0x00022800016e7983 */ /* 0x000ee80000100a00 */
[----:B------:R-:W3:Y:S04]  /*c320*/  @P0 LDG.E.U16 R90, desc[UR20][R2.64] ;  /* 0x00000014025a0981 */ /* 0x000ee8000c1e1500 */
[----:B------:R-:W3:Y:S04]  /*c330*/  LDL.64 R118, [R1+0x208] ;  /* 0x0002080001767983 */ /* 0x000ee80000100a00 */
[----:B------:R-:W3:Y:S04]  /*c340*/  @P0 LDG.E.U16 R121, desc[UR20][R40.64] ;  /* 0x0000001428790981 */ /* 0x000ee8000c1e1500 */
[----:B------:R-:W3:Y:S04]  /*c350*/  LDL.64 R2, [R1+0x1e8] ;  /* 0x0001e80001027983 */ /* 0x000ee80000100a00 */
[----:B------:R-:W3:Y:S01]  /*c360*/  LDL.64 R40, [R1+0x1c8] ;  /* 0x0001c80001287983 */ /* 0x000ee20000100a00 */
        /* <DEDUP_REMOVED lines=15> */
[----:B------:R-:W-:Y:S01]  /*c460*/  PRMT R46, RZ, 0x7610, R46 ;  /* 0x00007610ff2e7816 */ /* 0x000fe2000000002e */
[----:B------:R-:W4:Y:S04]  /*c470*/  @P0 LDG.E.U16 R98, desc[UR20][R10.64] ;  /* 0x000000140a620981 */ /* 0x000f28000c1e1500 */
        /* <DEDUP_REMOVED lines=23> */
[----:B--2---:R-:W-:Y:S04]  /*c5f0*/  STL.64 [R1+0x488], R116 ;  /* 0x0004887401007387 */ /* 0x004fe80000100a00 */
[----:B------:R-:W-:Y:S04]  /*c600*/  STL.64 [R1+0x490], R108 ;  /* 0x0004906c01007387 */ /* 0x000fe80000100a00 */
[----:B------:R-:W-:Y:S04]  /*c610*/  STL.64 [R1+0x498], R100 ;  /* 0x0004986401007387 */ /* 0x000fe80000100a00 */
[----:B------:R-:W-:Y:S04]  /*c620*/  STL.64 [R1+0x4a0], R92 ;  /* 0x0004a05c01007387 */ /* 0x000fe80000100a00 */
[----:B------:R-:W-:Y:S04]  /*c630*/  STL.64 [R1+0x4a8], R84 ;  /* 0x0004a85401007387 */ /* 0x000fe80000100a00 */
[----:B------:R-:W-:Y:S04]  /*c640*/  STL.64 [R1+0x4b0], R76 ;  /* 0x0004b04c01007387 */ /* 0x000fe80000100a00 */
[----:B------:R-:W-:Y:S04]  /*c650*/  STL.64 [R1+0x4b8], R68 ;  /* 0x0004b84401007387 */ /* 0x000fe80000100a00 */
[----:B------:R-:W-:Y:S04]  /*c660*/  STL [R1+0x4d0], R60 ;  /* 0x0004d03c01007387 */ /* 0x000fe80000100800 */
[----:B------:R-:W-:Y:S04]  /*c670*/  STL [R1+0x4cc], R61 ;  /* 0x0004cc3d01007387 */ /* 0x000fe80000100800 */
[----:B---3--:R-:W2:Y:S04]  /*c680*/  @P0 LDG.E.U16 R49, desc[UR20][R110.64] ;  /* 0x000000146e310981 */ /* 0x008ea8000c1e1500 */
[----:B------:R-:W3:Y:S04]  /*c690*/  @P0 LDG.E.U16 R48, desc[UR20][R118.64] ;  /* 0x0000001476300981 */ /* 0x000ee8000c1e1500 */
[----:B------:R-:W2:Y:S04]  /*c6a0*/  @P0 LDG.E.U16 R47, desc[UR20][R2.64] ;  /* 0x00000014022f0981 */ /* 0x000ea8000c1e1500 */
[----:B------:R-:W2:Y:S04]  /*c6b0*/  LDL.LU.64 R110, [R1+0x620] ;  /* 0x00062000016e7983 */ /* 0x000ea80000300a00 */
[----:B------:R-:W2:Y:S04]  /*c6c0*/  LDL.LU.64 R118, [R1+0x618] ;  /* 0x0006180001767983 */ /* 0x000ea80000300a00 */
[----:B------:R-:W2:Y:S04]  /*c6d0*/  LDL.LU.64 R2, [R1+0x610] ;  /* 0x0006100001027983 */ /* 0x000ea80000300a00 */
[----:B------:R0:W2:Y:S04]  /*c6e0*/  @P0 LDG.E.U16 R46, desc[UR20][R40.64] ;  /* 0x00000014282e0981 */ /* 0x0000a8000c1e1500 */
[----:B------:R-:W0:Y:S01]  /*c6f0*/  LDL.LU.64 R40, [R1+0x608] ;  /* 0x0006080001287983 */ /* 0x000e220000300a00 */
[----:B------:R-:W-:-:S02]  /*c700*/  PRMT R39, RZ, 0x7610, R39 ;  /* 0x00007610ff277816 */ /* 0x000fc40000000027 */
[----:B------:R-:W-:-:S04]  /*c710*/  PRMT R38, RZ, 0x7610, R38 ;  /* 0x00007610ff267816 */ /* 0x000fc80000000026 */
[----:B----4-:R-:W4:Y:S04]  /*c720*/  @P0 LDG.E.U16 R39, desc[UR20][R24.64] ;  /* 0x0000001418270981 */ /* 0x010f28000c1e1500 */
[----:B------:R1:W2:Y:S01]  /*c730*/  @P0 LDG.E.U16 R38, desc[UR20][R32.64] ;  /* 0x0000001420260981 */ /* 0x0002a2000c1e1500 */
[----:B0-----:R-:W-:Y:S02]  /*c740*/  PRMT R41, RZ, 0x7610, R41 ;  /* 0x00007610ff297816 */ /* 0x001fe40000000029 */
[----:B------:R-:W-:-:S04]  /*c750*/  PRMT R40, RZ, 0x7610, R40 ;  /* 0x00007610ff287816 */ /* 0x000fc80000000028 */
[----:B------:R0:W2:Y:S04]  /*c760*/  @P0 LDG.E.U16 R41, desc[UR20][R8.64] ;  /* 0x0000001408290981 */ /* 0x0000a8000c1e1500 */
[----:B------:R-:W2:Y:S04]  /*c770*/  @P0 LDG.E.U16 R40, desc[UR20][R10.64] ;  /* 0x000000140a280981 */ /* 0x000ea8000c1e1500 */
[----:B------:R-:W0:Y:S04]  /*c780*/  LDL.LU.64 R8, [R1+0x600] ;  /* 0x0006000001087983 */ /* 0x000e280000300a00 */
[----:B------:R-:W2:Y:S04]  /*c790*/  LDL.LU.64 R10, [R1+0x5f8] ;  /* 0x0005f800010a7983 */ /* 0x000ea80000300a00 */
[----:B------:R-:W2:Y:S04]  /*c7a0*/  LDL.LU.64 R24, [R1+0x5f0] ;  /* 0x0005f00001187983 */ /* 0x000ea80000300a00 */
[----:B------:R-:W1:Y:S01]  /*c7b0*/  LDL.LU.64 R32, [R1+0x5e8] ;  /* 0x0005e80001207983 */ /* 0x000e620000300a00 */
[----:B------:R-:W-:-:S02]  /*c7c0*/  PRMT R55, RZ, 0x7610, R55 ;  /* 0x00007610ff377816 */ /* 0x000fc40000000037 */
[----:B------:R-:W-:-:S04]  /*c7d0*/  PRMT R74, RZ, 0x7610, R74 ;  /* 0x00007610ff4a7816 */ /* 0x000fc8000000004a */
[----:B------:R-:W2:Y:S04]  /*c7e0*/  @P0 LDG.E.U16 R55, desc[UR20][R6.64] ;  /* 0x0000001406370981 */ /* 0x000ea8000c1e1500 */
[----:B------:R-:W2:Y:S01]  /*c7f0*/  @P0 LDG.E.U16 R74, desc[UR20][R14.64] ;  /* 0x000000140e4a0981 */ /* 0x000ea2000c1e1500 */
[----:B-1----:R-:W-:-:S06]  /*c800*/  PRMT R33, RZ, 0x7610, R33 ;  /* 0x00007610ff217816 */ /* 0x002fcc0000000021 */
[----:B------:R1:W3:Y:S04]  /*c810*/  @P0 LDG.E.U16 R33, desc[UR20][R16.64] ;  /* 0x0000001410210981 */ /* 0x0002e8000c1e1500 */
[----:B------:R-:W1:Y:S01]  /*c820*/  LDL.LU.64 R16, [R1+0x5e0] ;  /* 0x0005e00001107983 */ /* 0x000e620000300a00 */
[----:B------:R-:W-:Y:S02]  /*c830*/  PRMT R105, RZ, 0x7610, R105 ;  /* 0x00007610ff697816 */ /* 0x000fe40000000069 */
[----:B------:R-:W-:Y:S02]  /*c840*/  PRMT R32, RZ, 0x7610, R32 ;  /* 0x00007610ff207816 */ /* 0x000fe40000000020 */
[----:B------:R-:W-:Y:S02]  /*c850*/  PRMT R104, RZ, 0x7610, R104 ;  /* 0x00007610ff687816 */ /* 0x000fe40000000068 */
[----:B--2---:R-:W-:Y:S01]  /*c860*/  PRMT R25, RZ, 0x7610, R25 ;  /* 0x00007610ff197816 */ /* 0x004fe20000000019 */
[----:B------:R-:W2:Y:S01]  /*c870*/  @P0 LDG.E.U16 R105, desc[UR20][R116.64] ;  /* 0x0000001474690981 */ /* 0x000ea2000c1e1500 */
[----:B------:R-:W-:-:S02]  /*c880*/  PRMT R97, RZ, 0x7610, R97 ;  /* 0x00007610ff617816 */ /* 0x000fc40000000061 */
[----:B------:R-:W-:Y:S01]  /*c890*/  PRMT R24, RZ, 0x7610, R24 ;  /* 0x00007610ff187816 */ /* 0x000fe20000000018 */
[----:B------:R-:W2:Y:S01]  /*c8a0*/  @P0 LDG.E.U16 R32, desc[UR20][R18.64] ;  /* 0x0000001412200981 */ /* 0x000ea2000c1e1500 */
[----:B------:R-:W-:Y:S02]  /*c8b0*/  PRMT R96, RZ, 0x7610, R96 ;  /* 0x00007610ff607816 */ /* 0x000fe40000000060 */
[----:B------:R-:W-:Y:S01]  /*c8c0*/  PRMT R89, RZ, 0x7610, R89 ;  /* 0x00007610ff597816 */ /* 0x000fe20000000059 */
[----:B------:R-:W2:Y:S01]  /*c8d0*/  @P0 LDG.E.U16 R104, desc[UR20][R108.64] ;  /* 0x000000146c680981 */ /* 0x000ea2000c1e1500 */
[----:B------:R-:W-:Y:S02]  /*c8e0*/  PRMT R88, RZ, 0x7610, R88 ;  /* 0x00007610ff587816 */ /* 0x000fe40000000058 */
[----:B0-----:R-:W-:Y:S01]  /*c8f0*/  PRMT R9, RZ, 0x7610, R9 ;  /* 0x00007610ff097816 */ /* 0x001fe20000000009 */
[----:B------:R-:W2:Y:S01]  /*c900*/  @P0 LDG.E.U16 R25, desc[UR20][R26.64] ;  /* 0x000000141a190981 */ /* 0x000ea2000c1e1500 */
[----:B------:R-:W-:-:S02]  /*c910*/  PRMT R81, RZ, 0x7610, R81 ;  /* 0x00007610ff517816 */ /* 0x000fc40000000051 */
[----:B------:R-:W-:Y:S01]  /*c920*/  PRMT R8, RZ, 0x7610, R8 ;  /* 0x00007610ff087816 */ /* 0x000fe20000000008 */
[----:B------:R-:W2:Y:S01]  /*c930*/  LDL.LU.64 R18, [R1+0x5d8] ;  /* 0x0005d80001127983 */ /* 0x000ea20000300a00 */
[----:B------:R-:W-:Y:S02]  /*c940*/  PRMT R80, RZ, 0x7610, R80 ;  /* 0x00007610ff507816 */ /* 0x000fe40000000050 */
[----:B------:R-:W-:Y:S01]  /*c950*/  PRMT R73, RZ, 0x7610, R73 ;  /* 0x00007610ff497816 */ /* 0x000fe20000000049 */
[----:B------:R-:W2:Y:S01]  /*c960*/  @P0 LDG.E.U16 R97, desc[UR20][R100.64] ;  /* 0x0000001464610981 */ /* 0x000ea2000c1e1500 */
[----:B------:R-:W-:-:S03]  /*c970*/  PRMT R72, RZ, 0x7610, R72 ;  /* 0x00007610ff487816 */ /* 0x000fc60000000048 */
[----:B------:R-:W2:Y:S01]  /*c980*/  LDL.LU.64 R26, [R1+0x5d0] ;  /* 0x0005d000011a7983 */ /* 0x000ea20000300a00 */
[----:B------:R-:W-:-:S03]  /*c990*/  PRMT R65, RZ, 0x7610, R65 ;  /* 0x00007610ff417816 */ /* 0x000fc60000000041 */
[----:B------:R-:W2:Y:S01]  /*c9a0*/  @P0 LDG.E.U16 R24, desc[UR20][R34.64] ;  /* 0x0000001422180981 */ /* 0x000ea2000c1e1500 */
[----:B------:R-:W-:-:S03]  /*c9b0*/  PRMT R64, RZ, 0x7610, R64 ;  /* 0x00007610ff407816 */ /* 0x000fc60000000040 */
[----:B------:R0:W-:Y:S01]  /*c9c0*/  STS.U16 [R123+UR9+0x7c00], R55 ;  /* 0x007c00377b007988 */ /* 0x0001e20008000409 */
[----:B------:R-:W-:-:S03]  /*c9d0*/  PRMT R57, RZ, 0x7610, R57 ;  /* 0x00007610ff397816 */ /* 0x000fc60000000039 */
[----:B------:R-:W2:Y:S04]  /*c9e0*/  @P0 LDG.E.U16 R96, desc[UR20][R92.64] ;  /* 0x000000145c600981 */ /* 0x000ea8000c1e1500 */
[----:B------:R-:W2:Y:S01]  /*c9f0*/  LDL.LU.64 R34, [R1+0x5c8] ;  /* 0x0005c80001227983 */ /* 0x000ea20000300a00 */
[----:B0-----:R-:W-:-:S03]  /*ca00*/  LOP3.LUT R55, R123, 0x20, RZ, 0x3c, !PT ;  /* 0x000000207b377812 */ /* 0x001fc600078e3cff */
[----:B------:R-:W2:Y:S01]  /*ca10*/  @P0 LDG.E.U16 R89, desc[UR20][R84.64] ;  /* 0x0000001454590981 */ /* 0x000ea2000c1e1500 */
[----:B------:R-:W-:-:S03]  /*ca20*/  PRMT R56, RZ, 0x7610, R56 ;  /* 0x00007610ff387816 */ /* 0x000fc60000000038 */
[----:B------:R-:W2:Y:S01]  /*ca30*/  @P0 LDG.E.U16 R88, desc[UR20][R76.64] ;  /* 0x000000144c580981 */ /* 0x000ea2000c1e1500 */
[----:B------:R-:W-:-:S03]  /*ca40*/  PRMT R54, RZ, 0x7610, R54 ;  /* 0x00007610ff367816 */ /* 0x000fc60000000036 */
[----:B------:R-:W2:Y:S04]  /*ca50*/  @P0 LDG.E.U16 R9, desc[UR20][R58.64] ;  /* 0x000000143a090981 */ /* 0x000ea8000c1e1500 */
[----:B------:R-:W2:Y:S04]  /*ca60*/  @P0 LDG.E.U16 R81, desc[UR20][R68.64] ;  /* 0x0000001444510981 */ /* 0x000ea8000c1e1500 */
[----:B------:R-:W2:Y:S04]  /*ca70*/  @P0 LDG.E.U16 R8, desc[UR20][R66.64] ;  /* 0x0000001442080981 */ /* 0x000ea8000c1e1500 */
[----:B------:R-:W2:Y:S04]  /*ca80*/  @P0 LDG.E.U16 R80, desc[UR20][R60.64] ;  /* 0x000000143c500981 */ /* 0x000ea8000c1e1500 */
[----:B------:R0:W-:Y:S04]  /*ca90*/  STS.U16 [R123+UR9+0x7800], R74 ;  /* 0x0078004a7b007988 */ /* 0x0001e80008000409 */
[----:B------:R-:W2:Y:S04]  /*caa0*/  @P0 LDG.E.U16 R73, desc[UR20][R52.64] ;  /* 0x0000001434490981 */ /* 0x000ea8000c1e1500 */
[----:B------:R0:W-:Y:S04]  /*cab0*/  STS.U16 [R55+UR9+0x100], R75 ;  /* 0x0001004b37007988 */ /* 0x0001e80008000409 */
[----:B------:R-:W2:Y:S04]  /*cac0*/  @P0 LDG.E.U16 R72, desc[UR20][R44.64] ;  /* 0x000000142c480981 */ /* 0x000ea8000c1e1500 */
[----:B------:R0:W-:Y:S04]  /*cad0*/  STS.U16 [R55+UR9+0x500], R82 ;  /* 0x0005005237007988 */ /* 0x0001e80008000409 */
[----:B------:R-:W2:Y:S04]  /*cae0*/  @P0 LDG.E.U16 R65, desc[UR20][R36.64] ;  /* 0x0000001424410981 */ /* 0x000ea8000c1e1500 */
[----:B------:R0:W-:Y:S04]  /*caf0*/  STS.U16 [R55+UR9+0x900], R83 ;  /* 0x0009005337007988 */ /* 0x0001e80008000409 */
[----:B------:R-:W3:Y:S04]  /*cb00*/  @P0 LDG.E.U16 R64, desc[UR20][R28.64] ;  /* 0x000000141c400981 */ /* 0x000ee8000c1e1500 */
[----:B------:R0:W-:Y:S04]  /*cb10*/  STS.U16 [R55+UR9+0xd00], R90 ;  /* 0x000d005a37007988 */ /* 0x0001e80008000409 */
[----:B------:R-:W3:Y:S04]  /*cb20*/  @P0 LDG.E.U16 R57, desc[UR20][R20.64] ;  /* 0x0000001414390981 */ /* 0x000ee8000c1e1500 */
[----:B------:R0:W-:Y:S04]  /*cb30*/  STS.U16 [R55+UR9+0x1100], R91 ;  /* 0x0011005b37007988 */ /* 0x0001e80008000409 */
[----:B------:R-:W3:Y:S04]  /*cb40*/  @P0 LDG.E.U16 R56, desc[UR20][R12.64] ;  /* 0x000000140c380981 */ /* 0x000ee8000c1e1500 */
[----:B------:R0:W-:Y:S04]  /*cb50*/  STS.U16 [R55+UR9+0x1500], R98 ;  /* 0x0015006237007988 */ /* 0x0001e80008000409 */
[----:B------:R-:W3:Y:S04]  /*cb60*/  @P0 LDG.E.U16 R54, desc[UR20][R4.64] ;  /* 0x0000001404360981 */ /* 0x000ee8000c1e1500 */
[----:B------:R0:W-:Y:S04]  /*cb70*/  STS.U16 [R55+UR9+0x1900], R99 ;  /* 0x0019006337007988 */ /* 0x0001e80008000409 */
[----:B------:R0:W-:Y:S04]  /*cb80*/  STS.U16 [R55+UR9+0x1d00], R106 ;  /* 0x001d006a37007988 */ /* 0x0001e80008000409 */
[----:B------:R0:W-:Y:S04]  /*cb90*/  STS.U16 [R55+UR9+0x2100], R107 ;  /* 0x0021006b37007988 */ /* 0x0001e80008000409 */
[----:B------:R0:W-:Y:S04]  /*cba0*/  STS.U16 [R55+UR9+0x2500], R114 ;  /* 0x0025007237007988 */ /* 0x0001e80008000409 */
[----:B------:R0:W-:Y:S04]  /*cbb0*/  STS.U16 [R55+UR9+0x2900], R115 ;  /* 0x0029007337007988 */ /* 0x0001e80008000409 */
[----:B------:R0:W-:Y:S04]  /*cbc0*/  STS.U16 [R55+UR9+0x2d00], R120 ;  /* 0x002d007837007988 */ /* 0x0001e80008000409 */
[----:B------:R0:W-:Y:S01]  /*cbd0*/  STS.U16 [R55+UR9+0x3100], R121 ;  /* 0x0031007937007988 */ /* 0x0001e20008000409 */
[----:B-1----:R-:W-:-:S02]  /*cbe0*/  PRMT R17, RZ, 0x7610, R17 ;  /* 0x00007610ff117816 */ /* 0x002fc40000000011 */
[----:B------:R-:W-:-:S04]  /*cbf0*/  PRMT R16, RZ, 0x7610, R16 ;  /* 0x00007610ff107816 */ /* 0x000fc80000000010 */
[----:B------:R-:W4:Y:S04]  /*cc00*/  @P0 LDG.E.U16 R17, desc[UR20][R42.64] ;  /* 0x000000142a110981 */ /* 0x000f28000c1e1500 */
[----:B------:R-:W4:Y:S04]  /*cc10*/  @P0 LDG.E.U16 R16, desc[UR20][R50.64] ;  /* 0x0000001432100981 */ /* 0x000f28000c1e1500 */
[----:B------:R-:W4:Y:S04]  /*cc20*/  LDL.LU.64 R42, [R1+0x5c0] ;  /* 0x0005c000012a7983 */ /* 0x000f280000300a00 */
[----:B------:R-:W4:Y:S04]  /*cc30*/  LDL.LU.64 R50, [R1+0x5b8] ;  /* 0x0005b80001327983 */ /* 0x000f280000300a00 */
[----:B------:R-:W4:Y:S04]  /*cc40*/  LDL.LU.64 R58, [R1+0x5b0] ;  /* 0x0005b000013a7983 */ /* 0x000f280000300a00 */
[----:B------:R-:W4:Y:S04]  /*cc50*/  LDL.LU.64 R66, [R1+0x5a8] ;  /* 0x0005a80001427983 */ /* 0x000f280000300a00 */
[----:B0-----:R-:W4:Y:S04]  /*cc60*/  LDL.LU R74, [R1+0x5a4] ;  /* 0x0005a400014a7983 */ /* 0x001f280000300800 */
        /* <DEDUP_REMOVED lines=13> */
[----:B------:R0:W-:Y:S04]  /*cd40*/  STS.U16 [R55+UR9+0x3500], R124 ;  /* 0x0035007c37007988 */ /* 0x0001e80008000409 */
[----:B------:R1:W-:Y:S04]  /*cd50*/  STS.U16 [R55+UR9+0x3900], R125 ;  /* 0x0039007d37007988 */ /* 0x0003e80008000409 */
[----:B------:R-:W-:Y:S04]  /*cd60*/  STS.U16 [R55+UR9+0x3d00], R113 ;  /* 0x003d007137007988 */ /* 0x000fe80008000409 */
[----:B------:R-:W-:Y:S04]  /*cd70*/  STS.U16 [R55+UR9+0x4100], R112 ;  /* 0x0041007037007988 */ /* 0x000fe80008000409 */
[----:B--2---:R-:W-:Y:S04]  /*cd80*/  STS.U16 [R55+UR9+0x4500], R105 ;  /* 0x0045006937007988 */ /* 0x004fe80008000409 */
[----:B------:R-:W-:Y:S04]  /*cd90*/  STS.U16 [R55+UR9+0x4900], R104 ;  /* 0x0049006837007988 */ /* 0x000fe80008000409 */
[----:B------:R-:W-:Y:S04]  /*cda0*/  STS.U16 [R55+UR9+0x4d00], R97 ;  /* 0x004d006137007988 */ /* 0x000fe80008000409 */
[----:B------:R-:W-:Y:S04]  /*cdb0*/  STS.U16 [R55+UR9+0x5100], R96 ;  /* 0x0051006037007988 */ /* 0x000fe80008000409 */
[----:B------:R-:W-:Y:S04]  /*cdc0*/  STS.U16 [R55+UR9+0x5500], R89 ;  /* 0x0055005937007988 */ /* 0x000fe80008000409 */
[----:B------:R-:W-:Y:S04]  /*cdd0*/  STS.U16 [R55+UR9+0x5900], R88 ;  /* 0x0059005837007988 */ /* 0x000fe80008000409 */
[----:B------:R-:W-:Y:S01]  /*cde0*/  STS.U16 [R55+UR9+0x5d00], R81 ;  /* 0x005d005137007988 */ /* 0x000fe20008000409 */
[----:B------:R-:W-:-:S03]  /*cdf0*/  LOP3.LUT R116, R123, 0x40, RZ, 0x3c, !PT ;  /* 0x000000407b747812 */ /* 0x000fc600078e3cff */
[----:B------:R-:W-:Y:S04]  /*ce00*/  STS.U16 [R55+UR9+0x6100], R80 ;  /* 0x0061005037007988 */ /* 0x000fe80008000409 */
[----:B------:R-:W-:Y:S04]  /*ce10*/  STS.U16 [R55+UR9+0x6500], R73 ;  /* 0x0065004937007988 */ /* 0x000fe80008000409 */
[----:B------:R-:W-:Y:S04]  /*ce20*/  STS.U16 [R55+UR9+0x6900], R72 ;  /* 0x0069004837007988 */ /* 0x000fe80008000409 */
[----:B------:R-:W-:Y:S04]  /*ce30*/  STS.U16 [R55+UR9+0x6d00], R65 ;  /* 0x006d004137007988 */ /* 0x000fe80008000409 */
[----:B---3--:R-:W-:Y:S01]  /*ce40*/  STS.U16 [R55+UR9+0x7100], R64 ;  /* 0x0071004037007988 */ /* 0x008fe20008000409 */
        /* <DEDUP_REMOVED lines=9> */
[----:B0-----:R-:W2:Y:S04]  /*cee0*/  LDL.LU R124, [R1+0x56c] ;  /* 0x00056c00017c7983 */ /* 0x001ea80000300800 */
[----:B------:R-:W-:Y:S04]  /*cef0*/  STS.U16 [R116+UR9+0x1600], R40 ;  /* 0x0016002874007988 */ /* 0x000fe80008000409 */
[----:B-1----:R-:W3:Y:S04]  /*cf00*/  LDL.LU R125, [R1+0x568] ;  /* 0x00056800017d7983 */ /* 0x002ee80000300800 */
[----:B----4-:R-:W-:Y:S04]  /*cf10*/  STS.U16 [R116+UR9+0x1a00], R39 ;  /* 0x001a002774007988 */ /* 0x010fe80008000409 */
[----:B------:R0:W-:Y:S04]  /*cf20*/  STS.U16 [R116+UR9+0x1e00], R38 ;  /* 0x001e002674007988 */ /* 0x0001e80008000409 */
[----:B------:R-:W4:Y:S04]  /*cf30*/  @P0 LDG.E.U16 R60, desc[UR20][R120.64] ;  /* 0x00000014783c0981 */ /* 0x000f28000c1e1500 */
[----:B------:R-:W2:Y:S04]  /*cf40*/  LDL.LU.64 R120, [R1+0x560] ;  /* 0x0005600001787983 */ /* 0x000ea80000300a00 */
[----:B0-----:R-:W2:Y:S04]  /*cf50*/  LDL.64 R38, [R1+0x220] ;  /* 0x0002200001267983 */ /* 0x001ea80000100a00 */
[----:B------:R-:W3:Y:S04]  /*cf60*/  LDL.64 R46, [R1+0x200] ;  /* 0x00020000012e7983 */ /* 0x000ee80000100a00 */
[----:B------:R-:W4:Y:S01]  /*cf70*/  LDL.64 R54, [R1+0x1e0] ;  /* 0x0001e00001367983 */ /* 0x000f220000100a00 */
[----:B------:R-:W-:-:S03]  /*cf80*/  PRMT R109, RZ, 0x7610, R109 ;  /* 0x00007610ff6d7816 */ /* 0x000fc6000000006d */
[----:B------:R-:W-:Y:S01]  /*cf90*/  STS.U16 [R116+UR9+0x2200], R33 ;  /* 0x0022002174007988 */ /* 0x000fe20008000409 */
[----:B------:R-:W-:-:S03]  /*cfa0*/  PRMT R108, RZ, 0x7610, R108 ;  /* 0x00007610ff6c7816 */ /* 0x000fc6000000006c */
[----:B------:R-:W-:Y:S04]  /*cfb0*/  STS.U16 [R116+UR9+0x2600], R32 ;  /* 0x0026002074007988 */ /* 0x000fe80008000409 */
[----:B------:R-:W-:Y:S01]  /*cfc0*/  STS.U16 [R116+UR9+0x2a00], R25 ;  /* 0x002a001974007988 */ /* 0x000fe20008000409 */
[----:B------:R-:W-:-:S03]  /*cfd0*/  PRMT R101, RZ, 0x7610, R101 ;  /* 0x00007610ff657816 */ /* 0x000fc60000000065 */
        /* <DEDUP_REMOVED lines=18> */
[----:B------:R-:W4:Y:S04]  /*d100*/  LDL.64 R112, [R1] ;  /* 0x0000000001707983 */ /* 0x000f280000100a00 */
[----:B--2---:R0:W2:Y:S04]  /*d110*/  @P0 LDG.E.U16 R109, desc[UR20][R38.64] ;  /* 0x00000014266d0981 */ /* 0x0040a8000c1e1500 */
[----:B---3--:R1:W3:Y:S04]  /*d120*/  @P0 LDG.E.U16 R108, desc[UR20][R46.64] ;  /* 0x000000142e6c0981 */ /* 0x0082e8000c1e1500 */
[----:B----4-:R4:W2:Y:S04]  /*d130*/  @P0 LDG.E.U16 R101, desc[UR20][R54.64] ;  /* 0x0000001436650981 */ /* 0x0108a8000c1e1500 */
[----:B------:R-:W0:Y:S04]  /*d140*/  LDL.LU.64 R38, [R1+0x558] ;  /* 0x0005580001267983 */ /* 0x000e280000300a00 */
[----:B------:R-:W1:Y:S04]  /*d150*/  LDL.LU.64 R46, [R1+0x550] ;  /* 0x00055000012e7983 */ /* 0x000e680000300a00 */
[----:B------:R-:W4:Y:S01]  /*d160*/  LDL.LU.64 R54, [R1+0x548] ;  /* 0x0005480001367983 */ /* 0x000f220000300a00 */
[----:B------:R-:W-:-:S02]  /*d170*/  PRMT R122, RZ, 0x7610, R122 ;  /* 0x00007610ff7a7816 */ /* 0x000fc4000000007a */
[----:B------:R-:W-:Y:S02]  /*d180*/  PRMT R61, RZ, 0x7610, R61 ;  /* 0x00007610ff3d7816 */ /* 0x000fe4000000003d */
[----:B------:R-:W-:Y:S02]  /*d190*/  PRMT R0, RZ, 0x7610, R0 ;  /* 0x00007610ff007816 */ /* 0x000fe40000000000 */
[----:B------:R-:W-:Y:S01]  /*d1a0*/  PRMT R95, RZ, 0x7610, R95 ;  /* 0x00007610ff5f7816 */ /* 0x000fe2000000005f */
[----:B------:R-:W2:Y:S01]  /*d1b0*/  @P0 LDG.E.U16 R122, desc[UR20][R114.64] ;  /* 0x00000014727a0981 */ /* 0x000ea2000c1e1500 */
[----:B------:R-:W-:Y:S02]  /*d1c0*/  PRMT R62, RZ, 0x7610, R62 ;  /* 0x00007610ff3e7816 */ /* 0x000fe4000000003e */
[----:B------:R-:W-:Y:S01]  /*d1d0*/  PRMT R103, RZ, 0x7610, R103 ;  /* 0x00007610ff677816 */ /* 0x000fe20000000067 */
        /* <DEDUP_REMOVED lines=19> */
[----:B------:R-:W-:-:S03]  /*d310*/  PRMT R117, RZ, 0x7610, R117 ;  /* 0x00007610ff757816 */ /* 0x000fc60000000075 */
[----:B------:R-:W2:Y:S01]  /*d320*/  @P0 LDG.E.U16 R93, desc[UR20][R16.64] ;  /* 0x00000014105d0981 */ /* 0x000ea2000c1e1500 */
[----:B------:R-:W-:-:S03]  /*d330*/  PRMT R7, RZ, 0x7610, R7 ;  /* 0x00007610ff077816 */ /* 0x000fc60000000007 */
[----:B------:R-:W2:Y:S01]  /*d340*/  LDL.LU.64 R8, [R1+0x540] ;  /* 0x0005400001087983 */ /* 0x000ea20000300a00 */
[----:B------:R-:W-:-:S03]  /*d350*/  PRMT R86, RZ, 0x7610, R86 ;  /* 0x00007610ff567816 */ /* 0x000fc60000000056 */
[----:B------:R-:W2:Y:S01]  /*d360*/  @P0 LDG.E.U16 R124, desc[UR20][R58.64] ;  /* 0x000000143a7c0981 */ /* 0x000ea2000c1e1500 */
[----:B------:R-:W-:-:S03]  /*d370*/  PRMT R78, RZ, 0x7610, R78 ;  /* 0x00007610ff4e7816 */ /* 0x000fc6000000004e */
[----:B------:R-:W2:Y:S01]  /*d380*/  LDL.LU.64 R16, [R1+0x538] ;  /* 0x0005380001107983 */ /* 0x000ea20000300a00 */
[----:B------:R-:W-:-:S03]  /*d390*/  PRMT R92, RZ, 0x7610, R92 ;  /* 0x00007610ff5c7816 */ /* 0x000fc6000000005c */
[----:B------:R-:W2:Y:S01]  /*d3a0*/  @P0 LDG.E.U16 R87, desc[UR20][R24.64] ;  /* 0x0000001418570981 */ /* 0x000ea2000c1e1500 */
[----:B------:R-:W-:-:S03]  /*d3b0*/  PRMT R85, RZ, 0x7610, R85 ;  /* 0x00007610ff557816 */ /* 0x000fc60000000055 */
[----:B------:R-:W2:Y:S04]  /*d3c0*/  @P0 LDG.E.U16 R125, desc[UR20][R50.64] ;  /* 0x00000014327d0981 */ /* 0x000ea8000c1e1500 */
[----:B------:R-:W2:Y:S04]  /*d3d0*/  @P0 LDG.E.U16 R70, desc[UR20][R32.64] ;  /* 0x0000001420460981 */ /* 0x000ea8000c1e1500 */
[----:B------:R-:W3:Y:S01]  /*d3e0*/  LDL.LU.64 R24, [R1+0x530] ;  /* 0x0005300001187983 */ /* 0x000ee20000300a00 */
[----:B------:R-:W-:-:S03]  /*d3f0*/  PRMT R84, RZ, 0x7610, R84 ;  /* 0x00007610ff547816 */ /* 0x000fc60000000054 */
[----:B------:R-:W3:Y:S04]  /*d400*/  @P0 LDG.E.U16 R119, desc[UR20][R42.64] ;  /* 0x000000142a770981 */ /* 0x000ee8000c1e1500 */
[----:B------:R-:W3:Y:S04]  /*d410*/  LDL.LU.64 R32, [R1+0x528] ;  /* 0x0005280001207983 */ /* 0x000ee80000300a00 */
[----:B------:R-:W3:Y:S01]  /*d420*/  @P0 LDG.E.U16 R118, desc[UR20][R34.64] ;  /* 0x0000001422760981 */ /* 0x000ee2000c1e1500 */
[----:B------:R-:W-:-:S03]  /*d430*/  PRMT R110, RZ, 0x7610, R110 ;  /* 0x00007610ff6e7816 */ /* 0x000fc6000000006e */
[----:B------:R-:W3:Y:S04]  /*d440*/  @P0 LDG.E.U16 R111, desc[UR20][R26.64] ;  /* 0x000000141a6f0981 */ /* 0x000ee8000c1e1500 */
        /* <DEDUP_REMOVED lines=9> */
[----:B------:R-:W3:Y:S01]  /*d4e0*/  @P0 LDG.E.U16 R110, desc[UR20][R120.64] ;  /* 0x00000014786e0981 */ /* 0x000ee2000c1e1500 */
[----:B0-----:R-:W-:-:S02]  /*d4f0*/  PRMT R39, RZ, 0x7610, R39 ;  /* 0x00007610ff277816 */ /* 0x001fc40000000027 */
[----:B------:R-:W-:Y:S02]  /*d500*/  PRMT R38, RZ, 0x7610, R38 ;  /* 0x00007610ff267816 */ /* 0x000fe40000000026 */
[----:B-1----:R-:W-:Y:S02]  /*d510*/  PRMT R46, RZ, 0x7610, R46 ;  /* 0x00007610ff2e7816 */ /* 0x002fe4000000002e */
[----:B------:R-:W3:Y:S01]  /*d520*/  @P0 LDG.E.U16 R39, desc[UR20][R40.64] ;  /* 0x0000001428270981 */ /* 0x000ee2000c1e1500 */
[----:B----4-:R-:W-:-:S03]  /*d530*/  PRMT R54, RZ, 0x7610, R54 ;  /* 0x00007610ff367816 */ /* 0x010fc60000000036 */
[----:B------:R-:W4:Y:S04]  /*d540*/  @P0 LDG.E.U16 R46, desc[UR20][R48.64] ;  /* 0x00000014302e0981 */ /* 0x000f28000c1e1500 */
[----:B------:R-:W4:Y:S04]  /*d550*/  @P0 LDG.E.U16 R38, desc[UR20][R56.64] ;  /* 0x0000001438260981 */ /* 0x000f28000c1e1500 */
[----:B------:R-:W4:Y:S04]  /*d560*/  LDL.LU.64 R40, [R1+0x520] ;  /* 0x0005200001287983 */ /* 0x000f280000300a00 */
[----:B------:R-:W4:Y:S04]  /*d570*/  LDL.LU.64 R48, [R1+0x518] ;  /* 0x0005180001307983 */ /* 0x000f280000300a00 */
[----:B------:R-:W4:Y:S04]  /*d580*/  LDL.LU.64 R56, [R1+0x510] ;  /* 0x0005100001387983 */ /* 0x000f280000300a00 */
[----:B------:R-:W4:Y:S04]  /*d590*/  LDL.LU.64 R64, [R1+0x508] ;  /* 0x0005080001407983 */ /* 0x000f280000300a00 */
[----:B------:R-:W4:Y:S04]  /*d5a0*/  @P0 LDG.E.U16 R54, desc[UR20][R72.64] ;  /* 0x0000001448360981 */ /* 0x000f28000c1e1500 */
[----:B------:R-:W4:Y:S04]  /*d5b0*/  LDL.LU.64 R72, [R1+0x500] ;  /* 0x0005000001487983 */ /* 0x000f280000300a00 */
[----:B------:R-:W4:Y:S04]  /*d5c0*/  LDL.LU.64 R80, [R1+0x4f8] ;  /* 0x0004f80001507983 */ /* 0x000f280000300a00 */
[----:B------:R-:W4:Y:S04]  /*d5d0*/  LDL.LU.64 R88, [R1+0x4f0] ;  /* 0x0004f00001587983 */ /* 0x000f280000300a00 */
[----:B------:R-:W4:Y:S04]  /*d5e0*/  LDL.LU.64 R96, [R1+0x4e8] ;  /* 0x0004e80001607983 */ /* 0x000f280000300a00 */
[----:B------:R-:W4:Y:S04]  /*d5f0*/  LDL.LU.64 R104, [R1+0x4e0] ;  /* 0x0004e00001687983 */ /* 0x000f280000300a00 */
[----:B------:R-:W4:Y:S04]  /*d600*/  LDL.LU.64 R112, [R1+0x4d8] ;  /* 0x0004d80001707983 */ /* 0x000f280000300a00 */
[----:B------:R0:W-:Y:S04]  /*d610*/  STS.U16 [R116+UR9+0x4200], R60 ;  /* 0x0042003c74007988 */ /* 0x0001e80008000409 */
[----:B--2---:R1:W-:Y:S04]  /*d620*/  STS.U16 [R116+UR9+0x4600], R122 ;  /* 0x0046007a74007988 */ /* 0x0043e80008000409 */
[----:B------:R2:W-:Y:S04]  /*d630*/  STS.U16 [R116+UR9+0x4a00], R61 ;  /* 0x004a003d74007988 */ /* 0x0005e80008000409 */
[----:B------:R1:W-:Y:S04]  /*d640*/  STS.U16 [R116+UR9+0x4e00], R0 ;  /* 0x004e000074007988 */ /* 0x0003e80008000409 */
[----:B0-----:R0:W5:Y:S04]  /*d650*/  LDL.LU R60, [R1+0x4d0] ;  /* 0x0004d000013c7983 */ /* 0x0011680000300800 */
[----:B------:R0:W-:Y:S04]  /*d660*/  STS.U16 [R116+UR9+0x5200], R95 ;  /* 0x0052005f74007988 */ /* 0x0001e80008000409 */
[----:B-1----:R-:W4:Y:S04]  /*d670*/  LDL.LU R122, [R1+0x384] ;  /* 0x00038400017a7983 */ /* 0x002f280000300800 */
[----:B------:R1:W-:Y:S04]  /*d680*/  STS.U16 [R116+UR9+0x5600], R62 ;  /* 0x0056003e74007988 */ /* 0x0003e80008000409 */
[----:B--2---:R2:W5:Y:S04]  /*d690*/  LDL.LU R61, [R1+0x4cc] ;  /* 0x0004cc00013d7983 */ /* 0x0045680000300800 */
[----:B------:R-:W-:Y:S04]  /*d6a0*/  STS.U16 [R116+UR9+0x5a00], R103 ;  /* 0x005a006774007988 */ /* 0x000fe80008000409 */
[----:B------:R2:W5:Y:S04]  /*d6b0*/  LDL.LU R0, [R1+0x4c8] ;  /* 0x0004c80001007983 */ /* 0x0005680000300800 */
[----:B------:R1:W-:Y:S04]  /*d6c0*/  STS.U16 [R116+UR9+0x5e00], R94 ;  /* 0x005e005e74007988 */ /* 0x0003e80008000409 */
[----:B0-----:R-:W2:Y:S04]  /*d6d0*/  LDL.LU R95, [R1+0x324] ;  /* 0x00032400015f7983 */ /* 0x001ea80000300800 */
[----:B------:R0:W-:Y:S04]  /*d6e0*/  STS.U16 [R116+UR9+0x6200], R124 ;  /* 0x0062007c74007988 */ /* 0x0001e80008000409 */
[----:B------:R-:W-:Y:S04]  /*d6f0*/  STS.U16 [R116+UR9+0x6600], R125 ;  /* 0x0066007d74007988 */ /* 0x000fe80008000409 */
[----:B---3--:R-:W-:Y:S01]  /*d700*/  STS.U16 [R116+UR9+0x6a00], R119 ;  /* 0x006a007774007988 */ /* 0x008fe20008000409 */
[----:B------:R-:W-:-:S03]  /*d710*/  PRMT R77, RZ, 0x7610, R77 ;  /* 0x00007610ff4d7816 */ /* 0x000fc6000000004d */
[----:B-1----:R1:W5:Y:S04]  /*d720*/  LDL.LU R62, [R1+0x4c4] ;  /* 0x0004c400013e7983 */ /* 0x0023680000300800 */
[----:B------:R-:W-:Y:S01]  /*d730*/  STS.U16 [R116+UR9+0x6e00], R118 ;  /* 0x006e007674007988 */ /* 0x000fe20008000409 */
[----:B------:R-:W-:-:S03]  /*d740*/  PRMT R76, RZ, 0x7610, R76 ;  /* 0x00007610ff4c7816 */ /* 0x000fc6000000004c */
[----:B------:R-:W3:Y:S04]  /*d750*/  LDL.LU R94, [R1+0x36c] ;  /* 0x00036c00015e7983 */ /* 0x000ee80000300800 */
[----:B------:R0:W-:Y:S01]  /*d760*/  STS.U16 [R116+UR9+0x7200], R111 ;  /* 0x0072006f74007988 */ /* 0x0001e20008000409 */
[----:B------:R-:W-:-:S03]  /*d770*/  PRMT R71, RZ, 0x7610, R71 ;  /* 0x00007610ff477816 */ /* 0x000fc60000000047 */
[----:B------:R-:W-:Y:S04]  /*d780*/  STS.U16 [R116+UR9+0x7600], R102 ;  /* 0x0076006674007988 */ /* 0x000fe80008000409 */
[----:B------:R-:W-:Y:S04]  /*d790*/  STS.U16 [R116+UR9+0x7a00], R117 ;  /* 0x007a007574007988 */ /* 0x000fe80008000409 */
[----:B------:R-:W3:Y:S04]  /*d7a0*/  LDL.LU R103, [R1+0x320] ;  /* 0x0003200001677983 */ /* 0x000ee80000300800 */
[----:B------:R1:W-:Y:S04]  /*d7b0*/  STS.U16 [R116+UR9+0x7e00], R7 ;  /* 0x007e000774007988 */ /* 0x0003e80008000409 */
[----:B0-----:R-:W3:Y:S04]  /*d7c0*/  LDL.LU R124, [R1+0x4c0] ;  /* 0x0004c000017c7983 */ /* 0x001ee80000300800 */
[----:B------:R-:W3:Y:S01]  /*d7d0*/  LDL.LU R111, [R1+0x31c] ;  /* 0x00031c00016f7983 */ /* 0x000ee20000300800 */
[----:B-1----:R-:W-:-:S03]  /*d7e0*/  LOP3.LUT R7, R123, 0x60, RZ, 0x3c, !PT ;  /* 0x000000607b077812 */ /* 0x002fc600078e3cff */
[----:B------:R-:W3:Y:S04]  /*d7f0*/  LDL.LU R102, [R1+0x318] ;  /* 0x0003180001667983 */ /* 0x000ee80000300800 */
[----:B------:R0:W-:Y:S04]  /*d800*/  STS.U16 [R7+UR9+0x7f00], R110 ;  /* 0x007f006e07007988 */ /* 0x0001e80008000409 */
[----:B0-----:R-:W3:Y:S04]  /*d810*/  LDL.LU R110, [R1+0x314] ;  /* 0x00031400016e7983 */ /* 0x001ee80000300800 */
[----:B------:R-:W3:Y:S04]  /*d820*/  LDL.LU R125, [R1+0x310] ;  /* 0x00031000017d7983 */ /* 0x000ee80000300800 */
[----:B------:R-:W3:Y:S01]  /*d830*/  LDL.LU R119, [R1+0x30c] ;  /* 0x00030c0001777983 */ /* 0x000ee20000300800 */
[----:B------:R-:W-:-:S02]  /*d840*/  PRMT R69, RZ, 0x7610, R69 ;  /* 0x00007610ff457816 */ /* 0x000fc40000000045 */
[----:B------:R-:W-:Y:S01]  /*d850*/  PRMT R68, RZ, 0x7610, R68 ;  /* 0x00007610ff447816 */ /* 0x000fe20000000044 */
[----:B------:R-:W3:Y:S01]  /*d860*/  LDL.LU R118, [R1+0x308] ;  /* 0x0003080001767983 */ /* 0x000ee20000300800 */
        /* <DEDUP_REMOVED lines=8> */
[----:B------:R-:W-:Y:S01]  /*d8f0*/  PRMT R6, RZ, 0x7610, R6 ;  /* 0x00007610ff067816 */ /* 0x000fe20000000006 */
[----:B------:R-:W3:Y:S04]  /*d900*/  @P0 LDG.E.U16 R22, desc[UR20][R32.64] ;  /* 0x0000001420160981 */ /* 0x000ee8000c1e1500 */
[----:B------:R-:W3:Y:S04]  /*d910*/  @P0 LDG.E.U16 R15, desc[UR20][R24.64] ;  /* 0x00000014180f0981 */ /* 0x000ee8000c1e1500 */
[----:B------:R-:W3:Y:S04]  /*d920*/  @P0 LDG.E.U16 R14, desc[UR20][R16.64] ;  /* 0x00000014100e0981 */ /* 0x000ee8000c1e1500 */
[----:B------:R-:W3:Y:S04]  /*d930*/  @P0 LDG.E.U16 R6, desc[UR20][R8.64] ;  /* 0x0000001408060981 */ /* 0x000ee8000c1e1500 */
[----:B----4-:R-:W4:Y:S04]  /*d940*/  @P0 LDG.E.U16 R23, desc[UR20][R40.64] ;  /* 0x0000001428170981 */ /* 0x010f28000c1e1500 */
        /* <DEDUP_REMOVED lines=19> */
[----:B------:R-:W-:Y:S01]  /*da80*/  STS.U16 [R7+UR9+0x2b00], R63 ;  /* 0x002b003f07007988 */ /* 0x000fe20008000409 */
[----:B--2---:R-:W-:-:S03]  /*da90*/  SHF.R.S32.HI R39, RZ, 0x1f, R95 ;  /* 0x0000001fff277819 */ /* 0x004fc6000001145f */
[----:B------:R1:W-:Y:S01]  /*daa0*/  STS.U16 [R7+UR9+0x2f00], R54 ;  /* 0x002f003607007988 */ /* 0x0003e20008000409 */
[----:B------:R-:W-:-:S03]  /*dab0*/  SHF.L.U64.HI R39, R95, 0x1, R39 ;  /* 0x000000015f277819 */ /* 0x000fc60000010227 */
[----:B------:R-:W-:Y:S04]  /*dac0*/  STS.U16 [R7+UR9+0x3300], R86 ;  /* 0x0033005607007988 */ /* 0x000fe80008000409 */
[----:B------:R2:W-:Y:S04]  /*dad0*/  STS.U16 [R7+UR9+0x3700], R78 ;  /* 0x0037004e07007988 */ /* 0x0005e80008000409 */
[----:B------:R0:W-:Y:S04]  /*dae0*/  STS.U16 [R7+UR9+0x3b00], R92 ;  /* 0x003b005c07007988 */ /* 0x0001e80008000409 */
[----:B------:R1:W-:Y:S01]  /*daf0*/  STS.U16 [R7+UR9+0x3f00], R85 ;  /* 0x003f005507007988 */ /* 0x0003e20008000409 */
[----:B---3--:R-:W-:-:S02]  /*db00*/  SHF.R.S32.HI R87, RZ, 0x1f, R94 ;  /* 0x0000001fff577819 */ /* 0x008fc4000001145e */
[CC--:B0-----:R-:W-:Y:S01]  /*db10*/  LEA R38, P0, R94.reuse, R122.reuse, 0x1 ;  /* 0x0000007a5e267211 */ /* 0x0c1fe200078008ff */
[----:B------:R-:W-:Y:S03]  /*db20*/  STS.U16 [R7+UR9+0x4300], R84 ;  /* 0x0043005407007988 */ /* 0x000fe60008000409 */
[----:B------:R-:W-:Y:S02]  /*db30*/  LEA.HI.X R87, R94, R39, R87, 0x1, P0 ;  /* 0x000000275e577211 */ /* 0x000fe400000f0c57 */
[----:B------:R-:W-:Y:S02]  /*db40*/  SHF.R.S32.HI R70, RZ, 0x1f, R103 ;  /* 0x0000001fff467819 */ /* 0x000fe40000011467 */
[----:B------:R-:W-:-:S04]  /*db50*/  LEA R46, P2, R103, R122, 0x1 ;  /* 0x0000007a672e7211 */ /* 0x000fc800078408ff */
[-C--:B------:R-:W-:Y:S02]  /*db60*/  LEA.HI.X R103, R103, R39.reuse, R70, 0x1, P2 ;  /* 0x0000002767677211 */ /* 0x080fe400010f0c46 */
[----:B------:R-:W-:Y:S02]  /*db70*/  SHF.R.S32.HI R93, RZ, 0x1f, R111 ;  /* 0x0000001fff5d7819 */ /* 0x000fe4000001146f */
[CC--:B-1----:R-:W-:Y:S02]  /*db80*/  LEA R54, P0, R111.reuse, R122.reuse, 0x1 ;  /* 0x0000007a6f367211 */ /* 0x0c2fe400078008ff */
[----:B------:R-:W-:Y:S02]  /*db90*/  SHF.R.S32.HI R63, RZ, 0x1f, R102 ;  /* 0x0000001fff3f7819 */ /* 0x000fe40000011466 */
[----:B------:R-:W-:Y:S02]  /*dba0*/  LEA.HI.X R111, R111, R39, R93, 0x1, P0 ;  /* 0x000000276f6f7211 */ /* 0x000fe400000f0c5d */
[----:B------:R-:W-:-:S04]  /*dbb0*/  LEA R70, P2, R102, R122, 0x1 ;  /* 0x0000007a66467211 */ /* 0x000fc800078408ff */
[----:B------:R-:W-:Y:S02]  /*dbc0*/  LEA.HI.X R63, R102, R39, R63, 0x1, P2 ;  /* 0x00000027663f7211 */ /* 0x000fe400010f0c3f */
[----:B------:R-:W-:Y:S02]  /*dbd0*/  SHF.R.S32.HI R94, RZ, 0x1f, R110 ;  /* 0x0000001fff5e7819 */ /* 0x000fe4000001146e */
[----:B--2---:R-:W-:-:S04]  /*dbe0*/  LEA R78, P0, R110, R122, 0x1 ;  /* 0x0000007a6e4e7211 */ /* 0x004fc800078008ff */
[----:B------:R-:W-:Y:S02]  /*dbf0*/  LEA.HI.X R94, R110, R39, R94, 0x1, P0 ;  /* 0x000000276e5e7211 */ /* 0x000fe400000f0c5e */
[----:B------:R-:W-:Y:S02]  /*dc00*/  SHF.R.S32.HI R92, RZ, 0x1f, R119 ;  /* 0x0000001fff5c7819 */ /* 0x000fe40000011477 */
[----:B------:R-:W-:-:S04]  /*dc10*/  LEA R102, P0, R119, R122, 0x1 ;  /* 0x0000007a77667211 */ /* 0x000fc800078008ff */
[-C--:B------:R-:W-:Y:S02]  /*dc20*/  LEA.HI.X R95, R119, R39.reuse, R92, 0x1, P0 ;  /* 0x00000027775f7211 */ /* 0x080fe400000f0c5c */
[----:B------:R-:W0:Y:S01]  /*dc30*/  S2R R119, SR_TID.X ;  /* 0x0000000000777919 */ /* 0x000e220000002100 */
[----:B------:R-:W-:Y:S02]  /*dc40*/  SHF.R.S32.HI R93, RZ, 0x1f, R125 ;  /* 0x0000001fff5d7819 */ /* 0x000fe4000001147d */
[CC--:B------:R-:W-:Y:S02]  /*dc50*/  LEA R86, P2, R125.reuse, R122.reuse, 0x1 ;  /* 0x0000007a7d567211 */ /* 0x0c0fe400078408ff */
[----:B------:R-:W-:Y:S02]  /*dc60*/  SHF.R.S32.HI R85, RZ, 0x1f, R118 ;  /* 0x0000001fff557819 */ /* 0x000fe40000011476 */
[----:B------:R-:W-:Y:S02]  /*dc70*/  LEA.HI.X R125, R125, R39, R93, 0x1, P2 ;  /* 0x000000277d7d7211 */ /* 0x000fe400010f0c5d */
[----:B------:R-:W-:-:S04]  /*dc80*/  LEA R110, P2, R118, R122, 0x1 ;  /* 0x0000007a766e7211 */ /* 0x000fc800078408ff */
[----:B------:R-:W-:Y:S01]  /*dc90*/  LEA.HI.X R118, R118, R39, R85, 0x1, P2 ;  /* 0x0000002776767211 */ /* 0x000fe200010f0c55 */
[----:B----4-:R-:W-:Y:S04]  /*dca0*/  STS.U16 [R7+UR9+0x4700], R77 ;  /* 0x0047004d07007988 */ /* 0x010fe80008000409 */
[----:B------:R-:W-:Y:S04]  /*dcb0*/  STS.U16 [R7+UR9+0x4b00], R76 ;  /* 0x004b004c07007988 */ /* 0x000fe80008000409 */
[----:B------:R1:W-:Y:S02]  /*dcc0*/  STS.U16 [R7+UR9+0x4f00], R71 ;  /* 0x004f004707007988 */ /* 0x0003e40008000409 */
[----:B-1----:R-:W1:Y:S02]  /*dcd0*/  S2R R71, SR_TID.X ;  /* 0x0000000000477919 */ /* 0x002e640000002100 */
[----:B------:R-:W-:Y:S04]  /*dce0*/  STS.U16 [R7+UR9+0x5300], R69 ;  /* 0x0053004507007988 */ /* 0x000fe80008000409 */
[----:B------:R-:W-:Y:S04]  /*dcf0*/  STS.U16 [R7+UR9+0x5700], R68 ;  /* 0x0057004407007988 */ /* 0x000fe80008000409 */
[----:B------:R-:W-:Y:S04]  /*dd00*/  STS.U16 [R7+UR9+0x5b00], R55 ;  /* 0x005b003707007988 */ /* 0x000fe80008000409 */
[----:B------:R2:W-:Y:S04]  /*dd10*/  STS.U16 [R7+UR9+0x5f00], R47 ;  /* 0x005f002f07007988 */ /* 0x0005e80008000409 */
[----:B------:R3:W-:Y:S01]  /*dd20*/  STS.U16 [R7+UR9+0x6300], R31 ;  /* 0x0063001f07007988 */ /* 0x0007e20008000409 */
[----:B-1----:R-:W-:-:S04]  /*dd30*/  SHF.R.U32.HI R71, RZ, 0x6, R71 ;  /* 0x00000006ff477819 */ /* 0x002fc80000011647 */
[----:B------:R-:W-:Y:S01]  /*dd40*/  SGXT.U32 R71, R71, 0x2 ;  /* 0x000000024747781a */ /* 0x000fe20000000000 */
[----:B------:R-:W-:Y:S03]  /*dd50*/  STS.U16 [R7+UR9+0x6700], R30 ;  /* 0x0067001e07007988 */ /* 0x000fe60008000409 */
[C---:B--2---:R-:W-:Y:S02]  /*dd60*/  LOP3.LUT R47, R71.reuse, 0x30, RZ, 0xfc, !PT ;  /* 0x00000030472f7812 */ /* 0x044fe400078efcff */
[----:B------:R-:W-:Y:S02]  /*dd70*/  LOP3.LUT R55, R71, 0x34, RZ, 0xfc, !PT ;  /* 0x0000003447377812 */ /* 0x000fe400078efcff */
[--C-:B0-----:R-:W-:Y:S01]  /*dd80*/  SHF.R.U32.HI R71, RZ, 0x6, R119.reuse ;  /* 0x00000006ff477819 */ /* 0x101fe20000011677 */
[----:B------:R0:W-:Y:S01]  /*dd90*/  STS.U16 [R7+UR9+0x6b00], R23 ;  /* 0x006b001707007988 */ /* 0x0001e20008000409 */
[----:B------:R-:W-:-:S02]  /*dda0*/  SHF.R.U32.HI R119, RZ, 0x6, R119 ;  /* 0x00000006ff777819 */ /* 0x000fc40000011677 */
[----:B------:R-:W-:Y:S01]  /*ddb0*/  SGXT.U32 R71, R71, 0x2 ;  /* 0x000000024747781a */ /* 0x000fe20000000000 */
[----:B------:R-:W-:Y:S04]  /*ddc0*/  STS.U16 [R7+UR9+0x6f00], R22 ;  /* 0x006f001607007988 */ /* 0x000fe80008000409 */
[----:B------:R-:W-:Y:S01]  /*ddd0*/  STS.U16 [R7+UR9+0x7300], R15 ;  /* 0x0073000f07007988 */ /* 0x000fe20008000409 */
[----:B---3--:R-:W-:-:S03]  /*dde0*/  LOP3.LUT R31, R71, 0x3c, RZ, 0xfc, !PT ;  /* 0x0000003c471f7812 */ /* 0x008fc600078efcff */
[----:B------:R-:W-:Y:S04]  /*ddf0*/  STS.U16 [R7+UR9+0x7700], R14 ;  /* 0x0077000e07007988 */ /* 0x000fe80008000409 */
[----:B------:R1:W-:Y:S01]  /*de00*/  STS.U16 [R7+UR9+0x7b00], R6 ;  /* 0x007b000607007988 */ /* 0x0003e20008000409 */
[----:B------:R-:W-:Y:S01]  /*de10*/  SGXT.U32 R119, R119, 0x2 ;  /* 0x000000027777781a */ /* 0x000fe20000000000 */
[-C--:B0-----:R-:W-:Y:S02]  /*de20*/  IMAD R23, R31, R124.reuse, RZ ;  /* 0x0000007c1f177224 */ /* 0x081fe400078e02ff */
[-C--:B------:R-:W-:Y:S02]  /*de30*/  IMAD R55, R55, R124.reuse, RZ ;  /* 0x0000007c37377224 */ /* 0x080fe400078e02ff */
[----:B-1----:R-:W-:Y:S01]  /*de40*/  IMAD R7, R47, R124, RZ ;  /* 0x0000007c2f077224 */ /* 0x002fe200078e02ff */
[C---:B------:R-:W-:Y:S01]  /*de50*/  LOP3.LUT R47, R71.reuse, 0x38, RZ, 0xfc, !PT ;  /* 0x00000038472f7812 */ /* 0x040fe200078efcff */
[----:B------:R-:W0:Y:S01]  /*de60*/  S2R R93, SR_TID.X ;  /* 0x00000000005d7919 */ /* 0x000e220000002100 */
[----:B------:R-:W-:-:S02]  /*de70*/  LOP3.LUT R71, R71, 0x40, RZ, 0xfc, !PT ;  /* 0x0000004047477812 */ /* 0x000fc400078efcff */
[----:B------:R-:W-:Y:S01]  /*de80*/  LOP3.LUT R30, R119, 0x48, RZ, 0xfc, !PT ;  /* 0x00000048771e7812 */ /* 0x000fe200078efcff */
[----:B------:R1:W-:Y:S06]  /*de90*/  MEMBAR.ALL.CTA ;  /* 0x0000000000007992 */ /* 0x0003ec0000008000 */
[----:B-1----:R-:W1:Y:S01]  /*dea0*/  FENCE.VIEW.ASYNC.S ;  /* 0x00000000000073c6 */ /* 0x002e620000000000 */
[-C--:B------:R-:W-:Y:S01]  /*deb0*/  IMAD R31, R71, R124.reuse, RZ ;  /* 0x0000007c471f7224 */ /* 0x080fe200078e02ff */
[C---:B------:R-:W-:Y:S01]  /*dec0*/  LOP3.LUT R71, R119.reuse, 0x4c, RZ, 0xfc, !PT ;  /* 0x0000004c77477812 */ /* 0x040fe200078efcff */
[----:B------:R-:W-:Y:S01]  /*ded0*/  IMAD R15, R30, R124, RZ ;  /* 0x0000007c1e0f7224 */ /* 0x000fe200078e02ff */
[----:B------:R-:W-:-:S03]  /*dee0*/  LOP3.LUT R22, R119, 0x44, RZ, 0xfc, !PT ;  /* 0x0000004477167812 */ /* 0x000fc600078efcff */
[----:B------:R-:W-:Y:S02]  /*def0*/  IMAD R30, R71, R124, RZ ;  /* 0x0000007c471e7224 */ /* 0x000fe400078e02ff */
[----:B------:R-:W2:Y:S01]  /*df00*/  S2R R71, SR_TID.X ;  /* 0x0000000000477919 */ /* 0x000ea20000002100 */
[----:B------:R-:W-:-:S05]  /*df10*/  LOP3.LUT R119, R119, 0x50, RZ, 0xfc, !PT ;  /* 0x0000005077777812 */ /* 0x000fca00078efcff */
[----:B------:R-:W-:Y:S02]  /*df20*/  IMAD R6, R119, R124, RZ ;  /* 0x0000007c77067224 */ /* 0x000fe400078e02ff */
[----:B------:R-:W3:Y:S01]  /*df30*/  S2R R119, SR_TID.X ;  /* 0x0000000000777919 */ /* 0x000ee20000002100 */
[----:B------:R-:W-:Y:S02]  /*df40*/  IMAD.SHL.U32 R76, R55, 0x2, RZ ;  /* 0x00000002374c7824 */ /* 0x000fe400078e00ff */
[----:B------:R-:W-:Y:S01]  /*df50*/  IMAD.SHL.U32 R85, R31, 0x2, RZ ;  /* 0x000000021f557824 */ /* 0x000fe200078e00ff */
[----:B--2---:R-:W-:-:S04]  /*df60*/  SHF.R.U32.HI R71, RZ, 0x6, R71 ;  /* 0x00000006ff477819 */ /* 0x004fc80000011647 */
[----:B------:R-:W-:-:S04]  /*df70*/  SGXT.U32 R71, R71, 0x2 ;  /* 0x000000024747781a */ /* 0x000fc80000000000 */
[----:B------:R-:W-:Y:S02]  /*df80*/  LOP3.LUT R55, R71, 0x54, RZ, 0xfc, !PT ;  /* 0x0000005447377812 */ /* 0x000fe400078efcff */
[--C-:B---3--:R-:W-:Y:S02]  /*df90*/  SHF.R.U32.HI R71, RZ, 0x6, R119.reuse ;  /* 0x00000006ff477819 */ /* 0x108fe40000011677 */
[----:B------:R-:W-:Y:S02]  /*dfa0*/  SHF.R.U32.HI R119, RZ, 0x6, R119 ;  /* 0x00000006ff777819 */ /* 0x000fe40000011677 */
[----:B------:R-:W-:Y:S02]  /*dfb0*/  SGXT.U32 R71, R71, 0x2 ;  /* 0x000000024747781a */ /* 0x000fe40000000000 */
[----:B------:R-:W-:Y:S02]  /*dfc0*/  SGXT.U32 R119, R119, 0x2 ;  /* 0x000000027777781a */ /* 0x000fe40000000000 */
[----:B------:R-:W-:Y:S01]  /*dfd0*/  LOP3.LUT R71, R71, 0x58, RZ, 0xfc, !PT ;  /* 0x0000005847477812 */ /* 0x000fe200078efcff */
[----:B------:R-:W-:-:S04]  /*dfe0*/  IMAD.HI R117, R31, 0x2, RZ ;  /* 0x000000021f757827 */ /* 0x000fc800078e02ff */
[-C--:B------:R-:W-:Y:S01]  /*dff0*/  IMAD R31, R71, R124.reuse, RZ ;  /* 0x0000007c471f7224 */ /* 0x080fe200078e02ff */
[C---:B------:R-:W-:Y:S01]  /*e000*/  LOP3.LUT R71, R119.reuse, 0x5c, RZ, 0xfc, !PT ;  /* 0x0000005c77477812 */ /* 0x040fe200078efcff */
[----:B------:R-:W-:Y:S01]  /*e010*/  IMAD.SHL.U32 R100, R30, 0x2, RZ ;  /* 0x000000021e647824 */ /* 0x000fe200078e00ff */
[----:B------:R-:W-:Y:S01]  /*e020*/  LOP3.LUT R119, R119, 0x60, RZ, 0xfc, !PT ;  /* 0x0000006077777812 */ /* 0x000fe200078efcff */
[-C--:B------:R-:W-:Y:S02]  /*e030*/  IMAD R30, R55, R124.reuse, RZ ;  /* 0x0000007c371e7224 */ /* 0x080fe400078e02ff */
[----:B------:R-:W-:Y:S02]  /*e040*/  IMAD R55, R71, R124, RZ ;  /* 0x0000007c47377224 */ /* 0x000fe400078e02ff */
[C---:B------:R-:W-:Y:S02]  /*e050*/  IMAD.SHL.U32 R109, R31.reuse, 0x2, RZ ;  /* 0x000000021f6d7824 */ /* 0x040fe400078e00ff */
[----:B------:R-:W-:-:S04]  /*e060*/  IMAD.HI R71, R31, 0x2, RZ ;  /* 0x000000021f477827 */ /* 0x000fc800078e02ff */
[-C--:B------:R-:W-:Y:S02]  /*e070*/  IMAD R31, R119, R124.reuse, RZ ;  /* 0x0000007c771f7224 */ /* 0x080fe400078e02ff */
[----:B------:R-:W2:Y:S01]  /*e080*/  S2R R119, SR_TID.X ;  /* 0x0000000000777919 */ /* 0x000ea20000002100 */
[----:B------:R-:W-:Y:S02]  /*e090*/  IMAD R14, R22, R124, RZ ;  /* 0x0000007c160e7224 */ /* 0x000fe400078e02ff */
[C---:B------:R-:W-:Y:S02]  /*e0a0*/  IMAD.SHL.U32 R22, R7.reuse, 0x2, RZ ;  /* 0x0000000207167824 */ /* 0x040fe400078e00ff */
[----:B------:R-:W-:-:S03]  /*e0b0*/  IMAD.HI R7, R7, 0x2, RZ ;  /* 0x0000000207077827 */ /* 0x000fc600078e02ff */
[----:B------:R-:W-:-:S04]  /*e0c0*/  IADD3 R68, P3, P5, R22, UR16, R122 ;  /* 0x0000001016447c10 */ /* 0x000fc8000fd7e07a */
[----:B------:R-:W-:Y:S02]  /*e0d0*/  IADD3.X R69, PT, PT, R7, UR17, R39, P3, P5 ;  /* 0x0000001107457c10 */ /* 0x000fe40009fea427 */
[----:B--2---:R-:W-:-:S04]  /*e0e0*/  SHF.R.U32.HI R119, RZ, 0x6, R119 ;  /* 0x00000006ff777819 */ /* 0x004fc80000011677 */
[----:B------:R-:W-:-:S04]  /*e0f0*/  SGXT.U32 R119, R119, 0x2 ;  /* 0x000000027777781a */ /* 0x000fc80000000000 */
[----:B------:R-:W-:-:S05]  /*e100*/  LOP3.LUT R119, R119, 0x64, RZ, 0xfc, !PT ;  /* 0x0000006477777812 */ /* 0x000fca00078efcff */
[----:B------:R-:W-:Y:S02]  /*e110*/  IMAD R7, R119, R124, RZ ;  /* 0x0000007c77077224 */ /* 0x000fe400078e02ff */
[----:B------:R-:W2:Y:S01]  /*e120*/  S2R R119, SR_TID.X ;  /* 0x0000000000777919 */ /* 0x000ea20000002100 */
[----:B0-----:R-:W-:-:S04]  /*e130*/  SHF.R.U32.HI R93, RZ, 0x6, R93 ;  /* 0x00000006ff5d7819 */ /* 0x001fc8000001165d */
[----:B------:R-:W-:-:S04]  /*e140*/  SGXT.U32 R93, R93, 0x2 ;  /* 0x000000025d5d781a */ /* 0x000fc80000000000 */
[----:B------:R-:W-:-:S05]  /*e150*/  LOP3.LUT R77, R93, 0x34, RZ, 0xfc, !PT ;  /* 0x000000345d4d7812 */ /* 0x000fca00078efcff */
[-C--:B------:R-:W-:Y:S01]  /*e160*/  IMAD R77, R77, R124.reuse, RZ ;  /* 0x0000007c4d4d7224 */ /* 0x080fe200078e02ff */
[----:B------:R-:W-:Y:S01]  /*e170*/  IADD3 R76, P0, P2, R76, UR16, R122 ;  /* 0x000000104c4c7c10 */ /* 0x000fe2000fa1e07a */
[----:B------:R-:W-:Y:S02]  /*e180*/  IMAD R47, R47, R124, RZ ;  /* 0x0000007c2f2f7224 */ /* 0x000fe400078e02ff */
[----:B------:R-:W-:Y:S01]  /*e190*/  IMAD.HI R77, R77, 0x2, RZ ;  /* 0x000000024d4d7827 */ /* 0x000fe200078e02ff */
[----:B------:R0:W-:Y:S03]  /*e1a0*/  STL.64 [R1+0x280], R68 ;  /* 0x0002804401007387 */ /* 0x0001e60000100a00 */
[----:B------:R-:W-:Y:S01]  /*e1b0*/  IMAD.SHL.U32 R92, R47, 0x2, RZ ;  /* 0x000000022f5c7824 */ /* 0x000fe200078e00ff */
[----:B------:R-:W-:Y:S01]  /*e1c0*/  IADD3.X R77, PT, PT, R77, UR17, R39, P0, P2 ;  /* 0x000000114d4d7c10 */ /* 0x000fe200087e4427 */
[----:B------:R-:W-:Y:S01]  /*e1d0*/  IMAD.SHL.U32 R47, R23, 0x2, RZ ;  /* 0x00000002172f7824 */ /* 0x000fe200078e00ff */
[----:B--2---:R-:W-:Y:S01]  /*e1e0*/  SHF.R.U32.HI R119, RZ, 0x6, R119 ;  /* 0x00000006ff777819 */ /* 0x004fe20000011677 */
[----:B0-----:R0:W5:Y:S03]  /*e1f0*/  LDL.LU.64 R68, [R1+0x4b8] ;  /* 0x0004b80001447983 */ /* 0x0011660000300a00 */
[----:B------:R-:W-:Y:S01]  /*e200*/  SGXT.U32 R119, R119, 0x2 ;  /* 0x000000027777781a */ /* 0x000fe20000000000 */
[----:B------:R-:W-:Y:S01]  /*e210*/  IMAD.HI R23, R23, 0x2, RZ ;  /* 0x0000000217177827 */ /* 0x000fe200078e02ff */
[----:B------:R2:W-:Y:S02]  /*e220*/  STL.64 [R1+0x288], R76 ;  /* 0x0002884c01007387 */ /* 0x0005e40000100a00 */
[----:B------:R-:W-:-:S02]  /*e230*/  LOP3.LUT R93, R119, 0x38, RZ, 0xfc, !PT ;  /* 0x00000038775d7812 */ /* 0x000fc400078efcff */
[----:B------:R-:W-:Y:S02]  /*e240*/  LOP3.LUT R119, R119, 0x68, RZ, 0xfc, !PT ;  /* 0x0000006877777812 */ /* 0x000fe400078efcff */
[----:B--2---:R-:W-:-:S04]  /*e250*/  IADD3 R76, P0, P2, R47, UR16, R122 ;  /* 0x000000102f4c7c10 */ /* 0x004fc8000fa1e07a */
[----:B------:R-:W-:Y:S01]  /*e260*/  IADD3.X R77, PT, PT, R23, UR17, R39, P0, P2 ;  /* 0x00000011174d7c10 */ /* 0x000fe200087e4427 */
[-C--:B------:R-:W-:Y:S02]  /*e270*/  IMAD R23, R119, R124.reuse, RZ ;  /* 0x0000007c77177224 */ /* 0x080fe400078e02ff */
[----:B------:R-:W2:Y:S01]  /*e280*/  S2R R119, SR_TID.X ;  /* 0x0000000000777919 */ /* 0x000ea20000002100 */
[----:B------:R-:W-:Y:S01]  /*e290*/  IMAD R93, R93, R124, RZ ;  /* 0x0000007c5d5d7224 */ /* 0x000fe200078e02ff */
[----:B------:R-:W-:-:S03]  /*e2a0*/  IADD3 R92, P3, P5, R92, UR16, R122 ;  /* 0x000000105c5c7c10 */ /* 0x000fc6000fd7e07a */
[----:B------:R-:W-:-:S05]  /*e2b0*/  IMAD.HI R93, R93, 0x2, RZ ;  /* 0x000000025d5d7827 */ /* 0x000fca00078e02ff */
[----:B------:R-:W-:-:S05]  /*e2c0*/  IADD3.X R93, PT, PT, R93, UR17, R39, P3, P5 ;  /* 0x000000115d5d7c10 */ /* 0x000fca0009fea427 */
[----:B------:R3:W-:Y:S02]  /*e2d0*/  STL.64 [R1+0x290], R92 ;  /* 0x0002905c01007387 */ /* 0x0007e40000100a00 */
[----:B---3--:R-:W-:-:S04]  /*e2e0*/  IADD3 R92, P3, P5, R85, UR16, R122 ;  /* 0x00000010555c7c10 */ /* 0x008fc8000fd7e07a */
[----:B------:R-:W-:Y:S02]  /*e2f0*/  IADD3.X R93, PT, PT, R117, UR17, R39, P3, P5 ;  /* 0x00000011755d7c10 */ /* 0x000fe40009fea427 */
[----:B------:R-:W3:Y:S01]  /*e300*/  S2R R117, SR_TID.X ;  /* 0x0000000000757919 */ /* 0x000ee20000002100 */
[----:B--2---:R-:W-:Y:S01]  /*e310*/  SHF.R.U32.HI R119, RZ, 0x6, R119 ;  /* 0x00000006ff777819 */ /* 0x004fe20000011677 */
[C---:B------:R-:W-:Y:S02]  /*e320*/  IMAD.SHL.U32 R84, R14.reuse, 0x2, RZ ;  /* 0x000000020e547824 */ /* 0x040fe400078e00ff */
[----:B------:R-:W-:Y:S01]  /*e330*/  IMAD.HI R101, R14, 0x2, RZ ;  /* 0x000000020e657827 */ /* 0x000fe200078e02ff */
[----:B------:R-:W-:Y:S01]  /*e340*/  SGXT.U32 R119, R119, 0x2 ;  /* 0x000000027777781a */ /* 0x000fe20000000000 */
[----:B------:R2:W-:Y:S02]  /*e350*/  STL.64 [R1+0x298], R76 ;  /* 0x0002984c01007387 */ /* 0x0005e40000100a00 */
[----:B------:R-:W-:Y:S01]  /*e360*/  IMAD.SHL.U32 R14, R15, 0x2, RZ ;  /* 0x000000020f0e7824 */ /* 0x000fe200078e00ff */
[----:B------:R-:W-:Y:S01]  /*e370*/  LOP3.LUT R119, R119, 0x6c, RZ, 0xfc, !PT ;  /* 0x0000006c77777812 */ /* 0x000fe200078efcff */
[----:B------:R-:W-:Y:S01]  /*e380*/  IMAD.HI R15, R15, 0x2, RZ ;  /* 0x000000020f0f7827 */ /* 0x000fe200078e02ff */
[----:B--2---:R0:W5:Y:S04]  /*e390*/  LDL.LU.64 R76, [R1+0x4b0] ;  /* 0x0004b000014c7983 */ /* 0x0041680000300a00 */
[----:B------:R2:W-:Y:S02]  /*e3a0*/  STL.64 [R1+0x2a0], R92 ;  /* 0x0002a05c01007387 */ /* 0x0005e40000100a00 */
[----:B--2---:R-:W-:-:S04]  /*e3b0*/  IADD3 R92, P3, P5, R14, UR16, R122 ;  /* 0x000000100e5c7c10 */ /* 0x004fc8000fd7e07a */
[----:B------:R-:W-:Y:S01]  /*e3c0*/  IADD3.X R93, PT, PT, R15, UR17, R39, P3, P5 ;  /* 0x000000110f5d7c10 */ /* 0x000fe20009fea427 */
[----:B------:R-:W-:Y:S02]  /*e3d0*/  IMAD R15, R119, R124, RZ ;  /* 0x0000007c770f7224 */ /* 0x000fe400078e02ff */
[----:B------:R-:W2:Y:S01]  /*e3e0*/  S2R R119, SR_TID.X ;  /* 0x0000000000777919 */ /* 0x000ea20000002100 */
[----:B---3--:R-:W-:Y:S02]  /*e3f0*/  SHF.R.U32.HI R117, RZ, 0x6, R117 ;  /* 0x00000006ff757819 */ /* 0x008fe40000011675 */
[----:B------:R-:W-:Y:S02]  /*e400*/  IADD3 R84, P0, P2, R84, UR16, R122 ;  /* 0x0000001054547c10 */ /* 0x000fe4000fa1e07a */
[----:B------:R-:W-:Y:S02]  /*e410*/  SGXT.U32 R117, R117, 0x2 ;  /* 0x000000027575781a */ /* 0x000fe40000000000 */
[----:B------:R-:W-:-:S02]  /*e420*/  IADD3.X R85, PT, PT, R101, UR17, R39, P0, P2 ;  /* 0x0000001165557c10 */ /* 0x000fc400087e4427 */
[----:B------:R-:W-:-:S05]  /*e430*/  LOP3.LUT R101, R117, 0x4c, RZ, 0xfc, !PT ;  /* 0x0000004c75657812 */ /* 0x000fca00078efcff */
[----:B------:R-:W-:Y:S01]  /*e440*/  IMAD R101, R101, R124, RZ ;  /* 0x0000007c65657224 */ /* 0x000fe200078e02ff */
[----:B------:R-:W-:-:S03]  /*e450*/  IADD3 R100, P0, P2, R100, UR16, R122 ;  /* 0x0000001064647c10 */ /* 0x000fc6000fa1e07a */
[----:B------:R-:W-:Y:S01]  /*e460*/  IMAD.HI R101, R101, 0x2, RZ ;  /* 0x0000000265657827 */ /* 0x000fe200078e02ff */
[----:B------:R3:W-:Y:S03]  /*e470*/  STL.64 [R1+0x2a8], R84 ;  /* 0x0002a85401007387 */ /* 0x0007e60000100a00 */
[----:B------:R-:W-:Y:S01]  /*e480*/  IMAD.SHL.U32 R116, R6, 0x2, RZ ;  /* 0x0000000206747824 */ /* 0x000fe200078e00ff */
[----:B------:R-:W-:Y:S01]  /*e490*/  IADD3.X R101, PT, PT, R101, UR17, R39, P0, P2 ;  /* 0x0000001165657c10 */ /* 0x000fe200087e4427 */
[C---:B------:R-:W-:Y:S01]  /*e4a0*/  IMAD.SHL.U32 R6, R30.reuse, 0x2, RZ ;  /* 0x000000021e067824 */ /* 0x040fe200078e00ff */
[----:B--2---:R-:W-:Y:S01]  /*e4b0*/  SHF.R.U32.HI R119, RZ, 0x6, R119 ;  /* 0x00000006ff777819 */ /* 0x004fe20000011677 */
[----:B---3--:R0:W5:Y:S03]  /*e4c0*/  LDL.LU.64 R84, [R1+0x4a8] ;  /* 0x0004a80001547983 */ /* 0x0081660000300a00 */
[----:B------:R-:W-:Y:S01]  /*e4d0*/  SGXT.U32 R119, R119, 0x2 ;  /* 0x000000027777781a */ /* 0x000fe20000000000 */
[----:B------:R2:W-:Y:S01]  /*e4e0*/  STL.64 [R1+0x320], R92 ;  /* 0x0003205c01007387 */ /* 0x0005e20000100a00 */
[----:B------:R-:W-:-:S02]  /*e4f0*/  IMAD.HI R30, R30, 0x2, RZ ;  /* 0x000000021e1e7827 */ /* 0x000fc400078e02ff */
[C---:B------:R-:W-:Y:S02]  /*e500*/  LOP3.LUT R117, R119.reuse, 0x50, RZ, 0xfc, !PT ;  /* 0x0000005077757812 */ /* 0x040fe400078efcff */
[----:B------:R-:W-:Y:S01]  /*e510*/  LOP3.LUT R119, R119, 0x70, RZ, 0xfc, !PT ;  /* 0x0000007077777812 */ /* 0x000fe200078efcff */
[----:B--2---:R0:W5:Y:S04]  /*e520*/  LDL.LU.64 R92, [R1+0x4a0] ;  /* 0x0004a000015c7983 */ /* 0x0041680000300a00 */
[----:B------:R2:W-:Y:S02]  /*e530*/  STL.64 [R1+0x328], R100 ;  /* 0x0003286401007387 */ /* 0x0005e40000100a00 */
        /* <DEDUP_REMOVED lines=8> */
[----:B------:R3:W-:Y:S04]  /*e5c0*/  STL.64 [R1+0x330], R116 ;  /* 0x0003307401007387 */ /* 0x0007e80000100a00 */
[----:B------:R4:W-:Y:S01]  /*e5d0*/  STL.64 [R1+0x338], R100 ;  /* 0x0003386401007387 */ /* 0x0009e20000100a00 */
[----:B---3--:R-:W-:Y:S02]  /*e5e0*/  IADD3 R116, P5, P3, R109, UR16, R122 ;  /* 0x000000106d747c10 */ /* 0x008fe4000fbbe07a */
[----:B--2---:R-:W-:Y:S01]  /*e5f0*/  SHF.R.U32.HI R119, RZ, 0x6, R119 ;  /* 0x00000006ff777819 */ /* 0x004fe20000011677 */
[----:B----4-:R0:W5:Y:S01]  /*e600*/  LDL.LU.64 R100, [R1+0x498] ;  /* 0x0004980001647983 */ /* 0x0101620000300a00 */
[----:B------:R-:W-:Y:S02]  /*e610*/  IADD3.X R117, PT, PT, R71, UR17, R39, P5, P3 ;  /* 0x0000001147757c10 */ /* 0x000fe4000afe6427 */
[----:B------:R-:W-:-:S03]  /*e620*/  SGXT.U32 R119, R119, 0x2 ;  /* 0x000000027777781a */ /* 0x000fc60000000000 */
[----:B------:R2:W-:Y:S01]  /*e630*/  STL.64 [R1+0x340], R116 ;  /* 0x0003407401007387 */ /* 0x0005e20000100a00 */
[----:B------:R-:W-:-:S03]  /*e640*/  LOP3.LUT R71, R119, 0x74, RZ, 0xfc, !PT ;  /* 0x0000007477477812 */ /* 0x000fc600078efcff */
[----:B------:R-:W3:Y:S01]  /*e650*/  LDL R119, [R1+0x3ec] ;  /* 0x0003ec0001777983 */ /* 0x000ee20000100800 */
[----:B------:R-:W-:Y:S02]  /*e660*/  IMAD.SHL.U32 R108, R55, 0x2, RZ ;  /* 0x00000002376c7824 */ /* 0x000fe400078e00ff */
[----:B------:R-:W-:Y:S02]  /*e670*/  IMAD.SHL.U32 R22, R31, 0x2, RZ ;  /* 0x000000021f167824 */ /* 0x000fe400078e00ff */
[----:B------:R-:W-:Y:S01]  /*e680*/  IMAD.HI R55, R55, 0x2, RZ ;  /* 0x0000000237377827 */ /* 0x000fe200078e02ff */
[--C-:B------:R-:W-:Y:S02]  /*e690*/  IADD3 R108, P0, P2, R108, UR16, R122.reuse ;  /* 0x000000106c6c7c10 */ /* 0x100fe4000fa1e07a */
[----:B--2---:R-:W-:Y:S01]  /*e6a0*/  IADD3 R116, P5, P3, R22, UR16, R122 ;  /* 0x0000001016747c10 */ /* 0x004fe2000fbbe07a */
[----:B------:R-:W-:Y:S01]  /*e6b0*/  IMAD.HI R31, R31, 0x2, RZ ;  /* 0x000000021f1f7827 */ /* 0x000fe200078e02ff */
[----:B------:R-:W-:-:S02]  /*e6c0*/  IADD3.X R109, PT, PT, R55, UR17, R39, P0, P2 ;  /* 0x00000011376d7c10 */ /* 0x000fc400087e4427 */
[----:B------:R-:W-:Y:S01]  /*e6d0*/  SHF.R.U32.HI R79, RZ, 0x6, R79 ;  /* 0x00000006ff4f7819 */ /* 0x000fe2000001164f */
[----:B------:R-:W-:Y:S01]  /*e6e0*/  IMAD.SHL.U32 R47, R7, 0x2, RZ ;  /* 0x00000002072f7824 */ /* 0x000fe200078e00ff */
[----:B------:R-:W-:Y:S01]  /*e6f0*/  IADD3.X R117, PT, PT, R31, UR17, R39, P5, P3 ;  /* 0x000000111f757c10 */ /* 0x000fe2000afe6427 */
[----:B------:R-:W-:Y:S01]  /*e700*/  IMAD.SHL.U32 R14, R23, 0x2, RZ ;  /* 0x00000002170e7824 */ /* 0x000fe200078e00ff */
[----:B------:R2:W-:Y:S01]  /*e710*/  STL.64 [R1+0x348], R108 ;  /* 0x0003486c01007387 */ /* 0x0005e20000100a00 */
[----:B------:R-:W-:Y:S01]  /*e720*/  IMAD.HI R7, R7, 0x2, RZ ;  /* 0x0000000207077827 */ /* 0x000fe200078e02ff */
[----:B------:R-:W-:Y:S02]  /*e730*/  SGXT.U32 R79, R79, 0x2 ;  /* 0x000000024f4f781a */ /* 0x000fe40000000000 */
[----:B------:R4:W-:Y:S01]  /*e740*/  STL.64 [R1+0x350], R116 ;  /* 0x0003507401007387 */ /* 0x0009e20000100a00 */
[----:B------:R-:W-:Y:S02]  /*e750*/  IMAD.SHL.U32 R6, R15, 0x2, RZ ;  /* 0x000000020f067824 */ /* 0x000fe400078e00ff */
[----:B------:R-:W-:Y:S01]  /*e760*/  IMAD.HI R23, R23, 0x2, RZ ;  /* 0x0000000217177827 */ /* 0x000fe200078e02ff */
[----:B--2---:R-:W-:-:S03]  /*e770*/  IADD3 R108, P0, P2, R47, UR16, R122 ;  /* 0x000000102f6c7c10 */ /* 0x004fc6000fa1e07a */
[----:B------:R-:W-:Y:S02]  /*e780*/  IMAD.SHL.U32 R22, R30, 0x2, RZ ;  /* 0x000000021e167824 */ /* 0x000fe400078e00ff */
[----:B------:R-:W-:Y:S01]  /*e790*/  IMAD R31, R71, R124, RZ ;  /* 0x0000007c471f7224 */ /* 0x000fe200078e02ff */
[--C-:B----4-:R-:W-:Y:S01]  /*e7a0*/  IADD3 R116, P5, P3, R14, UR16, R122.reuse ;  /* 0x000000100e747c10 */ /* 0x110fe2000fbbe07a */
[----:B------:R-:W-:Y:S01]  /*e7b0*/  IMAD.HI R15, R15, 0x2, RZ ;  /* 0x000000020f0f7827 */ /* 0x000fe200078e02ff */
[----:B------:R-:W-:Y:S02]  /*e7c0*/  LOP3.LUT R71, R79, 0x78, RZ, 0xfc, !PT ;  /* 0x000000784f477812 */ /* 0x000fe400078efcff */
[--C-:B------:R-:W-:Y:S01]  /*e7d0*/  IADD3.X R109, PT, PT, R7, UR17, R39.reuse, P0, P2 ;  /* 0x00000011076d7c10 */ /* 0x100fe200087e4427 */
[----:B------:R-:W-:Y:S01]  /*e7e0*/  IMAD.HI R30, R30, 0x2, RZ ;  /* 0x000000021e1e7827 */ /* 0x000fe200078e02ff */
[----:B------:R-:W-:Y:S02]  /*e7f0*/  IADD3 R6, P0, P2, R6, UR16, R122 ;  /* 0x0000001006067c10 */ /* 0x000fe4000fa1e07a */
[----:B------:R-:W-:-:S02]  /*e800*/  IADD3.X R117, PT, PT, R23, UR17, R39, P5, P3 ;  /* 0x0000001117757c10 */ /* 0x000fc4000afe6427 */
[----:B------:R-:W-:Y:S01]  /*e810*/  LOP3.LUT R79, R79, 0x7c, RZ, 0xfc, !PT ;  /* 0x0000007c4f4f7812 */ /* 0x000fe200078efcff */
[-C--:B------:R-:W-:Y:S01]  /*e820*/  IMAD R55, R71, R124.reuse, RZ ;  /* 0x0000007c47377224 */ /* 0x080fe200078e02ff */
[--C-:B------:R-:W-:Y:S01]  /*e830*/  IADD3 R22, P5, P3, R22, UR16, R122.reuse ;  /* 0x0000001016167c10 */ /* 0x100fe2000fbbe07a */
[----:B------:R-:W-:Y:S01]  /*e840*/  IMAD.SHL.U32 R14, R31, 0x2, RZ ;  /* 0x000000021f0e7824 */ /* 0x000fe200078e00ff */
[--C-:B------:R-:W-:Y:S01]  /*e850*/  IADD3.X R7, PT, PT, R15, UR17, R39.reuse, P0, P2 ;  /* 0x000000110f077c10 */ /* 0x100fe200087e4427 */
[----:B------:R2:W-:Y:S01]  /*e860*/  STL.64 [R1+0x358], R108 ;  /* 0x0003586c01007387 */ /* 0x0005e20000100a00 */
[----:B------:R-:W-:Y:S01]  /*e870*/  IMAD R47, R79, R124, RZ ;  /* 0x0000007c4f2f7224 */ /* 0x000fe200078e02ff */
[--C-:B------:R-:W-:Y:S01]  /*e880*/  IADD3.X R23, PT, PT, R30, UR17, R39.reuse, P5, P3 ;  /* 0x000000111e177c10 */ /* 0x100fe2000afe6427 */
[----:B------:R-:W-:Y:S01]  /*e890*/  IMAD.SHL.U32 R15, R55, 0x2, RZ ;  /* 0x00000002370f7824 */ /* 0x000fe200078e00ff */
[--C-:B------:R-:W-:Y:S01]  /*e8a0*/  IADD3 R14, P0, P2, R14, UR16, R122.reuse ;  /* 0x000000100e0e7c10 */ /* 0x100fe2000fa1e07a */
[----:B------:R-:W-:Y:S01]  /*e8b0*/  IMAD.HI R31, R31, 0x2, RZ ;  /* 0x000000021f1f7827 */ /* 0x000fe200078e02ff */
[----:B--2---:R0:W5:Y:S03]  /*e8c0*/  LDL.LU.64 R108, [R1+0x490] ;  /* 0x00049000016c7983 */ /* 0x0041660000300a00 */
[----:B------:R-:W-:Y:S01]  /*e8d0*/  IMAD.SHL.U32 R30, R47, 0x2, RZ ;  /* 0x000000022f1e7824 */ /* 0x000fe200078e00ff */
[----:B------:R2:W-:Y:S04]  /*e8e0*/  STL.64 [R1+0x360], R116 ;  /* 0x0003607401007387 */ /* 0x0005e80000100a00 */
[----:B--2---:R0:W5:Y:S04]  /*e8f0*/  LDL.LU.64 R116, [R1+0x488] ;  /* 0x0004880001747983 */ /* 0x0041680000300a00 */
[----:B------:R2:W-:Y:S04]  /*e900*/  STL.64 [R1+0x368], R6 ;  /* 0x0003680601007387 */ /* 0x0005e80000100a00 */
[----:B--2---:R0:W5:Y:S04]  /*e910*/  LDL.LU.64 R6, [R1+0x480] ;  /* 0x0004800001067983 */ /* 0x0041680000300a00 */
[----:B------:R2:W-:Y:S01]  /*e920*/  STL.64 [R1+0x370], R22 ;  /* 0x0003701601007387 */ /* 0x0005e20000100a00 */
[----:B------:R-:W-:Y:S01]  /*e930*/  IADD3 R46, P6, PT, R46, UR16, RZ ;  /* 0x000000102e2e7c10 */ /* 0x000fe2000ffde0ff */
[----:B-1----:R-:W-:Y:S01]  /*e940*/  BAR.SYNC.DEFER_BLOCKING 0x0 ;  /* 0x0000000000007b1d */ /* 0x002fe20000010000 */
[----:B--2---:R-:W-:Y:S01]  /*e950*/  IADD3 R22, P5, P3, R15, UR16, R122 ;  /* 0x000000100f167c10 */ /* 0x004fe2000fbbe07a */
[----:B------:R-:W-:Y:S01]  /*e960*/  IMAD.HI R23, R55, 0x2, RZ ;  /* 0x0000000237177827 */ /* 0x000fe200078e02ff */
[----:B------:R-:W-:-:S02]  /*e970*/  IADD3.X R15, PT, PT, R31, UR17, R39, P0, P2 ;  /* 0x000000111f0f7c10 */ /* 0x000fc400087e4427 */
[----:B------:R-:W-:Y:S01]  /*e980*/  IADD3 R30, P0, P2, R30, UR16, R122 ;  /* 0x000000101e1e7c10 */ /* 0x000fe2000fa1e07a */
[----:B------:R-:W-:Y:S01]  /*e990*/  IMAD.HI R31, R47, 0x2, RZ ;  /* 0x000000022f1f7827 */ /* 0x000fe200078e02ff */
[----:B------:R-:W-:-:S04]  /*e9a0*/  IADD3.X R23, PT, PT, R23, UR17, R39, P5, P3 ;  /* 0x0000001117177c10 */ /* 0x000fc8000afe6427 */
[----:B------:R-:W-:Y:S02]  /*e9b0*/  IADD3.X R31, PT, PT, R31, UR17, R39, P0, P2 ;  /* 0x000000111f1f7c10 */ /* 0x000fe400087e4427 */
[----:B------:R-:W-:Y:S01]  /*e9c0*/  IADD3 R38, P2, PT, R38, UR16, RZ ;  /* 0x0000001026267c10 */ /* 0x000fe2000ff5e0ff */
[----:B------:R1:W-:Y:S01]  /*e9d0*/  STL.64 [R1+0x378], R14 ;  /* 0x0003780e01007387 */ /* 0x0003e20000100a00 */
[----:B------:R-:W-:Y:S02]  /*e9e0*/  IADD3 R54, P5, PT, R54, UR16, RZ ;  /* 0x0000001036367c10 */ /* 0x000fe4000ffbe0ff */
[----:B------:R-:W-:Y:S02]  /*e9f0*/  IADD3.X R47, PT, PT, R103, UR17, RZ, P6, !PT ;  /* 0x00000011672f7c10 */ /* 0x000fe4000b7fe4ff */
[----:B------:R-:W-:Y:S02]  /*ea00*/  IADD3 R70, P0, PT, R70, UR16, RZ ;  /* 0x0000001046467c10 */ /* 0x000fe4000ff1e0ff */
[----:B------:R-:W-:Y:S01]  /*ea10*/  IADD3.X R55, PT, PT, R111, UR17, RZ, P5, !PT ;  /* 0x000000116f377c10 */ /* 0x000fe2000affe4ff */
[----:B-1----:R0:W5:Y:S04]  /*ea20*/  LDL.LU.64 R14, [R1+0x478] ;  /* 0x00047800010e7983 */ /* 0x0021680000300a00 */
[----:B------:R1:W-:Y:S01]  /*ea30*/  STL.64 [R1+0x380], R22 ;  /* 0x0003801601007387 */ /* 0x0003e20000100a00 */
[----:B------:R-:W-:-:S02]  /*ea40*/  IADD3 R78, P3, PT, R78, UR16, RZ ;  /* 0x000000104e4e7c10 */ /* 0x000fc4000ff7e0ff */
[----:B------:R-:W-:Y:S01]  /*ea50*/  IADD3.X R71, PT, PT, R63, UR17, RZ, P0, !PT ;  /* 0x000000113f477c10 */ /* 0x000fe200087fe4ff */
[----:B-1----:R0:W5:Y:S04]  /*ea60*/  LDL.LU.64 R22, [R1+0x470] ;  /* 0x0004700001167983 */ /* 0x0021680000300a00 */
[----:B------:R1:W-:Y:S01]  /*ea70*/  STL.64 [R1+0x388], R30 ;  /* 0x0003881e01007387 */ /* 0x0003e20000100a00 */
[----:B------:R-:W-:Y:S02]  /*ea80*/  IADD3.X R79, PT, PT, R94, UR17, RZ, P3, !PT ;  /* 0x000000115e4f7c10 */ /* 0x000fe40009ffe4ff */
[----:B------:R-:W-:Y:S01]  /*ea90*/  IADD3 R102, P6, PT, R102, UR16, RZ ;  /* 0x0000001066667c10 */ /* 0x000fe2000ffde0ff */
[----:B-1----:R0:W5:Y:S01]  /*eaa0*/  LDL.LU.64 R30, [R1+0x468] ;  /* 0x00046800011e7983 */ /* 0x0021620000300a00 */
[----:B------:R-:W-:-:S02]  /*eab0*/  IADD3 R110, P5, PT, R110, UR16, RZ ;  /* 0x000000106e6e7c10 */ /* 0x000fc4000ffbe0ff */
[----:B------:R-:W-:Y:S02]  /*eac0*/  IADD3.X R103, PT, PT, R95, UR17, RZ, P6, !PT ;  /* 0x000000115f677c10 */ /* 0x000fe4000b7fe4ff */
[----:B------:R-:W-:Y:S02]  /*ead0*/  IADD3.X R111, PT, PT, R118, UR17, RZ, P5, !PT ;  /* 0x00000011766f7c10 */ /* 0x000fe4000affe4ff */
[----:B---3--:R-:W-:-:S04]  /*eae0*/  SHF.R.S32.HI R39, RZ, 0x1f, R119 ;  /* 0x0000001fff277819 */ /* 0x008fc80000011477 */
[----:B------:R-:W-:Y:S02]  /*eaf0*/  LEA.HI R122, R39, R119, RZ, 0x7 ;  /* 0x00000077277a7211 */ /* 0x000fe400078f38ff */
[----:B------:R-:W-:-:S05]  /*eb00*/  IADD3.X R39, PT, PT, R87, UR17, RZ, P2, !PT ;  /* 0x0000001157277c10 */ /* 0x000fca00097fe4ff */
[----:B------:R1:W-:Y:S01]  /*eb10*/  STL.64 [R1+0x240], R38 ;  /* 0x0002402601007387 */ /* 0x0003e20000100a00 */
[----:B------:R-:W-:Y:S02]  /*eb20*/  IADD3 R86, P2, PT, R86, UR16, RZ ;  /* 0x0000001056567c10 */ /* 0x000fe4000ff5e0ff */
[----:B------:R-:W-:Y:S02]  /*eb30*/  SHF.R.S32.HI R122, RZ, 0x7, R122 ;  /* 0x00000007ff7a7819 */ /* 0x000fe4000001147a */
[----:B------:R-:W-:Y:S01]  /*eb40*/  IADD3.X R87, PT, PT, R125, UR17, RZ, P2, !PT ;  /* 0x000000117d577c10 */ /* 0x000fe200097fe4ff */
[----:B-1----:R0:W5:Y:S04]  /*eb50*/  LDL.LU.64 R38, [R1+0x460] ;  /* 0x0004600001267983 */ /* 0x0021680000300a00 */
[----:B------:R1:W-:Y:S01]  /*eb60*/  STL.64 [R1+0x248], R46 ;  /* 0x0002482e01007387 */ /* 0x0003e20000100a00 */
[----:B------:R-:W-:-:S03]  /*eb70*/  VIMNMX R122, PT, PT, R122, 0x1, !PT ;  /* 0x000000017a7a7848 */ /* 0x000fc60007fe0100 */
[----:B-1----:R0:W5:Y:S04]  /*eb80*/  LDL.LU.64 R46, [R1+0x458] ;  /* 0x00045800012e7983 */ /* 0x0021680000300a00 */
[----:B------:R1:W-:Y:S04]  /*eb90*/  STL.64 [R1+0x250], R54 ;  /* 0x0002503601007387 */ /* 0x0003e80000100a00 */
[----:B-1----:R0:W5:Y:S04]  /*eba0*/  LDL.LU.64 R54, [R1+0x450] ;  /* 0x0004500001367983 */ /* 0x0021680000300a00 */
[----:B------:R0:W5:Y:S04]  /*ebb0*/  LDL.LU R63, [R1+0x448] ;  /* 0x00044800013f7983 */ /* 0x0001680000300800 */
[----:B------:R1:W-:Y:S01]  /*ebc0*/  STL.64 [R1+0x258], R70 ;  /* 0x0002584601007387 */ /* 0x0003e20000100a00 */
[----:B------:R-:W-:-:S03]  /*ebd0*/  VIADD R122, R122, 0xffffffff ;  /* 0xffffffff7a7a7836 */ /* 0x000fc60000000000 */
[----:B-1----:R0:W5:Y:S04]  /*ebe0*/  LDL.LU.64 R70, [R1+0x440] ;  /* 0x0004400001467983 */ /* 0x0021680000300a00 */
[----:B------:R0:W5:Y:S04]  /*ebf0*/  LDL.LU R94, [R1+0x438] ;  /* 0x00043800015e7983 */ /* 0x0001680000300800 */
[----:B------:R1:W-:Y:S01]  /*ec00*/  STL.64 [R1+0x260], R78 ;  /* 0x0002604e01007387 */ /* 0x0003e20000100a00 */
[----:B------:R-:W-:-:S03]  /*ec10*/  ISETP.LT.OR P0, PT, R119, 0x80, P4 ;  /* 0x000000807700780c */ /* 0x000fc60002701670 */
[----:B-1----:R0:W5:Y:S04]  /*ec20*/  LDL.LU.64 R78, [R1+0x430] ;  /* 0x00043000014e7983 */ /* 0x0021680000300a00 */
[----:B------:R-:W2:Y:S04]  /*ec30*/  LDL.LU R125, [R1+0x428] ;  /* 0x00042800017d7983 */ /* 0x000ea80000300800 */
[----:B------:R1:W-:Y:S01]  /*ec40*/  STL.64 [R1+0x268], R86 ;  /* 0x0002685601007387 */ /* 0x0003e20000100a00 */
[----:B------:R-:W-:-:S03]  /*ec50*/  ISETP.NE.U32.AND P2, PT, R122, RZ, PT ;  /* 0x000000ff7a00720c */ /* 0x000fc60003f45070 */
[----:B-1----:R0:W5:Y:S04]  /*ec60*/  LDL.LU.64 R86, [R1+0x420] ;  /* 0x0004200001567983 */ /* 0x0021680000300a00 */
[----:B------:R0:W5:Y:S04]  /*ec70*/  LDL.LU R95, [R1+0x418] ;  /* 0x00041800015f7983 */ /* 0x0001680000300800 */
[----:B------:R1:W-:Y:S04]  /*ec80*/  STL.64 [R1+0x270], R102 ;  /* 0x0002706601007387 */ /* 0x0003e80000100a00 */
[----:B-1----:R0:W5:Y:S04]  /*ec90*/  LDL.LU.64 R102, [R1+0x410] ;  /* 0x0004100001667983 */ /* 0x0021680000300a00 */
[----:B------:R0:W5:Y:S04]  /*eca0*/  LDL.LU R118, [R1+0x408] ;  /* 0x0004080001767983 */ /* 0x0001680000300800 */
[----:B------:R1:W-:Y:S04]  /*ecb0*/  STL.64 [R1+0x278], R110 ;  /* 0x0002786e01007387 */ /* 0x0003e80000100a00 */
[----:B-1----:R0:W5:Y:S04]  /*ecc0*/  LDL.LU.64 R110, [R1+0x400] ;  /* 0x00040000016e7983 */ /* 0x0021680000300a00 */
[----:B------:R0:W5:Y:S04]  /*ecd0*/  LDL.LU R119, [R1+0x3f8] ;  /* 0x0003f80001777983 */ /* 0x0001680000300800 */
[----:B------:R1:W-:Y:S04]  /*ece0*/  STL [R1+0x2b0], R122 ;  /* 0x0002b07a01007387 */ /* 0x0003e80000100800 */
[----:B-1----:R0:W5:Y:S01]  /*ecf0*/  LDL.LU R122, [R1+0x3f4] ;  /* 0x0003f400017a7983 */ /* 0x0021620000300800 */
[----:B------:R-:W-:-:S02]  /*ed00*/  UIADD3 UR7, UPT, UPT, UR9, 0x10000, URZ ;  /* 0x0001000009077890 */ /* 0x000fc4000fffe0ff */
[----:B------:R-:W-:Y:S02]  /*ed10*/  UIADD3 UR6, UPT, UPT, UR9, 0x24000, URZ ;  /* 0x0002400009067890 */ /* 0x000fe4000fffe0ff */
[----:B------:R-:W-:Y:S02]  /*ed20*/  USHF.R.U32.HI UR7, URZ, 0x4, UR7 ;  /* 0x00000004ff077899 */ /* 0x000fe40008011607 */
[----:B------:R-:W-:Y:S02]  /*ed30*/  USHF.R.U32.HI UR6, URZ, 0x4, UR6 ;  /* 0x00000004ff067899 */ /* 0x000fe40008011606 */
[----:B------:R-:W-:Y:S02]  /*ed40*/  USGXT.U32 UR14, UR7, 0xe ;  /* 0x0000000e070e789a */ /* 0x000fe40008000000 */
[----:B------:R-:W-:Y:S02]  /*ed50*/  USGXT.U32 UR12, UR6, 0xe ;  /* 0x0000000e060c789a */ /* 0x000fe40008000000 */
[----:B------:R-:W-:-:S02]  /*ed60*/  UIADD3 UR22, UP2, UPT, UR14, 0x2, URZ ;  /* 0x000000020e167890 */ /* 0x000fc4000ff5e0ff */
[----:B------:R-:W-:Y:S01]  /*ed70*/  UIADD3 UR24, UP1, UPT, UR12, 0x80, URZ ;  /* 0x000000800c187890 */ /* 0x000fe2000ff3e0ff */
[----:B------:R-:W-:Y:S01]  /*ed80*/  UMOV UR4, URZ ;  /* 0x000000ff00047c82 */ /* 0x000fe20008000000 */
[----:B------:R-:W-:Y:S02]  /*ed90*/  UMOV UR5, URZ ;  /* 0x000000ff00057c82 */ /* 0x000fe40008000000 */
[----:B------:R-:W-:Y:S02]  /*eda0*/  UIADD3.X UR25, UPT, UPT, UR4, 0x40004040, URZ, UP1, !UPT ;  /* 0x4000404004197890 */ /* 0x000fe40008ffe4ff */
[----:B------:R-:W-:Y:S01]  /*edb0*/  UIADD3.X UR23, UPT, UPT, UR5, 0x40004040, URZ, UP2, !UPT ;  /* 0x4000404005177890 */ /* 0x000fe200097fe4ff */
[----:B------:R-:W-:Y:S02]  /*edc0*/  IMAD.SHL.U32 R124, R124, 0x80, RZ ;  /* 0x000000807c7c7824 */ /* 0x000fe400078e00ff */
[----:B--2---:R-:W-:Y:S01]  /*edd0*/  IMAD.SHL.U32 R125, R125, 0x80, RZ ;  /* 0x000000807d7d7824 */ /* 0x004fe200078e00ff */
[----:B0-----:R-:W-:Y:S08]  /*ede0*/  @P0 BRA `(.L_x_6) ;  /* 0x0000000000d80947 */ /* 0x001ff00003800000 */
[----:B------:R-:W-:Y:S02]  /*edf0*/  USHF.R.U32.HI UR16, URZ, 0x4, UR9 ;  /* 0x00000004ff107899 */ /* 0x000fe40008011609 */
[----:B------:R-:W-:Y:S02]  /*ee00*/  UIADD3 UR7, UPT, UPT, UR9, 0x20000, URZ ;  /* 0x0002000009077890 */ /* 0x000fe4000fffe0ff */
[----:B------:R-:W-:Y:S02]  /*ee10*/  USGXT.U32 UR16, UR16, 0xe ;  /* 0x0000000e1010789a */ /* 0x000fe40008000000 */
[----:B------:R-:W-:Y:S02]  /*ee20*/  USHF.R.U32.HI UR7, URZ, 0x4, UR7 ;  /* 0x00000004ff077899 */ /* 0x000fe40008011607 */
[----:B------:R-:W-:Y:S02]  /*ee30*/  UIADD3 UR34, UP1, UPT, UR16, 0x2, URZ ;  /* 0x0000000210227890 */ /* 0x000fe4000ff3e0ff */
[----:B------:R-:W-:Y:S01]  /*ee40*/  USGXT.U32 UR18, UR7, 0xe ;  /* 0x0000000e0712789a */ /* 0x000fe20008000000 */
[----:B------:R-:W-:Y:S01]  /*ee50*/  UMOV UR6, URZ ;  /* 0x000000ff00067c82 */ /* 0x000fe20008000000 */
[----:B------:R-:W-:Y:S01]  /*ee60*/  UMOV UR5, URZ ;  /* 0x000000ff00057c82 */ /* 0x000fe20008000000 */
[----:B------:R-:W-:-:S02]  /*ee70*/  UIADD3.X UR35, UPT, UPT, UR6, 0x40004040, URZ, UP1, !UPT ;  /* 0x4000404006237890 */ /* 0x000fc40008ffe4ff */
[----:B------:R-:W-:Y:S02]  /*ee80*/  UIADD3 UR44, UP1, UPT, UR18, 0x80, URZ ;  /* 0x00000080122c7890 */ /* 0x000fe4000ff3e0ff */
[----:B------:R-:W-:Y:S02]  /*ee90*/  UIADD3.64 UR48, UPT, UPT, UR34, 0x2, URZ ;  /* 0x0000000222307897 */ /* 0x000fe4000fffe0ff */
[----:B------:R-:W-:Y:S02]  /*eea0*/  UIADD3.X UR45, UPT, UPT, UR5, 0x40004040, URZ, UP1, !UPT ;  /* 0x40004040052d7890 */ /* 0x000fe40008ffe4ff */
[----:B------:R-:W-:Y:S02]  /*eeb0*/  UIADD3.64 UR52, UPT, UPT, UR34, 0x4, URZ ;  /* 0x0000000422347897 */ /* 0x000fe4000fffe0ff */
[----:B------:R-:W-:Y:S02]  /*eec0*/  UIADD3.64 UR46, UPT, UPT, UR44, 0x80, URZ ;  /* 0x000000802c2e7897 */ /* 0x000fe4000fffe0ff */
[----:B------:R-:W-:-:S02]  /*eed0*/  UIADD3.64 UR50, UPT, UPT, UR44, 0x100, URZ ;  /* 0x000001002c327897 */ /* 0x000fc4000fffe0ff */
[----:B------:R-:W-:Y:S02]  /*eee0*/  UIADD3.64 UR56, UPT, UPT, UR34, 0x7fe, URZ ;  /* 0x000007fe22387897 */ /* 0x000fe4000fffe0ff */
[----:B------:R-:W-:Y:S02]  /*eef0*/  UIADD3.64 UR54, UPT, UPT, UR44, 0x180, URZ ;  /* 0x000001802c367897 */ /* 0x000fe4000fffe0ff */
[----:B------:R-:W-:Y:S02]  /*ef00*/  UIADD3.64 UR60, UPT, UPT, UR34, 0x800, URZ ;  /* 0x00000800223c7897 */ /* 0x000fe4000fffe0ff */
[----:B------:R-:W-:Y:S02]  /*ef10*/  UIADD3.64 UR58, UPT, UPT, UR44, 0x200, URZ ;  /* 0x000002002c3a7897 */ /* 0x000fe4000fffe0ff */
[----:B------:R-:W-:Y:S02]  /*ef20*/  UIADD3.64 UR64, UPT, UPT, UR34, 0x802, URZ ;  /* 0x0000080222407897 */ /* 0x000fe4000fffe0ff */
[----:B------:R-:W-:Y:S01]  /*ef30*/  UIADD3.64 UR62, UPT, UPT, UR44, 0x280, URZ ;  /* 0x000002802c3e7897 */ /* 0x000fe2000fffe0ff */
[----:B------:R-:W-:Y:S01]  /*ef40*/  UMOV UR28, 0x0 ;  /* 0x00000000001c7882 */ /* 0x000fe20000000000 */
[----:B------:R-:W-:Y:S01]  /*ef50*/  UMOV UR29, 0x4408490 ;  /* 0x04408490001d7882 */ /* 0x000fe20000000000 */
[----:B------:R-:W-:Y:S01]  /*ef60*/  UIADD3.64 UR68, UPT, UPT, UR34, 0x804, URZ ;  /* 0x0000080422447897 */ /* 0x000fe2000fffe0ff */
[----:B------:R-:W-:Y:S01]  /*ef70*/  UMOV UR17, 0x40004040 ;  /* 0x4000404000117882 */ /* 0x000fe20000000000 */
[----:B------:R-:W-:Y:S01]  /*ef80*/  UIADD3.64 UR66, UPT, UPT, UR44, 0x300, URZ ;  /* 0x000003002c427897 */ /* 0x000fe2000fffe0ff */
[----:B------:R-:W-:Y:S01]  /*ef90*/  UMOV UR19, 0x40004040 ;  /* 0x4000404000137882 */ /* 0x000fe20000000000 */
[----:B------:R-:W-:Y:S01]  /*efa0*/  UMOV UR30, 0x0 ;  /* 0x00000000001e7882 */ /* 0x000fe20000000000 */
[----:B------:R-:W-:Y:S01]  /*efb0*/  UMOV UR31, 0x4408490 ;  /* 0x04408490001f7882 */ /* 0x000fe20000000000 */
[----:B------:R-:W-:Y:S01]  /*efc0*/  UMOV UR26, 0x0 ;  /* 0x00000000001a7882 */ /* 0x000fe20000000000 */
[----:B------:R-:W-:Y:S01]  /*efd0*/  UMOV UR27, 0x4408490 ;  /* 0x04408490001b7882 */ /* 0x000fe20000000000 */
[----:B------:R0:W-:Y:S01]  /*efe0*/  UTCHMMA gdesc[UR18], gdesc[UR16], tmem[UR8], tmem[UR28], idesc[UR29], !UPT ;  /* 0x00ff1c10120075ea */ /* 0x0001e2000f800008 */
[----:B------:R-:W-:Y:S01]  /*eff0*/  UMOV UR36, 0x0 ;  /* 0x0000000000247882 */ /* 0x000fe20000000000 */
[----:B------:R-:W-:Y:S01]  /*f000*/  UMOV UR37, 0x4408490 ;  /* 0x0440849000257882 */ /* 0x000fe20000000000 */
[----:B------:R0:W-:Y:S01]  /*f010*/  UTCHMMA gdesc[UR44], gdesc[UR34], tmem[UR8], tmem[UR30], idesc[UR31], UPT ;  /* 0x00ff1e222c0075ea */ /* 0x0001e2000b800008 */
        /* <DEDUP_REMOVED lines=8> */
[----:B------:R-:W-:Y:S01]  /*f0a0*/  UMOV UR6, UR11 ;  /* 0x0000000b00067c82 */ /* 0x000fe20008000000 */
[----:B------:R-:W-:Y:S01]  /*f0b0*/  UMOV UR7, URZ ;  /* 0x000000ff00077c82 */ /* 0x000fe20008000000 */
[----:B------:R0:W-:Y:S01]  /*f0c0*/  UTCHMMA gdesc[UR54], gdesc[UR56], tmem[UR8], tmem[UR32], idesc[UR33], UPT ;  /* 0x00ff2038360075ea */ /* 0x0001e2000b800008 */
[----:B------:R-:W-:Y:S01]  /*f0d0*/  UMOV UR42, 0x0 ;  /* 0x00000000002a7882 */ /* 0x000fe20000000000 */
[----:B------:R-:W-:Y:S01]  /*f0e0*/  UMOV UR43, 0x4408490 ;  /* 0x04408490002b7882 */ /* 0x000fe20000000000 */
[----:B------:R0:W-:Y:S01]  /*f0f0*/  UTCHMMA gdesc[UR58], gdesc[UR60], tmem[UR8], tmem[UR40], idesc[UR41], UPT ;  /* 0x00ff283c3a0075ea */ /* 0x0001e2000b800008 */
[----:B------:R-:W-:Y:S01]  /*f100*/  UMOV UR6, UR6 ;  /* 0x0000000600067c82 */ /* 0x000fe20008000000 */
[----:B------:R0:W-:Y:S01]  /*f110*/  UTCHMMA gdesc[UR62], gdesc[UR64], tmem[UR8], tmem[UR38], idesc[UR39], UPT ;  /* 0x00ff26403e0075ea */ /* 0x0001e2000b800008 */
[----:B------:R0:W-:Y:S01]  /*f120*/  UTCHMMA gdesc[UR66], gdesc[UR68], tmem[UR8], tmem[UR42], idesc[UR43], UPT ;  /* 0x00ff2a44420075ea */ /* 0x0001e2000b800008 */
[----:B------:R0:W-:Y:S01]  /*f130*/  UTCBAR [UR6], URZ ;  /* 0x000000ff060073e9 */ /* 0x0001e200080000ff */
[----:B------:R-:W-:Y:S01]  /*f140*/  NOP ;  /* 0x0000000000007918 */ /* 0x000fe20000000000 */
.L_x_6:
[----:B------:R-:W-:Y:S05]  /*f150*/  @!P2 BRA `(.L_x_7) ;  /* 0x0000005400d0a947 */ /* 0x000fea0003800000 */
[----:B-----5:R-:W-:Y:S01]  /*f160*/  VIADD R122, R122, 0xffffff80 ;  /* 0xffffff807a7a7836 */ /* 0x020fe20000000000 */
[----:B------:R1:W-:Y:S01]  /*f170*/  STL.64 [R1+0x3f8], R2 ;  /* 0x0003f80201007387 */ /* 0x0003e20000100a00 */
[----:B0-----:R-:W-:Y:S02]  /*f180*/  UIADD3.64 UR26, UPT, UPT, UR24, 0x80, URZ ;  /* 0x00000080181a7897 */ /* 0x001fe4000fffe0ff */
[----:B------:R-:W-:Y:S01]  /*f190*/  UIADD3.64 UR28, UPT, UPT, UR22, 0x2, URZ ;  /* 0x00000002161c7897 */ /* 0x000fe2000fffe0ff */
[----:B------:R-:W-:Y:S01]  /*f1a0*/  R2UR UR19, R122 ;  /* 0x000000007a1372ca */ /* 0x000fe200000e0000 */
[----:B------:R-:W-:Y:S01]  /*f1b0*/  UIADD3.64 UR30, UPT, UPT, UR24, 0x100, URZ ;  /* 0x00000100181e7897 */ /* 0x000fe2000fffe0ff */
[----:B------:R-:W2:Y:S01]  /*f1c0*/  LDL.LU R122, [R1+0x2b0] ;  /* 0x0002b000017a7983 */ /* 0x000ea20000300800 */
[----:B------:R-:W-:Y:S02]  /*f1d0*/  UIADD3.64 UR32, UPT, UPT, UR22, 0x4, URZ ;  /* 0x0000000416207897 */ /* 0x000fe4000fffe0ff */
[----:B------:R-:W-:-:S02]  /*f1e0*/  UIADD3.64 UR34, UPT, UPT, UR24, 0x180, URZ ;  /* 0x0000018018227897 */ /* 0x000fc4000fffe0ff */
[----:B------:R-:W-:Y:S01]  /*f1f0*/  UIADD3.64 UR36, UPT, UPT, UR22, 0x7fe, URZ ;  /* 0x000007fe16247897 */ /* 0x000fe2000fffe0ff */
[----:B-1----:R-:W3:Y:S01]  /*f200*/  LDL.LU.64 R2, [R1+0x240] ;  /* 0x0002400001027983 */ /* 0x002ee20000300a00 */
[----:B------:R-:W-:Y:S02]  /*f210*/  UIADD3.64 UR38, UPT, UPT, UR24, 0x200, URZ ;  /* 0x0000020018267897 */ /* 0x000fe4000fffe0ff */
[----:B------:R-:W-:Y:S02]  /*f220*/  UIADD3.64 UR40, UPT, UPT, UR22, 0x800, URZ ;  /* 0x0000080016287897 */ /* 0x000fe4000fffe0ff */
[----:B------:R-:W-:Y:S02]  /*f230*/  UIADD3.64 UR42, UPT, UPT, UR24, 0x280, URZ ;  /* 0x00000280182a7897 */ /* 0x000fe4000fffe0ff */
[----:B------:R-:W-:Y:S02]  /*f240*/  UIADD3.64 UR44, UPT, UPT, UR22, 0x802, URZ ;  /* 0x00000802162c7897 */ /* 0x000fe4000fffe0ff */
[----:B------:R-:W-:-:S02]  /*f250*/  UIADD3.64 UR46, UPT, UPT, UR24, 0x300, URZ ;  /* 0x00000300182e7897 */ /* 0x000fc4000fffe0ff */
[----:B------:R-:W-:Y:S01]  /*f260*/  UIADD3.64 UR48, UPT, UPT, UR22, 0x804, URZ ;  /* 0x0000080416307897 */ /* 0x000fe2000fffe0ff */
[----:B--2---:R-:W-:Y:S04]  /*f270*/  STL [R1+0x390], R122 ;  /* 0x0003907a01007387 */ /* 0x004fe80000100800 */
[----:B---3--:R0:W-:Y:S04]  /*f280*/  STL.64 [R1+0x318], R2 ;  /* 0x0003180201007387 */ /* 0x0081e80000100a00 */
[----:B0-----:R-:W2:Y:S04]  /*f290*/  LDL.LU.64 R2, [R1+0x248] ;  /* 0x0002480001027983 */ /* 0x001ea80000300a00 */
[----:B--2---:R0:W-:Y:S04]  /*f2a0*/  STL.64 [R1+0x310], R2 ;  /* 0x0003100201007387 */ /* 0x0041e80000100a00 */
        /* <DEDUP_REMOVED lines=52> */
[----:B0-----:R0:W5:Y:S01]  /*f5f0*/  LDL.LU.64 R2, [R1+0x3f8] ;  /* 0x0003f80001027983 */ /* 0x0011620000300a00 */
[----:B------:R-:W-:Y:S01]  /*f600*/  UMOV UR18, 0x1 ;  /* 0x0000000100127882 */ /* 0x000fe20000000000 */
[----:B------:R-:W-:-:S05]  /*f610*/  UMOV UR5, URZ ;  /* 0x000000ff00057c82 */ /* 0x000fca0008000000 */
.L_x_10:
[----:B-----5:R1:W-:Y:S04]  /*f620*/  STL.64 [R1+0x428], R14 ;  /* 0x0004280e01007387 */ /* 0x0203e80000100a00 */
[----:B-1----:R-:W2:Y:S04]  /*f630*/  LDL.LU.64 R14, [R1+0x308] ;  /* 0x00030800010e7983 */ /* 0x002ea80000300a00 */
[----:B------:R1:W-:Y:S04]  /*f640*/  STL.64 [R1+0x420], R12 ;  /* 0x0004200c01007387 */ /* 0x0003e80000100a00 */
[----:B-1----:R-:W3:Y:S04]  /*f650*/  LDL.LU.64 R12, [R1+0x318] ;  /* 0x00031800010c7983 */ /* 0x002ee80000300a00 */
[----:B------:R-:W-:Y:S04]  /*f660*/  STL [R1+0x418], R10 ;  /* 0x0004180a01007387 */ /* 0x000fe80000100800 */
[----:B------:R-:W-:Y:S04]  /*f670*/  STL [R1+0x414], R9 ;  /* 0x0004140901007387 */ /* 0x000fe80000100800 */
[----:B------:R-:W-:Y:S04]  /*f680*/  STL [R1+0x410], R8 ;  /* 0x0004100801007387 */ /* 0x000fe80000100800 */
[----:B------:R1:W-:Y:S04]  /*f690*/  STL.64 [R1+0x408], R6 ;  /* 0x0004080601007387 */ /* 0x0003e80000100a00 */
[----:B-1----:R-:W4:Y:S04]  /*f6a0*/  LDL.LU.64 R6, [R1+0x10] ;  /* 0x0000100001067983 */ /* 0x002f280000300a00 */
[----:B------:R1:W-:Y:S04]  /*f6b0*/  STL.64 [R1+0x400], R4 ;  /* 0x0004000401007387 */ /* 0x0003e80000100a00 */
[----:B-1----:R-:W4:Y:S01]  /*f6c0*/  LDL.LU.64 R4, [R1+0x20] ;  /* 0x0000200001047983 */ /* 0x002f220000300a00 */
[----:B------:R-:W-:Y:S01]  /*f6d0*/  USHF.L.U32 UR4, UR4, 0x1f, URZ ;  /* 0x0000001f04047899 */ /* 0x000fe200080006ff */
[----:B------:R-:W1:Y:S05]  /*f6e0*/  S2R R10, SR_TID.X ;  /* 0x00000000000a7919 */ /* 0x000e6a0000002100 */
[----:B------:R-:W-:Y:S01]  /*f6f0*/  IMAD.U32 R122, RZ, RZ, UR4 ;  /* 0x00000004ff7a7e24 */ /* 0x000fe2000f8e00ff */
[----:B-----5:R-:W-:Y:S03]  /*f700*/  STL [R1+0x3fc], R3 ;  /* 0x0003fc0301007387 */ /* 0x020fe60000100800 */
[----:B------:R0:W2:Y:S01]  /*f710*/  SYNCS.PHASECHK.TRANS64.TRYWAIT P6, [UR11], R122 ;  /* 0x0000007aff0075a7 */ /* 0x0000a200080c110b */
[----:B------:R-:W-:Y:S04]  /*f720*/  STL [R1+0x3f8], R2 ;  /* 0x0003f80201007387 */ /* 0x000fe80000100800 */
[----:B------:R-:W-:Y:S04]  /*f730*/  STL [R1+0x3f4], R0 ;  /* 0x0003f40001007387 */ /* 0x000fe80000100800 */
[----:B------:R0:W-:Y:S01]  /*f740*/  STL [R1+0x32c], R122 ;  /* 0x00032c7a01007387 */ /* 0x0001e20000100800 */
[----:B-1----:R-:W-:-:S02]  /*f750*/  SHF.R.U32.HI R8, RZ, 0x6, R10 ;  /* 0x00000006ff087819 */ /* 0x002fc4000001160a */
[----:B0-----:R-:W-:Y:S02]  /*f760*/  SHF.R.U32.HI R122, RZ, 0x6, R10 ;  /* 0x00000006ff7a7819 */ /* 0x001fe4000001160a */
[----:B------:R-:W-:Y:S02]  /*f770*/  SGXT.U32 R8, R8, 0x2 ;  /* 0x000000020808781a */ /* 0x000fe40000000000 */
[----:B------:R-:W-:Y:S02]  /*f780*/  PRMT R3, RZ, 0x7610, R3 ;  /* 0x00007610ff037816 */ /* 0x000fe40000000003 */
[C---:B------:R-:W-:Y:S02]  /*f790*/  LOP3.LUT R10, R8.reuse, 0x8, RZ, 0xfc, !PT ;  /* 0x00000008080a7812 */ /* 0x040fe400078efcff */
[C---:B------:R-:W-:Y:S02]  /*f7a0*/  LOP3.LUT R9, R8.reuse, 0x10, RZ, 0xfc, !PT ;  /* 0x0000001008097812 */ /* 0x040fe400078efcff */
[----:B------:R-:W-:-:S02]  /*f7b0*/  LOP3.LUT R8, R8, 0x18, RZ, 0xfc, !PT ;  /* 0x0000001808087812 */ /* 0x000fc400078efcff */
[----:B------:R-:W-:Y:S02]  /*f7c0*/  ISETP.GE.AND P3, PT, R10, UR19, PT ;  /* 0x000000130a007c0c */ /* 0x000fe4000bf66270 */
[----:B------:R-:W-:Y:S02]  /*f7d0*/  ISETP.GE.AND P2, PT, R9, UR19, PT ;  /* 0x0000001309007c0c */ /* 0x000fe4000bf46270 */
[----:B------:R-:W-:Y:S02]  /*f7e0*/  ISETP.GE.AND P0, PT, R8, UR19, PT ;  /* 0x0000001308007c0c */ /* 0x000fe4000bf06270 */
[----:B------:R-:W-:Y:S02]  /*f7f0*/  PRMT R2, RZ, 0x7610, R2 ;  /* 0x00007610ff027816 */ /* 0x000fe40000000002 */
[----:B------:R-:W-:Y:S02]  /*f800*/  PRMT R0, RZ, 0x7610, R0 ;  /* 0x00007610ff007816 */ /* 0x000fe40000000000 */
[----:B------:R-:W-:Y:S01]  /*f810*/  SGXT.U32 R122, R122, 0x2 ;  /* 0x000000027a7a781a */ /* 0x000fe20000000000 */
[----:B--2---:R-:W-:-:S05]  /*f820*/  IMAD.WIDE R14, R124, 0x2, R14 ;  /* 0x000000027c0e7825 */ /* 0x004fca00078e020e */
[----:B------:R0:W-:Y:S01]  /*f830*/  STL.64 [R1+0x308], R14 ;  /* 0x0003080e01007387 */ /* 0x0001e20000100a00 */
[----:B---3--:R-:W-:-:S03]  /*f840*/  IMAD.WIDE R12, R124, 0x2, R12 ;  /* 0x000000027c0c7825 */ /* 0x008fc600078e020c */
[----:B0-----:R0:W5:Y:S01]  /*f850*/  LDL.LU.64 R14, [R1+0x428] ;  /* 0x00042800010e7983 */ /* 0x0011620000300a00 */
[----:B------:R-:W-:-:S03]  /*f860*/  ISETP.GE.AND P5, PT, R122, UR19, PT ;  /* 0x000000137a007c0c */ /* 0x000fc6000bfa6270 */
[----:B------:R1:W-:Y:S04]  /*f870*/  STL.64 [R1+0x318], R12 ;  /* 0x0003180c01007387 */ /* 0x0003e80000100a00 */
[----:B-1----:R0:W5:Y:S04]  /*f880*/  LDL.LU.64 R12, [R1+0x420] ;  /* 0x00042000010c7983 */ /* 0x0021680000300a00 */
[----:B------:R0:W5:Y:S04]  /*f890*/  LDL.LU R10, [R1+0x418] ;  /* 0x00041800010a7983 */ /* 0x0001680000300800 */
[----:B------:R0:W5:Y:S01]  /*f8a0*/  LDL.LU R9, [R1+0x414] ;  /* 0x0004140001097983 */ /* 0x0001620000300800 */
[----:B----4-:R-:W-:-:S03]  /*f8b0*/  IMAD.WIDE R6, R124, 0x2, R6 ;  /* 0x000000027c067825 */ /* 0x010fc600078e0206 */
[----:B------:R0:W5:Y:S04]  /*f8c0*/  LDL.LU R8, [R1+0x410] ;  /* 0x0004100001087983 */ /* 0x0001680000300800 */
[----:B------:R1:W-:Y:S01]  /*f8d0*/  STL.64 [R1+0x10], R6 ;  /* 0x0000100601007387 */ /* 0x0003e20000100a00 */
[----:B------:R-:W-:-:S03]  /*f8e0*/  IMAD.WIDE R4, R124, 0x2, R4 ;  /* 0x000000027c047825 */ /* 0x000fc600078e0204 */
[----:B-1----:R0:W5:Y:S04]  /*f8f0*/  LDL.LU.64 R6, [R1+0x408] ;  /* 0x0004080001067983 */ /* 0x0021680000300a00 */
[----:B------:R1:W-:Y:S04]  /*f900*/  STL.64 [R1+0x20], R4 ;  /* 0x0000200401007387 */ /* 0x0003e80000100a00 */
[----:B-1----:R0:W5:Y:S04]  /*f910*/  LDL.LU.64 R4, [R1+0x400] ;  /* 0x0004000001047983 */ /* 0x0021680000300a00 */
[----:B------:R1:W-:Y:S04]  /*f920*/  STL.S16 [R1+0x328], R3 ;  /* 0x0003280301007387 */ /* 0x0003e80000100600 */
[----:B-1----:R0:W5:Y:S04]  /*f930*/  LDL.LU R3, [R1+0x3fc] ;  /* 0x0003fc0001037983 */ /* 0x0021680000300800 */
[----:B------:R1:W-:Y:S04]  /*f940*/  STL.S16 [R1+0x324], R2 ;  /* 0x0003240201007387 */ /* 0x0003e80000100600 */
[----:B-1----:R0:W5:Y:S04]  /*f950*/  LDL.LU R2, [R1+0x3f8] ;  /* 0x0003f80001027983 */ /* 0x0021680000300800 */
[----:B------:R1:W-:Y:S04]  /*f960*/  STL.S16 [R1+0x320], R0 ;  /* 0x0003200001007387 */ /* 0x0003e80000100600 */
[----:B-1----:R0:W5:Y:S01]  /*f970*/  LDL.LU R0, [R1+0x3f4] ;  /* 0x0003f40001007983 */ /* 0x0021620000300800 */
[----:B------:R-:W-:Y:S01]  /*f980*/  PRMT R122, RZ, 0x7610, R122 ;  /* 0x00007610ff7a7816 */ /* 0x000fe2000000007a */
[----:B------:R-:W-:Y:S06]  /*f990*/  @!P6 BRA `(.L_x_8) ;  /* 0x00000070005ce947 */ /* 0x000fec0003800000 */
.L_x_16:
[----:B-----5:R1:W-:Y:S04]  /*f9a0*/  STL.64 [R1+0x6f8], R6 ;  /* 0x0006f80601007387 */ /* 0x0203e80000100a00 */
[----:B-1----:R-:W2:Y:S04]  /*f9b0*/  LDL.64 R6, [R1+0x308] ;  /* 0x0003080001067983 */ /* 0x002ea80000100a00 */
[----:B------:R1:W-:Y:S04]  /*f9c0*/  STL.64 [R1+0x6f0], R14 ;  /* 0x0006f00e01007387 */ /* 0x0003e80000100a00 */
[----:B-1----:R-:W3:Y:S04]  /*f9d0*/  LDL.64 R14, [R1+0x318] ;  /* 0x00031800010e7983 */ /* 0x002ee80000100a00 */
[----:B------:R1:W-:Y:S04]  /*f9e0*/  STL.64 [R1+0x6e8], R22 ;  /* 0x0006e81601007387 */ /* 0x0003e80000100a00 */
[----:B-1----:R-:W4:Y:S04]  /*f9f0*/  LDL.64 R22, [R1+0x10] ;  /* 0x0000100001167983 */ /* 0x002f280000100a00 */
[----:B------:R-:W-:Y:S04]  /*fa00*/  STL [R1+0x6e0], R38 ;  /* 0x0006e02601007387 */ /* 0x000fe80000100800 */
[----:B------:R1:W-:Y:S04]  /*fa10*/  STL.64 [R1+0x6d8], R30 ;  /* 0x0006d81e01007387 */ /* 0x0003e80000100a00 */
[----:B-1----:R-:W3:Y:S04]  /*fa20*/  LDL.64 R30, [R1+0x20] ;  /* 0x00002000011e7983 */ /* 0x002ee80000100a00 */
[----:B------:R-:W-:Y:S04]  /*fa30*/  STL [R1+0x6d0], R39 ;  /* 0x0006d02701007387 */ /* 0x000fe80000100800 */
[----:B------:R-:W-:Y:S04]  /*fa40*/  STL.64 [R1+0x6c8], R46 ;  /* 0x0006c82e01007387 */ /* 0x000fe80000100a00 */
[----:B------:R-:W-:Y:S04]  /*fa50*/  STL.64 [R1+0x6c0], R54 ;  /* 0x0006c03601007387 */ /* 0x000fe80000100a00 */
[----:B------:R-:W-:Y:S04]  /*fa60*/  STL.64 [R1+0x6b8], R62 ;  /* 0x0006b83e01007387 */ /* 0x000fe80000100a00 */
[----:B------:R1:W-:Y:S04]  /*fa70*/  STL.64 [R1+0x6b0], R70 ;  /* 0x0006b04601007387 */ /* 0x0003e80000100a00 */
[----:B-1----:R-:W3:Y:S04]  /*fa80*/  LDL.LU.64 R70, [R1+0x280] ;  /* 0x0002800001467983 */ /* 0x002ee80000300a00 */
[----:B------:R1:W-:Y:S04]  /*fa90*/  STL.64 [R1+0x6a8], R78 ;  /* 0x0006a84e01007387 */ /* 0x0003e80000100a00 */
[----:B-1----:R-:W3:Y:S04]  /*faa0*/  LDL.LU R78, [R1+0x328] ;  /* 0x00032800014e7983 */ /* 0x002ee80000300800 */
[----:B------:R-:W4:Y:S04]  /*fab0*/  LDL.LU R79, [R1+0x324] ;  /* 0x00032400014f7983 */ /* 0x000f280000300800 */
[----:B------:R1:W-:Y:S04]  /*fac0*/  STL.64 [R1+0x6a0], R86 ;  /* 0x0006a05601007387 */ /* 0x0003e80000100a00 */
[----:B-1----:R-:W3:Y:S04]  /*fad0*/  LDL.LU R87, [R1+0x320] ;  /* 0x0003200001577983 */ /* 0x002ee80000300800 */
[----:B------:R1:W-:Y:S04]  /*fae0*/  STL.64 [R1+0x698], R94 ;  /* 0x0006985e01007387 */ /* 0x0003e80000100a00 */
[----:B-1----:R-:W3:Y:S04]  /*faf0*/  LDL.LU.64 R94, [R1+0x240] ;  /* 0x00024000015e7983 */ /* 0x002ee80000300a00 */
[----:B------:R1:W-:Y:S04]  /*fb00*/  STL.64 [R1+0x690], R102 ;  /* 0x0006906601007387 */ /* 0x0003e80000100a00 */
[----:B-1----:R-:W3:Y:S04]  /*fb10*/  LDL.LU.64 R102, [R1+0x288] ;  /* 0x0002880001667983 */ /* 0x002ee80000300a00 */
[----:B------:R1:W-:Y:S04]  /*fb20*/  STL.64 [R1+0x688], R110 ;  /* 0x0006886e01007387 */ /* 0x0003e80000100a00 */
[----:B-1----:R-:W3:Y:S04]  /*fb30*/  LDL.LU.64 R110, [R1+0x290] ;  /* 0x00029000016e7983 */ /* 0x002ee80000300a00 */
[----:B------:R1:W-:Y:S04]  /*fb40*/  STL.64 [R1+0x680], R116 ;  /* 0x0006807401007387 */ /* 0x0003e80000100a00 */
[----:B-1----:R-:W4:Y:S04]  /*fb50*/  LDL.LU.64 R116, [R1+0x260] ;  /* 0x0002600001747983 */ /* 0x002f280000300a00 */
[----:B------:R1:W-:Y:S04]  /*fb60*/  STL.64 [R1+0x678], R118 ;  /* 0x0006787601007387 */ /* 0x0003e80000100a00 */
[----:B-1----:R-:W4:Y:S04]  /*fb70*/  LDL.LU.64 R118, [R1+0x268] ;  /* 0x0002680001767983 */ /* 0x002f280000300a00 */
        /* <DEDUP_REMOVED lines=27> */
[----:B------:R1:W-:Y:S04]  /*fd30*/  STL.64 [R1+0x5d8], R106 ;  /* 0x0005d86a01007387 */ /* 0x0003e80000100a00 */
[----:B--2---:R-:W2:Y:S04]  /*fd40*/  @!P0 LDG.E.U16 R122, desc[UR20][R6.64] ;  /* 0x00000014067a8981 */ /* 0x004ea8000c1e1500 */
[----:B-1----:R-:W2:Y:S04]  /*fd50*/  LDL.LU.64 R106, [R1+0x270] ;  /* 0x00027000016a7983 */ /* 0x002ea80000300a00 */
[----:B------:R1:W-:Y:S04]  /*fd60*/  STL.64 [R1+0x5d0], R108 ;  /* 0x0005d06c01007387 */ /* 0x0003e80000100a00 */
[----:B-1----:R-:W2:Y:S04]  /*fd70*/  LDL.LU.64 R108, [R1+0x278] ;  /* 0x00027800016c7983 */ /* 0x002ea80000300a00 */
[----:B------:R1:W-:Y:S04]  /*fd80*/  STL.64 [R1+0x5c8], R114 ;  /* 0x0005c87201007387 */ /* 0x0003e80000100a00 */
[----:B------:R-:W-:Y:S04]  /*fd90*/  STL.64 [R1+0x5c0], R2 ;  /* 0x0005c00201007387 */ /* 0x000fe80000100a00 */
[----:B------:R-:W-:Y:S04]  /*fda0*/  STL [R1+0x5bc], R8 ;  /* 0x0005bc0801007387 */ /* 0x000fe80000100800 */
[----:B------:R-:W-:Y:S04]  /*fdb0*/  STL [R1+0x5b8], R9 ;  /* 0x0005b80901007387 */ /* 0x000fe80000100800 */
        /* <DEDUP_REMOVED lines=21> */
[----:B------:R-:W-:Y:S04]  /*ff10*/  STL [R1+0x51c], R120 ;  /* 0x00051c7801007387 */ /* 0x000fe80000100800 */
[----:B------:R-:W-:Y:S04]  /*ff20*/  STL [R1+0x518], R121 ;  /* 0x0005187901007387 */ /* 0x000fe80000100800 */
[----:B------:R-:W2:Y:S04]  /*ff30*/  LDL.LU.64 R58, [R1+0x18] ;  /* 0x00001800013a7983 */ /* 0x000ea80000300a00 */
[----:B------:R-:W2:Y:S04]  /*ff40*/  LDL.LU.64 R44, [R1+0x310] ;  /* 0x00031000012c7983 */ /* 0x000ea80000300a00 */
[----:B------:R-:W2:Y:S04]  /*ff50*/  LDL.LU.64 R28, [R1+0x2f8] ;  /* 0x0002f800011c7983 */ /* 0x000ea80000300a00 */
[----:B------:R-:W2:Y:S04]  /*ff60*/  LDL.LU.64 R20, [R1+0x2f0] ;  /* 0x0002f00001147983 */ /* 0x000ea80000300a00 */
[----:B------:R-:W2:Y:S04]  /*ff70*/  LDL.LU.64 R12, [R1+0x2e8] ;  /* 0x0002e800010c7983 */ /* 0x000ea80000300a00 */
[----:B------:R-:W2:Y:S04]  /*ff80*/  LDL.LU.64 R4, [R1+0x2e0] ;  /* 0x0002e00001047983 */ /* 0x000ea80000300a00 */
[----:B---3--:R3:W3:Y:S04]  /*ff90*/  @!P2 LDG.E.U16 R87, desc[UR20][R14.64] ;  /* 0x000000140e57a981 */ /* 0x0086e8000c1e1500 */
[----:B------:R-:W3:Y:S04]  /*ffa0*/  LDL.LU.64 R6, [R1+0x2d8] ;  /* 0x0002d80001067983 */ /* 0x000ee80000300a00 */
[----:B----4-:R4:W3:Y:S04]  /*ffb0*/  @!P3 LDG.E.U16 R79, desc[UR20][R22.64] ;  /* 0x00000014164fb981 */ /* 0x0108e8000c1e1500 */
[----:B------:R-:W3:Y:S04]  /*ffc0*/  LDL.LU.64 R14, [R1+0x2d0] ;  /* 0x0002d000010e7983 */ /* 0x000ee80000300a00 */
[----:B------:R0:W4:Y:S04]  /*ffd0*/  @!P5 LDG.E.U16 R78, desc[UR20][R30.64] ;  /* 0x000000141e4ed981 */ /* 0x000128000c1e1500 */
[----:B------:R-:W4:Y:S04]  /*ffe0*/  LDL.LU.64 R22, [R1+0x2c8] ;  /* 0x0002c80001167983 */ /* 0x000f280000300a00 */
[----:B------:R-:W0:Y:S04]  /*fff0*/  LDL.LU.64 R30, [R1+0x2c0] ;  /* 0x0002c000011e7983 */ /* 0x000e280000300a00 */
[----:B------:R-:W4:Y:S04]  /*10000*/  LDL.LU.64 R100, [R1+0x2b8] ;  /* 0x0002b80001647983 */ /* 0x000f280000300a00 */
[----:B------:R-:W4:Y:S04]  /*10010*/  LDL.LU.64 R46, [R1+0x2b0] ;  /* 0x0002b000012e7983 */ /* 0x000f280000300a00 */
[----:B------:R-:W4:Y:S04]  /*10020*/  LDL.LU.64 R54, [R1+0x2a8] ;  /* 0x0002a80001367983 */ /* 0x000f280000300a00 */
[----:B------:R-:W4:Y:S04]  /*10030*/  LDL.LU.64 R62, [R1+0x2a0] ;  /* 0x0002a000013e7983 */ /* 0x000f280000300a00 */
[----:B-1----:R-:W4:Y:S01]  /*10040*/  LDL.LU.64 R114, [R1+0x298] ;  /* 0x0002980001727983 */ /* 0x002f220000300a00 */
[----:B------:R-:W-:-:S04]  /*10050*/  IMAD.WIDE R94, R124, 0x2, R94 ;  /* 0x000000027c5e7825 */ /* 0x000fc800078e025e */
[C---:B------:R-:W-:Y:S01]  /*10060*/  IMAD.WIDE R116, R124.reuse, 0x2, R116 ;  /* 0x000000027c747825 */ /* 0x040fe200078e0274 */
[----:B------:R-:W-:Y:S03]  /*10070*/  STL.64 [R1+0x240], R94 ;  /* 0x0002405e01007387 */ /* 0x000fe60000100a00 */
[C---:B------:R-:W-:Y:S01]  /*10080*/  IMAD.WIDE R118, R124.reuse, 0x2, R118 ;  /* 0x000000027c767825 */ /* 0x040fe200078e0276 */
[----:B------:R-:W-:Y:S03]  /*10090*/  STL.64 [R1+0x260], R116 ;  /* 0x0002607401007387 */ /* 0x000fe60000100a00 */
[C---:B------:R-:W-:Y:S01]  /*100a0*/  IMAD.WIDE R70, R124.reuse, 0x2, R70 ;  /* 0x000000027c467825 */ /* 0x040fe200078e0246 */
[----:B------:R-:W-:Y:S03]  /*100b0*/  STL.64 [R1+0x268], R118 ;  /* 0x0002687601007387 */ /* 0x000fe60000100a00 */
[----:B------:R-:W-:-:S04]  /*100c0*/  IMAD.WIDE R102, R124, 0x2, R102 ;  /* 0x000000027c667825 */ /* 0x000fc800078e0266 */
[----:B------:R-:W-:-:S04]  /*100d0*/  IMAD.WIDE R110, R124, 0x2, R110 ;  /* 0x000000027c6e7825 */ /* 0x000fc800078e026e */
[----:B--2---:R-:W-:-:S05]  /*100e0*/  IMAD.WIDE R106, R124, 0x2, R106 ;  /* 0x000000027c6a7825 */ /* 0x004fca00078e026a */
[----:B------:R-:W-:Y:S01]  /*100f0*/  STL.64 [R1+0x270], R106 ;  /* 0x0002706a01007387 */ /* 0x000fe20000100a00 */
[----:B------:R-:W-:-:S05]  /*10100*/  IMAD.WIDE R108, R124, 0x2, R108 ;  /* 0x000000027c6c7825 */ /* 0x000fca00078e026c */
[----:B------:R-:W-:Y:S04]  /*10110*/  STL.64 [R1+0x278], R108 ;  /* 0x0002786c01007387 */ /* 0x000fe80000100a00 */
[----:B------:R-:W-:Y:S04]  /*10120*/  STL.64 [R1+0x280], R70 ;  /* 0x0002804601007387 */ /* 0x000fe80000100a00 */
[----:B------:R-:W-:Y:S04]  /*10130*/  STL.64 [R1+0x288], R102 ;  /* 0x0002886601007387 */ /* 0x000fe80000100a00 */
[----:B------:R-:W-:Y:S01]  /*10140*/  STL.64 [R1+0x290], R110 ;  /* 0x0002906e01007387 */ /* 0x000fe20000100a00 */
[----:B------:R-:W1:Y:S01]  /*10150*/  S2R R38, SR_TID.X ;  /* 0x0000000000267919 */ /* 0x000e620000002100 */
[----:B---3--:R-:W-:-:S04]  /*10160*/  IMAD.WIDE R14, R124, 0x2, R14 ;  /* 0x000000027c0e7825 */ /* 0x008fc800078e020e */
[----:B----4-:R-:W-:-:S04]  /*10170*/  IMAD.WIDE R22, R124, 0x2, R22 ;  /* 0x000000027c167825 */ /* 0x010fc800078e0216 */
[----:B0-----:R-:W-:-:S04]  /*10180*/  IMAD.WIDE R30, R124, 0x2, R30 ;  /* 0x000000027c1e7825 */ /* 0x001fc800078e021e */
[----:B------:R-:W-:-:S04]  /*10190*/  IMAD.WIDE R100, R124, 0x2, R100 ;  /* 0x000000027c647825 */ /* 0x000fc800078e0264 */
[----:B------:R-:W-:-:S04]  /*101a0*/  IMAD.WIDE R46, R124, 0x2, R46 ;  /* 0x000000027c2e7825 */ /* 0x000fc800078e022e */
[----:B------:R-:W-:-:S04]  /*101b0*/  IMAD.WIDE R54, R124, 0x2, R54 ;  /* 0x000000027c367825 */ /* 0x000fc800078e0236 */
[----:B------:R-:W-:-:S04]  /*101c0*/  IMAD.WIDE R62, R124, 0x2, R62 ;  /* 0x000000027c3e7825 */ /* 0x000fc800078e023e */
[----:B------:R-:W-:-:S05]  /*101d0*/  IMAD.WIDE R114, R124, 0x2, R114 ;  /* 0x000000027c727825 */ /* 0x000fca00078e0272 */
        /* <DEDUP_REMOVED lines=8> */
[----:B------:R-:W2:Y:S01]  /*10260*/  LDL.LU.64 R52, [R1+0x8] ;  /* 0x0000080001347983 */ /* 0x000ea20000300a00 */
[----:B-1----:R-:W-:-:S04]  /*10270*/  SHF.R.U32.HI R38, RZ, 0x6, R38 ;  /* 0x00000006ff267819 */ /* 0x002fc80000011626 */
[----:B------:R-:W-:-:S04]  /*10280*/  SGXT.U32 R38, R38, 0x2 ;  /* 0x000000022626781a */ /* 0x000fc80000000000 */
[----:B------:R-:W-:-:S04]  /*10290*/  LOP3.LUT R36, R38, 0x4, RZ, 0xfc, !PT ;  /* 0x0000000426247812 */ /* 0x000fc800078efcff */
[----:B------:R-:W-:Y:S02]  /*102a0*/  ISETP.GE.AND P3, PT, R36, UR19, PT ;  /* 0x0000001324007c0c */ /* 0x000fe4000bf66270 */
[----:B------:R-:W3:Y:S01]  /*102b0*/  LDL.LU.64 R36, [R1+0x300] ;  /* 0x0003000001247983 */ /* 0x000ee20000300a00 */
[----:B------:R-:W0:Y:S01]  /*102c0*/  S2R R38, SR_TID.X ;  /* 0x0000000000267919 */ /* 0x000e220000002100 */
[----:B------:R-:W-:-:S04]  /*102d0*/  IMAD.WIDE R6, R124, 0x2, R6 ;  /* 0x000000027c067825 */ /* 0x000fc800078e0206 */
[C---:B------:R-:W-:Y:S01]  /*102e0*/  IMAD.WIDE R4, R124.reuse, 0x2, R4 ;  /* 0x000000027c047825 */ /* 0x040fe200078e0204 */
[----:B------:R-:W-:Y:S03]  /*102f0*/  STL.64 [R1+0x2d8], R6 ;  /* 0x0002d80601007387 */ /* 0x000fe60000100a00 */
[C---:B------:R-:W-:Y:S01]  /*10300*/  IMAD.WIDE R12, R124.reuse, 0x2, R12 ;  /* 0x000000027c0c7825 */ /* 0x040fe200078e020c */
[----:B------:R-:W-:Y:S03]  /*10310*/  STL.64 [R1+0x2e0], R4 ;  /* 0x0002e00401007387 */ /* 0x000fe60000100a00 */
[----:B------:R-:W-:Y:S01]  /*10320*/  IMAD.WIDE R20, R124, 0x2, R20 ;  /* 0x000000027c147825 */ /* 0x000fe200078e0214 */
[----:B------:R-:W-:-:S03]  /*10330*/  PRMT R76, RZ, 0x7610, R76 ;  /* 0x00007610ff4c7816 */ /* 0x000fc6000000004c */
[C---:B------:R-:W-:Y:S01]  /*10340*/  IMAD.WIDE R28, R124.reuse, 0x2, R28 ;  /* 0x000000027c1c7825 */ /* 0x040fe200078e021c */
[----:B------:R-:W-:Y:S03]  /*10350*/  STL.64 [R1+0x2e8], R12 ;  /* 0x0002e80c01007387 */ /* 0x000fe60000100a00 */
[C---:B------:R-:W-:Y:S01]  /*10360*/  IMAD.WIDE R58, R124.reuse, 0x2, R58 ;  /* 0x000000027c3a7825 */ /* 0x040fe200078e023a */
[----:B------:R-:W-:Y:S03]  /*10370*/  STL.64 [R1+0x2f0], R20 ;  /* 0x0002f01401007387 */ /* 0x000fe60000100a00 */
[----:B------:R-:W-:Y:S01]  /*10380*/  IMAD.WIDE R44, R124, 0x2, R44 ;  /* 0x000000027c2c7825 */ /* 0x000fe200078e022c */
[----:B------:R-:W-:Y:S04]  /*10390*/  STL.64 [R1+0x2f8], R28 ;  /* 0x0002f81c01007387 */ /* 0x000fe80000100a00 */
[----:B------:R1:W-:Y:S04]  /*103a0*/  STL.64 [R1+0x18], R58 ;  /* 0x0000183a01007387 */ /* 0x0003e80000100a00 */
[----:B------:R-:W-:Y:S04]  /*103b0*/  STL.64 [R1+0x310], R44 ;  /* 0x0003102c01007387 */ /* 0x000fe80000100a00 */
[----:B------:R-:W4:Y:S01]  /*103c0*/  @!P3 LDG.E.U16 R76, desc[UR20][R58.64] ;  /* 0x000000143a4cb981 */ /* 0x000f22000c1e1500 */
[----:B0-----:R-:W-:-:S02]  /*103d0*/  SHF.R.U32.HI R39, RZ, 0x6, R38 ;  /* 0x00000006ff277819 */ /* 0x001fc40000011626 */
[----:B------:R-:W-:Y:S02]  /*103e0*/  SHF.R.U32.HI R38, RZ, 0x6, R38 ;  /* 0x00000006ff267819 */ /* 0x000fe40000011626 */
[----:B------:R-:W-:Y:S02]  /*103f0*/  SGXT.U32 R39, R39, 0x2 ;  /* 0x000000022727781a */ /* 0x000fe40000000000 */
[----:B------:R-:W-:Y:S02]  /*10400*/  SGXT.U32 R38, R38, 0x2 ;  /* 0x000000022626781a */ /* 0x000fe40000000000 */
[----:B------:R-:W-:-:S04]  /*10410*/  LOP3.LUT R39, R39, 0xc, RZ, 0xfc, !PT ;  /* 0x0000000c27277812 */ /* 0x000fc800078efcff */
[----:B------:R-:W-:Y:S02]  /*10420*/  ISETP.GE.AND P5, PT, R39, UR19, PT ;  /* 0x0000001327007c0c */ /* 0x000fe4000bfa6270 */
[----:B------:R-:W-:Y:S02]  /*10430*/  LOP3.LUT R39, R38, 0x14, RZ, 0xfc, !PT ;  /* 0x0000001426277812 */ /* 0x000fe400078efcff */
[----:B------:R-:W0:Y:S02]  /*10440*/  S2R R38, SR_TID.X ;  /* 0x0000000000267919 */ /* 0x000e240000002100 */
[----:B------:R-:W-:Y:S02]  /*10450*/  ISETP.GE.AND P0, PT, R39, UR19, PT ;  /* 0x0000001327007c0c */ /* 0x000fe4000bf06270 */
[--C-:B0-----:R-:W-:Y:S02]  /*10460*/  SHF.R.U32.HI R39, RZ, 0x6, R38.reuse ;  /* 0x00000006ff277819 */ /* 0x101fe40000011626 */
[----:B------:R-:W-:-:S02]  /*10470*/  SHF.R.U32.HI R38, RZ, 0x6, R38 ;  /* 0x00000006ff267819 */ /* 0x000fc40000011626 */
[----:B------:R-:W-:Y:S02]  /*10480*/  SGXT.U32 R39, R39, 0x2 ;  /* 0x000000022727781a */ /* 0x000fe40000000000 */
[----:B------:R-:W-:Y:S02]  /*10490*/  SGXT.U32 R38, R38, 0x2 ;  /* 0x000000022626781a */ /* 0x000fe40000000000 */
[----:B------:R-:W-:-:S04]  /*104a0*/  LOP3.LUT R39, R39, 0x1c, RZ, 0xfc, !PT ;  /* 0x0000001c27277812 */ /* 0x000fc800078efcff */
[----:B------:R-:W-:Y:S02]  /*104b0*/  ISETP.GE.AND P2, PT, R39, UR19, PT ;  /* 0x0000001327007c0c */ /* 0x000fe4000bf46270 */
[----:B------:R-:W-:Y:S02]  /*104c0*/  LOP3.LUT R39, R38, 0x20, RZ, 0xfc, !PT ;  /* 0x0000002026277812 */ /* 0x000fe400078efcff */
[----:B------:R-:W0:Y:S02]  /*104d0*/  S2R R38, SR_TID.X ;  /* 0x0000000000267919 */ /* 0x000e240000002100 */
[----:B------:R-:W-:Y:S02]  /*104e0*/  ISETP.GE.AND P3, PT, R39, UR19, PT ;  /* 0x0000001327007c0c */ /* 0x000fe4000bf66270 */
[----:B------:R-:W1:Y:S01]  /*104f0*/  S2R R39, SR_TID.X ;  /* 0x0000000000277919 */ /* 0x000e620000002100 */
[----:B0-----:R-:W-:-:S04]  /*10500*/  SHF.R.U32.HI R38, RZ, 0x6, R38 ;  /* 0x00000006ff267819 */ /* 0x001fc80000011626 */
[----:B------:R-:W-:-:S04]  /*10510*/  SGXT.U32 R38, R38, 0x2 ;  /* 0x000000022626781a */ /* 0x000fc80000000000 */
[----:B------:R-:W-:Y:S02]  /*10520*/  LOP3.LUT R86, R38, 0x24, RZ, 0xfc, !PT ;  /* 0x0000002426567812 */ /* 0x000fe400078efcff */
[----:B------:R-:W0:Y:S01]  /*10530*/  S2R R38, SR_TID.X ;  /* 0x0000000000267919 */ /* 0x000e220000002100 */
[----:B------:R-:W-:Y:S01]  /*10540*/  PRMT R75, RZ, 0x7610, R75 ;  /* 0x00007610ff4b7816 */ /* 0x000fe2000000004b */
[----:B--2---:R-:W-:-:S05]  /*10550*/  IMAD.WIDE R52, R124, 0x2, R52 ;  /* 0x000000027c347825 */ /* 0x004fca00078e0234 */
[----:B------:R2:W-:Y:S04]  /*10560*/  STL.64 [R1+0x8], R52 ;  /* 0x0000083401007387 */ /* 0x0005e80000100a00 */
[----:B-1----:R-:W4:Y:S01]  /*10570*/  LDL.LU.64 R58, [R1+0x738] ;  /* 0x00073800013a7983 */ /* 0x002f220000300a00 */
[----:B------:R-:W-:-:S03]  /*10580*/  SHF.R.U32.HI R39, RZ, 0x6, R39 ;  /* 0x00000006ff277819 */ /* 0x000fc60000011627 */
[----:B------:R-:W4:Y:S01]  /*10590*/  @!P5 LDG.E.U16 R75, desc[UR20][R52.64] ;  /* 0x00000014344bd981 */ /* 0x000f22000c1e1500 */
[----:B------:R-:W-:Y:S02]  /*105a0*/  SGXT.U32 R39, R39, 0x2 ;  /* 0x000000022727781a */ /* 0x000fe40000000000 */
[----:B------:R-:W-:Y:S02]  /*105b0*/  ISETP.GE.AND P5, PT, R86, UR19, PT ;  /* 0x0000001356007c0c */ /* 0x000fe4000bfa6270 */
[----:B------:R-:W-:Y:S02]  /*105c0*/  LOP3.LUT R86, R39, 0x28, RZ, 0xfc, !PT ;  /* 0x0000002827567812 */ /* 0x000fe400078efcff */
[--C-:B0-----:R-:W-:Y:S02]  /*105d0*/  SHF.R.U32.HI R39, RZ, 0x6, R38.reuse ;  /* 0x00000006ff277819 */ /* 0x101fe40000011626 */
[----:B------:R-:W-:Y:S01]  /*105e0*/  SHF.R.U32.HI R38, RZ, 0x6, R38 ;  /* 0x00000006ff267819 */ /* 0x000fe20000011626 */
[----:B---3--:R-:W-:Y:S01]  /*105f0*/  IMAD.WIDE R36, R124, 0x2, R36 ;  /* 0x000000027c247825 */ /* 0x008fe200078e0224 */
[----:B------:R-:W-:Y:S01]  /*10600*/  SGXT.U32 R39, R39, 0x2 ;  /* 0x000000022727781a */ /* 0x000fe20000000000 */
[----:B--2---:R-:W2:Y:S01]  /*10610*/  LDL.LU.64 R52, [R1+0x730] ;  /* 0x0007300001347983 */ /* 0x004ea20000300a00 */
[----:B------:R-:W-:-:S02]  /*10620*/  PRMT R69, RZ, 0x7610, R69 ;  /* 0x00007610ff457816 */ /* 0x000fc40000000045 */
[----:B------:R-:W-:Y:S02]  /*10630*/  ISETP.GE.AND P6, PT, R86, UR19, PT ;  /* 0x0000001356007c0c */ /* 0x000fe4000bfc6270 */
[C---:B------:R-:W-:Y:S02]  /*10640*/  LOP3.LUT R86, R39.reuse, 0x2c, RZ, 0xfc, !PT ;  /* 0x0000002c27567812 */ /* 0x040fe400078efcff */
[----:B------:R-:W-:Y:S01]  /*10650*/  LOP3.LUT R39, R39, 0x30, RZ, 0xfc, !PT ;  /* 0x0000003027277812 */ /* 0x000fe200078efcff */
[----:B------:R-:W3:Y:S01]  /*10660*/  @!P2 LDG.E.U16 R69, desc[UR20][R36.64] ;  /* 0x000000142445a981 */ /* 0x000ee2000c1e1500 */
[----:B------:R-:W-:Y:S02]  /*10670*/  SGXT.U32 R38, R38, 0x2 ;  /* 0x000000022626781a */ /* 0x000fe40000000000 */
[----:B------:R-:W-:Y:S02]  /*10680*/  ISETP.GE.AND P2, PT, R39, UR19, PT ;  /* 0x0000001327007c0c */ /* 0x000fe4000bf46270 */
[----:B------:R-:W-:-:S02]  /*10690*/  LOP3.LUT R39, R38, 0x34, RZ, 0xfc, !PT ;  /* 0x0000003426277812 */ /* 0x000fc400078efcff */
[----:B------:R-:W0:Y:S01]  /*106a0*/  S2R R38, SR_TID.X ;  /* 0x0000000000267919 */ /* 0x000e220000002100 */
[----:B------:R-:W-:-:S06]  /*106b0*/  PRMT R99, RZ, 0x7610, R99 ;  /* 0x00007610ff637816 */ /* 0x000fcc0000000063 */
[----:B------:R-:W2:Y:S01]  /*106c0*/  @!P3 LDG.E.U16 R99, desc[UR20][R28.64] ;  /* 0x000000141c63b981 */ /* 0x000ea2000c1e1500 */
[----:B------:R-:W-:Y:S02]  /*106d0*/  ISETP.GE.AND P3, PT, R39, UR19, PT ;  /* 0x0000001327007c0c */ /* 0x000fe4000bf66270 */
[----:B------:R-:W1:Y:S01]  /*106e0*/  S2R R39, SR_TID.X ;  /* 0x0000000000277919 */ /* 0x000e620000002100 */
[----:B------:R-:W-:Y:S02]  /*106f0*/  PRMT R74, RZ, 0x7610, R74 ;  /* 0x00007610ff4a7816 */ /* 0x000fe4000000004a */
[----:B------:R-:W-:-:S04]  /*10700*/  PRMT R68, RZ, 0x7610, R68 ;  /* 0x00007610ff447816 */ /* 0x000fc80000000044 */
[----:B------:R-:W2:Y:S01]  /*10710*/  @!P0 LDG.E.U16 R74, desc[UR20][R44.64] ;  /* 0x000000142c4a8981 */ /* 0x000ea2000c1e1500 */
[----:B------:R-:W-:-:S03]  /*10720*/  ISETP.GE.AND P0, PT, R86, UR19, PT ;  /* 0x0000001356007c0c */ /* 0x000fc6000bf06270 */
[----:B------:R-:W2:Y:S01]  /*10730*/  @!P5 LDG.E.U16 R68, desc[UR20][R20.64] ;  /* 0x000000141444d981 */ /* 0x000ea2000c1e1500 */
[----:B0-----:R-:W-:-:S04]  /*10740*/  SHF.R.U32.HI R38, RZ, 0x6, R38 ;  /* 0x00000006ff267819 */ /* 0x001fc80000011626 */
[----:B------:R-:W-:-:S04]  /*10750*/  SGXT.U32 R38, R38, 0x2 ;  /* 0x000000022626781a */ /* 0x000fc80000000000 */
[----:B------:R-:W-:Y:S02]  /*10760*/  LOP3.LUT R86, R38, 0x38, RZ, 0xfc, !PT ;  /* 0x0000003826567812 */ /* 0x000fe400078efcff */
[----:B-1----:R-:W-:-:S04]  /*10770*/  SHF.R.U32.HI R38, RZ, 0x6, R39 ;  /* 0x00000006ff267819 */ /* 0x002fc80000011627 */
[----:B------:R-:W-:Y:S02]  /*10780*/  SGXT.U32 R38, R38, 0x2 ;  /* 0x000000022626781a */ /* 0x000fe40000000000 */
[----:B------:R-:W-:Y:S02]  /*10790*/  ISETP.GE.AND P5, PT, R86, UR19, PT ;  /* 0x0000001356007c0c */ /* 0x000fe4000bfa6270 */
[----:B------:R-:W-:Y:S02]  /*107a0*/  LOP3.LUT R86, R38, 0x3c, RZ, 0xfc, !PT ;  /* 0x0000003c26567812 */ /* 0x000fe400078efcff */
[----:B------:R-:W0:Y:S01]  /*107b0*/  S2R R38, SR_TID.X ;  /* 0x0000000000267919 */ /* 0x000e220000002100 */
[----:B------:R-:W-:Y:S02]  /*107c0*/  SHF.R.U32.HI R39, RZ, 0x6, R39 ;  /* 0x00000006ff277819 */ /* 0x000fe40000011627 */
[----:B------:R-:W-:Y:S02]  /*107d0*/  PRMT R98, RZ, 0x7610, R98 ;  /* 0x00007610ff627816 */ /* 0x000fe40000000062 */
[----:B------:R-:W-:-:S02]  /*107e0*/  SGXT.U32 R39, R39, 0x2 ;  /* 0x000000022727781a */ /* 0x000fc40000000000 */
[----:B------:R-:W-:Y:S02]  /*107f0*/  PRMT R67, RZ, 0x7610, R67 ;  /* 0x00007610ff437816 */ /* 0x000fe40000000043 */
[----:B------:R-:W-:Y:S01]  /*10800*/  PRMT R93, RZ, 0x7610, R93 ;  /* 0x00007610ff5d7816 */ /* 0x000fe2000000005d */
[----:B------:R-:W2:Y:S01]  /*10810*/  @!P6 LDG.E.U16 R98, desc[UR20][R12.64] ;  /* 0x000000140c62e981 */ /* 0x000ea2000c1e1500 */
[----:B------:R-:W-:Y:S02]  /*10820*/  ISETP.GE.AND P6, PT, R86, UR19, PT ;  /* 0x0000001356007c0c */ /* 0x000fe4000bfc6270 */
[----:B------:R-:W-:Y:S01]  /*10830*/  LOP3.LUT R39, R39, 0x40, RZ, 0xfc, !PT ;  /* 0x0000004027277812 */ /* 0x000fe200078efcff */
[----:B------:R-:W2:Y:S03]  /*10840*/  @!P0 LDG.E.U16 R67, desc[UR20][R4.64] ;  /* 0x0000001404438981 */ /* 0x000ea6000c1e1500 */
[----:B------:R-:W-:Y:S01]  /*10850*/  ISETP.GE.AND P0, PT, R39, UR19, PT ;  /* 0x0000001327007c0c */ /* 0x000fe2000bf06270 */
[----:B------:R-:W2:Y:S01]  /*10860*/  @!P2 LDG.E.U16 R93, desc[UR20][R6.64] ;  /* 0x00000014065da981 */ /* 0x000ea2000c1e1500 */
[----:B0-----:R-:W-:-:S04]  /*10870*/  SHF.R.U32.HI R38, RZ, 0x6, R38 ;  /* 0x00000006ff267819 */ /* 0x001fc80000011626 */
[----:B------:R-:W-:-:S04]  /*10880*/  SGXT.U32 R38, R38, 0x2 ;  /* 0x000000022626781a */ /* 0x000fc80000000000 */
[----:B------:R-:W-:Y:S01]  /*10890*/  LOP3.LUT R86, R38, 0x44, RZ, 0xfc, !PT ;  /* 0x0000004426567812 */ /* 0x000fe200078efcff */
[----:B------:R-:W0:Y:S03]  /*108a0*/  S2R R39, SR_TID.X ;  /* 0x0000000000277919 */ /* 0x000e260000002100 */
[----:B------:R-:W-:Y:S02]  /*108b0*/  ISETP.GE.AND P2, PT, R86, UR19, PT ;  /* 0x0000001356007c0c */ /* 0x000fe4000bf46270 */
[----:B------:R-:W1:Y:S01]  /*108c0*/  S2R R86, SR_TID.X ;  /* 0x0000000000567919 */ /* 0x000e620000002100 */
[----:B------:R-:W-:Y:S02]  /*108d0*/  PRMT R66, RZ, 0x7610, R66 ;  /* 0x00007610ff427816 */ /* 0x000fe40000000042 */
[----:B------:R-:W-:-:S04]  /*108e0*/  LOP3.LUT R38, R38, 0x48, RZ, 0xfc, !PT ;  /* 0x0000004826267812 */ /* 0x000fc800078efcff */
[----:B------:R-:W2:Y:S01]  /*108f0*/  @!P3 LDG.E.U16 R66, desc[UR20][R14.64] ;  /* 0x000000140e42b981 */ /* 0x000ea2000c1e1500 */
[----:B------:R-:W-:Y:S02]  /*10900*/  ISETP.GE.AND P3, PT, R38, UR19, PT ;  /* 0x0000001326007c0c */ /* 0x000fe4000bf66270 */
[----:B------:R-:W-:Y:S02]  /*10910*/  PRMT R91, RZ, 0x7610, R91 ;  /* 0x00007610ff5b7816 */ /* 0x000fe4000000005b */
[----:B------:R-:W-:Y:S02]  /*10920*/  PRMT R92, RZ, 0x7610, R92 ;  /* 0x00007610ff5c7816 */ /* 0x000fe4000000005c */
[----:B------:R-:W-:Y:S02]  /*10930*/  PRMT R60, RZ, 0x7610, R60 ;  /* 0x00007610ff3c7816 */ /* 0x000fe4000000003c */
[----:B------:R0:W2:Y:S04]  /*10940*/  @!P0 LDG.E.U16 R91, desc[UR20][R100.64] ;  /* 0x00000014645b8981 */ /* 0x0000a8000c1e1500 */
[----:B------:R1:W-:Y:S04]  /*10950*/  STL.64 [R1+0x300], R36 ;  /* 0x0003002401007387 */ /* 0x0003e80000100a00 */
[----:B------:R-:W2:Y:S01]  /*10960*/  @!P5 LDG.E.U16 R92, desc[UR20][R22.64] ;  /* 0x00000014165cd981 */ /* 0x000ea2000c1e1500 */
[----:B0-----:R-:W-:-:S03]  /*10970*/  SHF.R.U32.HI R38, RZ, 0x6, R39 ;  /* 0x00000006ff267819 */ /* 0x001fc60000011627 */
[----:B------:R-:W2:Y:S01]  /*10980*/  LDL.LU.64 R44, [R1+0x728] ;  /* 0x00072800012c7983 */ /* 0x000ea20000300a00 */
[----:B-1----:R-:W-:-:S03]  /*10990*/  SHF.R.U32.HI R86, RZ, 0x6, R86 ;  /* 0x00000006ff567819 */ /* 0x002fc60000011656 */
[----:B------:R-:W2:Y:S01]  /*109a0*/  LDL.LU.64 R36, [R1+0x720] ;  /* 0x0007200001247983 */ /* 0x000ea20000300a00 */
[----:B------:R-:W-:Y:S02]  /*109b0*/  SGXT.U32 R38, R38, 0x2 ;  /* 0x000000022626781a */ /* 0x000fe40000000000 */
[----:B------:R-:W-:Y:S01]  /*109c0*/  SGXT.U32 R86, R86, 0x2 ;  /* 0x000000025656781a */ /* 0x000fe20000000000 */
[----:B------:R-:W3:Y:S01]  /*109d0*/  @!P2 LDG.E.U16 R60, desc[UR20][R46.64] ;  /* 0x000000142e3ca981 */ /* 0x000ee2000c1e1500 */
[----:B------:R-:W-:Y:S02]  /*109e0*/  LOP3.LUT R38, R38, 0x4c, RZ, 0xfc, !PT ;  /* 0x0000004c26267812 */ /* 0x000fe400078efcff */
[----:B------:R-:W-:Y:S01]  /*109f0*/  SHF.R.U32.HI R39, RZ, 0x6, R39 ;  /* 0x00000006ff277819 */ /* 0x000fe20000011627 */
[----:B------:R-:W3:Y:S01]  /*10a00*/  LDL.LU.64 R28, [R1+0x718] ;  /* 0x00071800011c7983 */ /* 0x000ee20000300a00 */
[C---:B------:R-:W-:Y:S02]  /*10a10*/  LOP3.LUT R101, R86.reuse, 0x54, RZ, 0xfc, !PT ;  /* 0x0000005456657812 */ /* 0x040fe400078efcff */
[----:B------:R-:W-:Y:S01]  /*10a20*/  LOP3.LUT R100, R86, 0x58, RZ, 0xfc, !PT ;  /* 0x0000005856647812 */ /* 0x000fe200078efcff */
[----:B------:R-:W3:Y:S01]  /*10a30*/  LDL.LU.64 R20, [R1+0x710] ;  /* 0x0007100001147983 */ /* 0x000ee20000300a00 */
[----:B------:R-:W-:-:S02]  /*10a40*/  ISETP.GE.AND P5, PT, R38, UR19, PT ;  /* 0x0000001326007c0c */ /* 0x000fc4000bfa6270 */
[----:B------:R-:W-:Y:S01]  /*10a50*/  SGXT.U32 R39, R39, 0x2 ;  /* 0x000000022727781a */ /* 0x000fe20000000000 */
[----:B------:R-:W3:Y:S01]  /*10a60*/  LDL.LU.64 R12, [R1+0x708] ;  /* 0x00070800010c7983 */ /* 0x000ee20000300a00 */
[----:B------:R-:W-:Y:S02]  /*10a70*/  ISETP.GE.AND P0, PT, R101, UR19, PT ;  /* 0x0000001365007c0c */ /* 0x000fe4000bf06270 */
[----:B------:R-:W-:Y:S01]  /*10a80*/  ISETP.GE.AND P2, PT, R100, UR19, PT ;  /* 0x0000001364007c0c */ /* 0x000fe2000bf46270 */
[----:B------:R-:W3:Y:S01]  /*10a90*/  LDL.LU.64 R4, [R1+0x700] ;  /* 0x0007000001047983 */ /* 0x000ee20000300a00 */
[----:B------:R-:W-:Y:S02]  /*10aa0*/  PRMT R61, RZ, 0x7610, R61 ;  /* 0x00007610ff3d7816 */ /* 0x000fe4000000003d */
[----:B------:R-:W-:Y:S01]  /*10ab0*/  LOP3.LUT R39, R39, 0x50, RZ, 0xfc, !PT ;  /* 0x0000005027277812 */ /* 0x000fe200078efcff */
[----:B------:R-:W3:Y:S01]  /*10ac0*/  LDL.LU.64 R6, [R1+0x6f8] ;  /* 0x0006f80001067983 */ /* 0x000ee20000300a00 */
[----:B------:R-:W-:-:S03]  /*10ad0*/  PRMT R90, RZ, 0x7610, R90 ;  /* 0x00007610ff5a7816 */ /* 0x000fc6000000005a */
[----:B------:R-:W3:Y:S01]  /*10ae0*/  LDL.LU.64 R14, [R1+0x6f0] ;  /* 0x0006f000010e7983 */ /* 0x000ee20000300a00 */
[----:B------:R-:W-:-:S03]  /*10af0*/  PRMT R84, RZ, 0x7610, R84 ;  /* 0x00007610ff547816 */ /* 0x000fc60000000054 */
[----:B------:R-:W3:Y:S04]  /*10b00*/  LDL.LU.64 R22, [R1+0x6e8] ;  /* 0x0006e80001167983 */ /* 0x000ee80000300a00 */
[----:B------:R-:W3:Y:S04]  /*10b10*/  LDL.LU R38, [R1+0x6e0] ;  /* 0x0006e00001267983 */ /* 0x000ee80000300800 */
[----:B------:R-:W3:Y:S01]  /*10b20*/  @!P6 LDG.E.U16 R61, desc[UR20][R30.64] ;  /* 0x000000141e3de981 */ /* 0x000ee2000c1e1500 */
[----:B------:R-:W-:-:S03]  /*10b30*/  ISETP.GE.AND P6, PT, R39, UR19, PT ;  /* 0x0000001327007c0c */ /* 0x000fc6000bfc6270 */
[----:B------:R-:W3:Y:S04]  /*10b40*/  @!P3 LDG.E.U16 R90, desc[UR20][R54.64] ;  /* 0x00000014365ab981 */ /* 0x000ee8000c1e1500 */
[----:B------:R0:W3:Y:S04]  /*10b50*/  @!P2 LDG.E.U16 R84, desc[UR20][R102.64] ;  /* 0x000000146654a981 */ /* 0x0000e8000c1e1500 */
[----:B------:R-:W3:Y:S04]  /*10b60*/  LDL.LU.64 R30, [R1+0x6d8] ;  /* 0x0006d800011e7983 */ /* 0x000ee80000300a00 */
[----:B------:R-:W3:Y:S04]  /*10b70*/  LDL.LU R39, [R1+0x6d0] ;  /* 0x0006d00001277983 */ /* 0x000ee80000300800 */
[----:B------:R-:W3:Y:S04]  /*10b80*/  LDL.LU.64 R46, [R1+0x6c8] ;  /* 0x0006c800012e7983 */ /* 0x000ee80000300a00 */
[----:B------:R-:W3:Y:S01]  /*10b90*/  LDL.LU.64 R54, [R1+0x6c0] ;  /* 0x0006c00001367983 */ /* 0x000ee20000300a00 */
[----:B------:R-:W-:-:S06]  /*10ba0*/  PRMT R85, RZ, 0x7610, R85 ;  /* 0x00007610ff557816 */ /* 0x000fcc0000000055 */
[----:B------:R-:W3:Y:S01]  /*10bb0*/  @!P6 LDG.E.U16 R85, desc[UR20][R114.64] ;  /* 0x000000147255e981 */ /* 0x000ee2000c1e1500 */
[----:B----4-:R-:W-:Y:S02]  /*10bc0*/  PRMT R59, RZ, 0x7610, R59 ;  /* 0x00007610ff3b7816 */ /* 0x010fe4000000003b */
[----:B------:R-:W-:-:S04]  /*10bd0*/  PRMT R58, RZ, 0x7610, R58 ;  /* 0x00007610ff3a7816 */ /* 0x000fc8000000003a */
[----:B------:R-:W4:Y:S04]  /*10be0*/  @!P5 LDG.E.U16 R59, desc[UR20][R62.64] ;  /* 0x000000143e3bd981 */ /* 0x000f28000c1e1500 */
[----:B------:R1:W3:Y:S04]  /*10bf0*/  @!P0 LDG.E.U16 R58, desc[UR20][R110.64] ;  /* 0x000000146e3a8981 */ /* 0x0002e8000c1e1500 */
[----:B------:R-:W3:Y:S04]  /*10c00*/  LDL.LU.64 R62, [R1+0x6b8] ;  /* 0x0006b800013e7983 */ /* 0x000ee80000300a00 */
[----:B------:R-:W1:Y:S04]  /*10c10*/  LDL.LU.64 R110, [R1+0x250] ;  /* 0x00025000016e7983 */ /* 0x000e680000300a00 */
[----:B------:R-:W0:Y:S04]  /*10c20*/  LDL.LU.64 R102, [R1+0x248] ;  /* 0x0002480001667983 */ /* 0x000e280000300a00 */
[----:B------:R-:W3:Y:S01]  /*10c30*/  LDL.LU.64 R114, [R1+0x258] ;  /* 0x0002580001727983 */ /* 0x000ee20000300a00 */
[----:B------:R-:W2:Y:S02]  /*10c40*/  S2R R86, SR_TID.X ;  /* 0x0000000000567919 */ /* 0x000ea40000002100 */
[----:B--2---:R-:W-:-:S04]  /*10c50*/  SHF.R.U32.HI R101, RZ, 0x6, R86 ;  /* 0x00000006ff657819 */ /* 0x004fc80000011656 */
[----:B------:R-:W-:-:S04]  /*10c60*/  SGXT.U32 R101, R101, 0x2 ;  /* 0x000000026565781a */ /* 0x000fc80000000000 */
[----:B------:R-:W-:Y:S02]  /*10c70*/  LOP3.LUT R100, R101, 0x5c, RZ, 0xfc, !PT ;  /* 0x0000005c65647812 */ /* 0x000fe400078efcff */
[----:B------:R-:W2:Y:S01]  /*10c80*/  S2R R101, SR_TID.X ;  /* 0x0000000000657919 */ /* 0x000ea20000002100 */
[----:B------:R-:W-:-:S04]  /*10c90*/  SHF.R.U32.HI R86, RZ, 0x6, R86 ;  /* 0x00000006ff567819 */ /* 0x000fc80000011656 */
[----:B------:R-:W-:-:S04]  /*10ca0*/  SGXT.U32 R86, R86, 0x2 ;  /* 0x000000025656781a */ /* 0x000fc80000000000 */
[----:B------:R-:W-:-:S04]  /*10cb0*/  LOP3.LUT R86, R86, 0x60, RZ, 0xfc, !PT ;  /* 0x0000006056567812 */ /* 0x000fc800078efcff */
[----:B------:R-:W-:Y:S02]  /*10cc0*/  ISETP.GE.AND P5, PT, R86, UR19, PT ;  /* 0x0000001356007c0c */ /* 0x000fe4000bfa6270 */
[----:B--2---:R-:W-:-:S04]  /*10cd0*/  SHF.R.U32.HI R101, RZ, 0x6, R101 ;  /* 0x00000006ff657819 */ /* 0x004fc80000011665 */
[----:B------:R-:W-:-:S04]  /*10ce0*/  SGXT.U32 R101, R101, 0x2 ;  /* 0x000000026565781a */ /* 0x000fc80000000000 */
[----:B------:R-:W-:-:S04]  /*10cf0*/  LOP3.LUT R86, R101, 0x64, RZ, 0xfc, !PT ;  /* 0x0000006465567812 */ /* 0x000fc800078efcff */
[----:B------:R-:W-:Y:S02]  /*10d00*/  ISETP.GE.AND P6, PT, R86, UR19, PT ;  /* 0x0000001356007c0c */ /* 0x000fe4000bfc6270 */
[----:B------:R-:W2:Y:S01]  /*10d10*/  S2R R86, SR_TID.X ;  /* 0x0000000000567919 */ /* 0x000ea20000002100 */
[----:B------:R-:W-:Y:S02]  /*10d20*/  ISETP.GE.AND P3, PT, R100, UR19, PT ;  /* 0x0000001364007c0c */ /* 0x000fe4000bf66270 */
[----:B------:R-:W-:-:S04]  /*10d30*/  LOP3.LUT R100, R101, 0x68, RZ, 0xfc, !PT ;  /* 0x0000006865647812 */ /* 0x000fc800078efcff */
[----:B------:R-:W-:Y:S02]  /*10d40*/  ISETP.GE.AND P0, PT, R100, UR19, PT ;  /* 0x0000001364007c0c */ /* 0x000fe4000bf06270 */
[--C-:B--2---:R-:W-:Y:S02]  /*10d50*/  SHF.R.U32.HI R101, RZ, 0x6, R86.reuse ;  /* 0x00000006ff657819 */ /* 0x104fe40000011656 */
[----:B------:R-:W-:Y:S02]  /*10d60*/  SHF.R.U32.HI R86, RZ, 0x6, R86 ;  /* 0x00000006ff567819 */ /* 0x000fe40000011656 */
[----:B------:R-:W-:Y:S02]  /*10d70*/  SGXT.U32 R101, R101, 0x2 ;  /* 0x000000026565781a */ /* 0x000fe40000000000 */
[----:B------:R-:W-:Y:S02]  /*10d80*/  SGXT.U32 R86, R86, 0x2 ;  /* 0x000000025656781a */ /* 0x000fe40000000000 */
[----:B------:R-:W-:-:S04]  /*10d90*/  LOP3.LUT R100, R101, 0x6c, RZ, 0xfc, !PT ;  /* 0x0000006c65647812 */ /* 0x000fc800078efcff */
[----:B------:R-:W-:Y:S02]  /*10da0*/  ISETP.GE.AND P2, PT, R100, UR19, PT ;  /* 0x0000001364007c0c */ /* 0x000fe4000bf46270 */
[----:B------:R-:W-:Y:S02]  /*10db0*/  LOP3.LUT R100, R86, 0x70, RZ, 0xfc, !PT ;  /* 0x0000007056647812 */ /* 0x000fe400078efcff */
[----:B------:R-:W2:Y:S01]  /*10dc0*/  S2R R86, SR_TID.X ;  /* 0x0000000000567919 */ /* 0x000ea20000002100 */
[----:B------:R-:W-:Y:S02]  /*10dd0*/  PRMT R53, RZ, 0x7610, R53 ;  /* 0x00007610ff357816 */ /* 0x000fe40000000035 */
[----:B------:R-:W-:-:S04]  /*10de0*/  PRMT R52, RZ, 0x7610, R52 ;  /* 0x00007610ff347816 */ /* 0x000fc80000000034 */
[----:B------:R-:W4:Y:S01]  /*10df0*/  @!P3 LDG.E.U16 R53, desc[UR20][R70.64] ;  /* 0x000000144635b981 */ /* 0x000f22000c1e1500 */
[----:B------:R-:W-:-:S03]  /*10e00*/  ISETP.GE.AND P3, PT, R100, UR19, PT ;  /* 0x0000001364007c0c */ /* 0x000fc6000bf66270 */
[----:B------:R-:W4:Y:S01]  /*10e10*/  @!P6 LDG.E.U16 R52, desc[UR20][R106.64] ;  /* 0x000000146a34e981 */ /* 0x000f22000c1e1500 */
[----:B------:R-:W-:Y:S02]  /*10e20*/  PRMT R83, RZ, 0x7610, R83 ;  /* 0x00007610ff537816 */ /* 0x000fe40000000053 */
[----:B------:R-:W-:Y:S02]  /*10e30*/  PRMT R37, RZ, 0x7610, R37 ;  /* 0x00007610ff257816 */ /* 0x000fe40000000025 */
[----:B------:R-:W-:Y:S01]  /*10e40*/  PRMT R77, RZ, 0x7610, R77 ;  /* 0x00007610ff4d7816 */ /* 0x000fe2000000004d */
[----:B------:R-:W4:Y:S04]  /*10e50*/  LDL.LU.64 R70, [R1+0x6b0] ;  /* 0x0006b00001467983 */ /* 0x000f280000300a00 */
[----:B------:R-:W4:Y:S04]  /*10e60*/  @!P5 LDG.E.U16 R83, desc[UR20][R108.64] ;  /* 0x000000146c53d981 */ /* 0x000f28000c1e1500 */
[----:B------:R-:W4:Y:S04]  /*10e70*/  @!P0 LDG.E.U16 R37, desc[UR20][R118.64] ;  /* 0x0000001476258981 */ /* 0x000f28000c1e1500 */
[----:B------:R-:W4:Y:S01]  /*10e80*/  LDL.LU.64 R106, [R1+0x118] ;  /* 0x00011800016a7983 */ /* 0x000f220000300a00 */
[----:B--2---:R-:W-:-:S02]  /*10e90*/  SHF.R.U32.HI R101, RZ, 0x6, R86 ;  /* 0x00000006ff657819 */ /* 0x004fc40000011656 */
[----:B------:R-:W-:-:S04]  /*10ea0*/  SHF.R.U32.HI R86, RZ, 0x6, R86 ;  /* 0x00000006ff567819 */ /* 0x000fc80000011656 */
[----:B------:R-:W-:-:S04]  /*10eb0*/  SGXT.U32 R86, R86, 0x2 ;  /* 0x000000025656781a */ /* 0x000fc80000000000 */
[----:B------:R-:W-:Y:S02]  /*10ec0*/  LOP3.LUT R100, R86, 0x78, RZ, 0xfc, !PT ;  /* 0x0000007856647812 */ /* 0x000fe400078efcff */
[----:B------:R-:W-:Y:S02]  /*10ed0*/  SGXT.U32 R101, R101, 0x2 ;  /* 0x000000026565781a */ /* 0x000fe40000000000 */
[----:B------:R-:W-:Y:S02]  /*10ee0*/  ISETP.GE.AND P6, PT, R100, UR19, PT ;  /* 0x0000001364007c0c */ /* 0x000fe4000bfc6270 */
[----:B------:R-:W-:Y:S02]  /*10ef0*/  LOP3.LUT R101, R101, 0x74, RZ, 0xfc, !PT ;  /* 0x0000007465657812 */ /* 0x000fe400078efcff */
[----:B------:R-:W-:Y:S02]  /*10f00*/  LOP3.LUT R86, R86, 0x7c, RZ, 0xfc, !PT ;  /* 0x0000007c56567812 */ /* 0x000fe400078efcff */
[----:B------:R-:W-:-:S02]  /*10f10*/  ISETP.GE.AND P5, PT, R101, UR19, PT ;  /* 0x0000001365007c0c */ /* 0x000fc4000bfa6270 */
[----:B------:R-:W-:Y:S01]  /*10f20*/  ISETP.GE.AND P0, PT, R86, UR19, PT ;  /* 0x0000001356007c0c */ /* 0x000fe2000bf06270 */
[----:B------:R-:W2:Y:S04]  /*10f30*/  LDL.LU.64 R100, [R1+0xf8] ;  /* 0x0000f80001647983 */ /* 0x000ea80000300a00 */
[----:B------:R-:W-:Y:S01]  /*10f40*/  STL [R1+0x3f4], R124 ;  /* 0x0003f47c01007387 */ /* 0x000fe20000100800 */
[----:B------:R-:W-:Y:S02]  /*10f50*/  PRMT R45, RZ, 0x7610, R45 ;  /* 0x00007610ff2d7816 */ /* 0x000fe4000000002d */
[----:B------:R-:W-:Y:S02]  /*10f60*/  PRMT R82, RZ, 0x7610, R82 ;  /* 0x00007610ff527816 */ /* 0x000fe40000000052 */
[----:B------:R-:W-:-:S02]  /*10f70*/  PRMT R44, RZ, 0x7610, R44 ;  /* 0x00007610ff2c7816 */ /* 0x000fc4000000002c */
[----:B------:R-:W-:Y:S01]  /*10f80*/  PRMT R36, RZ, 0x7610, R36 ;  /* 0x00007610ff247816 */ /* 0x000fe20000000024 */
[----:B------:R-:W2:Y:S05]  /*10f90*/  @!P2 LDG.E.U16 R45, desc[UR20][R116.64] ;  /* 0x00000014742da981 */ /* 0x000eaa000c1e1500 */
[----:B------:R-:W2:Y:S01]  /*10fa0*/  @!P0 LDG.E.U16 R36, desc[UR20][R94.64] ;  /* 0x000000145e248981 */ /* 0x000ea2000c1e1500 */
[----:B0-----:R-:W-:-:S05]  /*10fb0*/  IMAD.WIDE R102, R124, 0x2, R102 ;  /* 0x000000027c667825 */ /* 0x001fca00078e0266 */
[----:B------:R0:W-:Y:S04]  /*10fc0*/  STL.64 [R1+0x248], R102 ;  /* 0x0002486601007387 */ /* 0x0001e80000100a00 */
[----:B------:R0:W2:Y:S01]  /*10fd0*/  @!P6 LDG.E.U16 R77, desc[UR20][R102.64] ;  /* 0x00000014664de981 */ /* 0x0000a2000c1e1500 */
[----:B-1----:R-:W-:-:S04]  /*10fe0*/  IMAD.WIDE R110, R124, 0x2, R110 ;  /* 0x000000027c6e7825 */ /* 0x002fc800078e026e */
[----:B---3--:R-:W-:Y:S01]  /*10ff0*/  IMAD.WIDE R114, R124, 0x2, R114 ;  /* 0x000000027c727825 */ /* 0x008fe200078e0272 */
[----:B------:R-:W3:Y:S01]  /*11000*/  @!P5 LDG.E.U16 R44, desc[UR20][R110.64] ;  /* 0x000000146e2cd981 */ /* 0x000ee2000c1e1500 */
[----:B0-----:R-:W0:Y:S03]  /*11010*/  S2R R103, SR_TID.X ;  /* 0x0000000000677919 */ /* 0x001e260000002100 */
[----:B------:R1:W2:Y:S01]  /*11020*/  @!P3 LDG.E.U16 R82, desc[UR20][R114.64] ;  /* 0x000000147252b981 */ /* 0x0002a2000c1e1500 */
[----:B------:R-:W-:Y:S06]  /*11030*/  BAR.SYNC.DEFER_BLOCKING 0x0 ;  /* 0x0000000000007b1d */ /* 0x000fec0000010000 */
[----:B------:R-:W-:Y:S04]  /*11040*/  STL.64 [R1+0x250], R110 ;  /* 0x0002506e01007387 */ /* 0x000fe80000100a00 */
[----:B------:R1:W-:Y:S04]  /*11050*/  STL.64 [R1+0x258], R114 ;  /* 0x0002587201007387 */ /* 0x0003e80000100a00 */
[----:B------:R-:W2:Y:S04]  /*11060*/  LDL.LU.64 R108, [R1+0x138] ;  /* 0x00013800016c7983 */ /* 0x000ea80000300a00 */
[----:B-1----:R-:W2:Y:S01]  /*11070*/  LDL.LU.64 R114, [R1+0x158] ;  /* 0x0001580001727983 */ /* 0x002ea20000300a00 */
[----:B0-----:R-:W-:-:S03]  /*11080*/  LOP3.LUT R102, R103, 0x7f, RZ, 0xc0, !PT ;  /* 0x0000007f67667812 */ /* 0x001fc600078ec0ff */
[----:B------:R-:W3:Y:S04]  /*11090*/  LDL.LU.64 R118, [R1+0x178] ;  /* 0x0001780001767983 */ /* 0x000ee80000300a00 */
[----:B------:R-:W3:Y:S01]  /*110a0*/  LDL.LU.64 R116, [R1+0x198] ;  /* 0x0001980001747983 */ /* 0x000ee20000300a00 */
[----:B------:R-:W-:-:S03]  /*110b0*/  ISETP.GE.AND P0, PT, R102, UR19, PT ;  /* 0x0000001366007c0c */ /* 0x000fc6000bf06270 */
[----:B------:R-:W3:Y:S04]  /*110c0*/  LDL.LU.64 R110, [R1+0x1b8] ;  /* 0x0001b800016e7983 */ /* 0x000ee80000300a00 */
[----:B------:R-:W-:Y:S04]  /*110d0*/  STS.U16 [R0+UR9+0x24000], R78 ;  /* 0x0240004e00007988 */ /* 0x000fe80008000409 */
[----:B------:R0:W-:Y:S04]  /*110e0*/  STS.U16 [R0+UR9+0x24400], R79 ;  /* 0x0244004f00007988 */ /* 0x0001e80008000409 */
[----:B------:R1:W-:Y:S04]  /*110f0*/  STS.U16 [R0+UR9+0x24800], R87 ;  /* 0x0248005700007988 */ /* 0x0003e80008000409 */
[----:B0-----:R-:W3:Y:S04]  /*11100*/  LDL.LU.64 R78, [R1+0x238] ;  /* 0x00023800014e7983 */ /* 0x001ee80000300a00 */
[----:B-1----:R-:W3:Y:S04]  /*11110*/  LDL.LU.64 R86, [R1+0x218] ;  /* 0x0002180001567983 */ /* 0x002ee80000300a00 */
[----:B------:R-:W3:Y:S04]  /*11120*/  LDL.LU.64 R94, [R1+0x1f8] ;  /* 0x0001f800015e7983 */ /* 0x000ee80000300a00 */
[----:B------:R-:W3:Y:S01]  /*11130*/  LDL.LU.64 R102, [R1+0x1d8] ;  /* 0x0001d80001667983 */ /* 0x000ee20000300a00 */
        /* <DEDUP_REMOVED lines=10> */
[----:B----4-:R-:W-:-:S05]  /*111e0*/  IMAD.WIDE R106, R125, 0x2, R106 ;  /* 0x000000027d6a7825 */ /* 0x010fca00078e026a */
[----:B------:R-:W4:Y:S01]  /*111f0*/  @!P0 LDG.E.U16 R2, desc[UR20][R106.64] ;  /* 0x000000146a028981 */ /* 0x000f22000c1e1500 */
[----:B--2---:R-:W-:-:S04]  /*11200*/  IMAD.WIDE R114, R125, 0x2, R114 ;  /* 0x000000027d727825 */ /* 0x004fc800078e0272 */
[C---:B---3--:R-:W-:Y:S01]  /*11210*/  IMAD.WIDE R118, R125.reuse, 0x2, R118 ;  /* 0x000000027d767825 */ /* 0x048fe200078e0276 */
[----:B------:R-:W2:Y:S03]  /*11220*/  @!P0 LDG.E.U16 R4, desc[UR20][R114.64] ;  /* 0x0000001472048981 */ /* 0x000ea6000c1e1500 */
[C---:B------:R-:W-:Y:S01]  /*11230*/  IMAD.WIDE R116, R125.reuse, 0x2, R116 ;  /* 0x000000027d747825 */ /* 0x040fe200078e0274 */
[----:B------:R-:W3:Y:S03]  /*11240*/  @!P0 LDG.E.U16 R5, desc[UR20][R118.64] ;  /* 0x0000001476058981 */ /* 0x000ee6000c1e1500 */
[C---:B------:R-:W-:Y:S01]  /*11250*/  IMAD.WIDE R110, R125.reuse, 0x2, R110 ;  /* 0x000000027d6e7825 */ /* 0x040fe200078e026e */
[----:B------:R-:W3:Y:S04]  /*11260*/  @!P0 LDG.E.U16 R12, desc[UR20][R116.64] ;  /* 0x00000014740c8981 */ /* 0x000ee8000c1e1500 */
[----:B------:R-:W3:Y:S01]  /*11270*/  @!P0 LDG.E.U16 R13, desc[UR20][R110.64] ;  /* 0x000000146e0d8981 */ /* 0x000ee2000c1e1500 */
[----:B------:R-:W-:-:S04]  /*11280*/  IMAD.WIDE R78, R125, 0x2, R78 ;  /* 0x000000027d4e7825 */ /* 0x000fc800078e024e */
[C---:B------:R-:W-:Y:S01]  /*11290*/  IMAD.WIDE R86, R125.reuse, 0x2, R86 ;  /* 0x000000027d567825 */ /* 0x040fe200078e0256 */
[----:B------:R-:W3:Y:S03]  /*112a0*/  @!P0 LDG.E.U16 R29, desc[UR20][R78.64] ;  /* 0x000000144e1d8981 */ /* 0x000ee6000c1e1500 */
[C---:B------:R-:W-:Y:S01]  /*112b0*/  IMAD.WIDE R94, R125.reuse, 0x2, R94 ;  /* 0x000000027d5e7825 */ /* 0x040fe200078e025e */
[----:B------:R-:W3:Y:S03]  /*112c0*/  @!P0 LDG.E.U16 R28, desc[UR20][R86.64] ;  /* 0x00000014561c8981 */ /* 0x000ee6000c1e1500 */
[C---:B------:R-:W-:Y:S01]  /*112d0*/  IMAD.WIDE R102, R125.reuse, 0x2, R102 ;  /* 0x000000027d667825 */ /* 0x040fe200078e0266 */
[----:B------:R-:W3:Y:S04]  /*112e0*/  @!P0 LDG.E.U16 R21, desc[UR20][R94.64] ;  /* 0x000000145e158981 */ /* 0x000ee8000c1e1500 */
[----:B------:R-:W3:Y:S01]  /*112f0*/  @!P0 LDG.E.U16 R20, desc[UR20][R102.64] ;  /* 0x0000001466148981 */ /* 0x000ee2000c1e1500 */
[----:B------:R-:W-:-:S05]  /*11300*/  IMAD.WIDE R108, R125, 0x2, R108 ;  /* 0x000000027d6c7825 */ /* 0x000fca00078e026c */
[----:B------:R-:W3:Y:S01]  /*11310*/  @!P0 LDG.E.U16 R3, desc[UR20][R108.64] ;  /* 0x000000146c038981 */ /* 0x000ee2000c1e1500 */
[----:B------:R-:W-:-:S03]  /*11320*/  IMAD.WIDE R100, R125, 0x2, R100 ;  /* 0x000000027d647825 */ /* 0x000fc600078e0264 */
[----:B------:R0:W-:Y:S04]  /*11330*/  STS.U16 [R0+UR9+0x27400], R37 ;  /* 0x0274002500007988 */ /* 0x0001e80008000409 */
[----:B------:R-:W-:Y:S01]  /*11340*/  STL.64 [R1+0xf8], R100 ;  /* 0x0000f86401007387 */ /* 0x000fe20000100a00 */
[----:B0-----:R-:W-:-:S03]  /*11350*/  LOP3.LUT R37, R0, 0x40, RZ, 0x3c, !PT ;  /* 0x0000004000257812 */ /* 0x001fc600078e3cff */
[----:B------:R-:W-:Y:S04]  /*11360*/  STS.U16 [R0+UR9+0x24c00], R122 ;  /* 0x024c007a00007988 */ /* 0x000fe80008000409 */
[----:B------:R-:W-:Y:S04]  /*11370*/  STL.64 [R1+0x118], R106 ;  /* 0x0001186a01007387 */ /* 0x000fe80000100a00 */
        /* <DEDUP_REMOVED lines=11> */
[----:B------:R-:W-:Y:S04]  /*11430*/  STL.64 [R1+0x138], R108 ;  /* 0x0001386c01007387 */ /* 0x000fe80000100a00 */
        /* <DEDUP_REMOVED lines=13> */
[----:B------:R0:W-:Y:S04]  /*11510*/  STL.64 [R1+0x238], R78 ;  /* 0x0002384e01007387 */ /* 0x0001e80000100a00 */
[----:B------:R-:W-:Y:S04]  /*11520*/  STS.U16 [R37+UR9+0x25e00], R61 ;  /* 0x025e003d25007988 */ /* 0x000fe80008000409 */
[----:B------:R-:W-:Y:S04]  /*11530*/  STS.U16 [R37+UR9+0x26200], R60 ;  /* 0x0262003c25007988 */ /* 0x000fe80008000409 */
[----:B0-----:R-:W3:Y:S04]  /*11540*/  LDL.LU.64 R78, [R1+0x6a8] ;  /* 0x0006a800014e7983 */ /* 0x001ee80000300a00 */
[----:B------:R-:W3:Y:S04]  /*11550*/  LDL.LU.64 R86, [R1+0x6a0] ;  /* 0x0006a00001567983 */ /* 0x000ee80000300a00 */
[----:B------:R-:W-:Y:S04]  /*11560*/  STS.U16 [R37+UR9+0x26600], R59 ;  /* 0x0266003b25007988 */ /* 0x000fe80008000409 */
[----:B------:R-:W3:Y:S04]  /*11570*/  LDL.LU.64 R94, [R1+0x698] ;  /* 0x00069800015e7983 */ /* 0x000ee80000300a00 */
[----:B------:R-:W-:Y:S01]  /*11580*/  STS.U16 [R37+UR9+0x26a00], R58 ;  /* 0x026a003a25007988 */ /* 0x000fe20008000409 */
[----:B------:R-:W-:-:S03]  /*11590*/  PRMT R122, RZ, 0x7610, R122 ;  /* 0x00007610ff7a7816 */ /* 0x000fc6000000007a */
[----:B------:R0:W-:Y:S04]  /*115a0*/  STL.64 [R1+0x1d8], R102 ;  /* 0x0001d86601007387 */ /* 0x0001e80000100a00 */
[----:B------:R-:W-:Y:S04]  /*115b0*/  STS.U16 [R37+UR9+0x26e00], R53 ;  /* 0x026e003525007988 */ /* 0x000fe80008000409 */
[----:B------:R-:W-:Y:S04]  /*115c0*/  STS.U16 [R37+UR9+0x27200], R52 ;  /* 0x0272003425007988 */ /* 0x000fe80008000409 */
[----:B0-----:R-:W3:Y:S04]  /*115d0*/  LDL.LU.64 R102, [R1+0x690] ;  /* 0x0006900001667983 */ /* 0x001ee80000300a00 */
[----:B------:R-:W3:Y:S04]  /*115e0*/  LDL.LU.64 R110, [R1+0x688] ;  /* 0x00068800016e7983 */ /* 0x000ee80000300a00 */
[----:B------:R-:W-:Y:S04]  /*115f0*/  STS.U16 [R37+UR9+0x27600], R45 ;  /* 0x0276002d25007988 */ /* 0x000fe80008000409 */
[----:B------:R-:W3:Y:S04]  /*11600*/  LDL.LU.64 R116, [R1+0x680] ;  /* 0x0006800001747983 */ /* 0x000ee80000300a00 */
[----:B------:R-:W-:Y:S04]  /*11610*/  STS.U16 [R37+UR9+0x27a00], R44 ;  /* 0x027a002c25007988 */ /* 0x000fe80008000409 */
[----:B------:R-:W3:Y:S04]  /*11620*/  LDL.LU.64 R118, [R1+0x678] ;  /* 0x0006780001767983 */ /* 0x000ee80000300a00 */
[----:B------:R-:W-:Y:S04]  /*11630*/  STS.U16 [R37+UR9+0x27e00], R36 ;  /* 0x027e002425007988 */ /* 0x000fe80008000409 */
[----:B------:R-:W-:Y:S04]  /*11640*/  STL [R1+0x3f8], R0 ;  /* 0x0003f80001007387 */ /* 0x000fe80000100800 */
[----:B------:R-:W3:Y:S04]  /*11650*/  @!P0 LDG.E.U16 R122, desc[UR20][R100.64] ;  /* 0x00000014647a8981 */ /* 0x000ee8000c1e1500 */
[----:B----4-:R-:W-:Y:S04]  /*11660*/  STS.U16 [R123+UR9+0x12400], R2 ;  /* 0x012400027b007988 */ /* 0x010fe80008000409 */
[----:B--2---:R-:W-:Y:S04]  /*11670*/  STS.U16 [R123+UR9+0x11c00], R4 ;  /* 0x011c00047b007988 */ /* 0x004fe80008000409 */
[----:B---3--:R0:W-:Y:S04]  /*11680*/  STS.U16 [R123+UR9+0x11800], R5 ;  /* 0x011800057b007988 */ /* 0x0081e80008000409 */
[----:B------:R-:W-:Y:S04]  /*11690*/  STS.U16 [R123+UR9+0x11400], R12 ;  /* 0x0114000c7b007988 */ /* 0x000fe80008000409 */
[----:B------:R1:W-:Y:S04]  /*116a0*/  STS.U16 [R123+UR9+0x11000], R13 ;  /* 0x0110000d7b007988 */ /* 0x0003e80008000409 */
[----:B0-----:R-:W2:Y:S04]  /*116b0*/  LDL.LU.64 R4, [R1+0xd8] ;  /* 0x0000d80001047983 */ /* 0x001ea80000300a00 */
[----:B-1----:R-:W3:Y:S04]  /*116c0*/  LDL.LU.64 R12, [R1+0xb8] ;  /* 0x0000b800010c7983 */ /* 0x002ee80000300a00 */
[----:B------:R-:W-:Y:S04]  /*116d0*/  STS.U16 [R123+UR9+0x10000], R29 ;  /* 0x0100001d7b007988 */ /* 0x000fe80008000409 */
[----:B------:R-:W-:Y:S04]  /*116e0*/  STS.U16 [R123+UR9+0x10400], R28 ;  /* 0x0104001c7b007988 */ /* 0x000fe80008000409 */
[----:B------:R-:W-:Y:S04]  /*116f0*/  STS.U16 [R123+UR9+0x10800], R21 ;  /* 0x010800157b007988 */ /* 0x000fe80008000409 */
[----:B------:R0:W-:Y:S04]  /*11700*/  STS.U16 [R123+UR9+0x10c00], R20 ;  /* 0x010c00147b007988 */ /* 0x0001e80008000409 */
[----:B0-----:R-:W4:Y:S04]  /*11710*/  LDL.LU.64 R20, [R1+0x98] ;  /* 0x0000980001147983 */ /* 0x001f280000300a00 */
[----:B------:R-:W4:Y:S04]  /*11720*/  LDL.LU.64 R28, [R1+0x78] ;  /* 0x00007800011c7983 */ /* 0x000f280000300a00 */
        /* <DEDUP_REMOVED lines=17> */
[----:B------:R0:W-:Y:S04]  /*11840*/  STS.U16 [R123+UR9+0x12000], R3 ;  /* 0x012000037b007988 */ /* 0x0001e80008000409 */
[----:B------:R-:W4:Y:S04]  /*11850*/  LDL.LU.64 R114, [R1+0x50] ;  /* 0x0000500001727983 */ /* 0x000f280000300a00 */
[----:B0-----:R-:W4:Y:S01]  /*11860*/  LDL.LU.64 R2, [R1+0x30] ;  /* 0x0000300001027983 */ /* 0x001f220000300a00 */
[----:B------:R-:W-:Y:S01]  /*11870*/  PRMT R8, RZ, 0x7610, R8 ;  /* 0x00007610ff087816 */ /* 0x000fe20000000008 */
[----:B------:R-:W-:Y:S01]  /*11880*/  IMAD.WIDE R6, R125, 0x2, R6 ;  /* 0x000000027d067825 */ /* 0x000fe200078e0206 */
[----:B------:R-:W-:-:S02]  /*11890*/  PRMT R9, RZ, 0x7610, R9 ;  /* 0x00007610ff097816 */ /* 0x000fc40000000009 */
[----:B------:R-:W-:Y:S01]  /*118a0*/  PRMT R10, RZ, 0x7610, R10 ;  /* 0x00007610ff0a7816 */ /* 0x000fe2000000000a */
[C---:B------:R-:W-:Y:S01]  /*118b0*/  IMAD.WIDE R14, R125.reuse, 0x2, R14 ;  /* 0x000000027d0e7825 */ /* 0x040fe200078e020e */
[----:B------:R-:W-:Y:S02]  /*118c0*/  PRMT R11, RZ, 0x7610, R11 ;  /* 0x00007610ff0b7816 */ /* 0x000fe4000000000b */
[----:B------:R-:W-:Y:S01]  /*118d0*/  PRMT R105, RZ, 0x7610, R105 ;  /* 0x00007610ff697816 */ /* 0x000fe20000000069 */
[C---:B------:R-:W-:Y:S01]  /*118e0*/  IMAD.WIDE R22, R125.reuse, 0x2, R22 ;  /* 0x000000027d167825 */ /* 0x040fe200078e0216 */
[----:B------:R-:W-:Y:S02]  /*118f0*/  PRMT R104, RZ, 0x7610, R104 ;  /* 0x00007610ff687816 */ /* 0x000fe40000000068 */
        /* <DEDUP_REMOVED lines=16> */
[----:B------:R-:W-:Y:S01]  /*11a00*/  IMAD.WIDE R70, R125, 0x2, R70 ;  /* 0x000000027d467825 */ /* 0x000fe200078e0246 */
[----:B------:R-:W-:Y:S01]  /*11a10*/  PRMT R56, RZ, 0x7610, R56 ;  /* 0x00007610ff387816 */ /* 0x000fe20000000038 */
[----:B------:R-:W4:Y:S01]  /*11a20*/  @!P0 LDG.E.U16 R72, desc[UR20][R62.64] ;  /* 0x000000143e488981 */ /* 0x000f22000c1e1500 */
[----:B------:R-:W-:Y:S02]  /*11a30*/  PRMT R51, RZ, 0x7610, R51 ;  /* 0x00007610ff337816 */ /* 0x000fe40000000033 */
[----:B------:R-:W-:Y:S01]  /*11a40*/  PRMT R50, RZ, 0x7610, R50 ;  /* 0x00007610ff327816 */ /* 0x000fe20000000032 */
[----:B------:R-:W4:Y:S01]  /*11a50*/  @!P0 LDG.E.U16 R73, desc[UR20][R70.64] ;  /* 0x0000001446498981 */ /* 0x000f22000c1e1500 */
[----:B------:R-:W-:-:S02]  /*11a60*/  PRMT R49, RZ, 0x7610, R49 ;  /* 0x00007610ff317816 */ /* 0x000fc40000000031 */
[----:B------:R-:W-:Y:S01]  /*11a70*/  PRMT R48, RZ, 0x7610, R48 ;  /* 0x00007610ff307816 */ /* 0x000fe20000000030 */
[----:B------:R-:W4:Y:S01]  /*11a80*/  @!P0 LDG.E.U16 R65, desc[UR20][R54.64] ;  /* 0x0000001436418981 */ /* 0x000f22000c1e1500 */
[C---:B------:R-:W-:Y:S01]  /*11a90*/  IMAD.WIDE R78, R125.reuse, 0x2, R78 ;  /* 0x000000027d4e7825 */ /* 0x040fe200078e024e */
[----:B------:R-:W-:Y:S02]  /*11aa0*/  PRMT R43, RZ, 0x7610, R43 ;  /* 0x00007610ff2b7816 */ /* 0x000fe4000000002b */
[----:B------:R-:W-:Y:S01]  /*11ab0*/  PRMT R42, RZ, 0x7610, R42 ;  /* 0x00007610ff2a7816 */ /* 0x000fe2000000002a */
[C---:B------:R-:W-:Y:S01]  /*11ac0*/  IMAD.WIDE R86, R125.reuse, 0x2, R86 ;  /* 0x000000027d567825 */ /* 0x040fe200078e0256 */
[----:B------:R-:W-:Y:S01]  /*11ad0*/  PRMT R41, RZ, 0x7610, R41 ;  /* 0x00007610ff297816 */ /* 0x000fe20000000029 */
[----:B------:R-:W4:Y:S01]  /*11ae0*/  @!P0 LDG.E.U16 R80, desc[UR20][R78.64] ;  /* 0x000000144e508981 */ /* 0x000f22000c1e1500 */
[----:B------:R-:W-:Y:S02]  /*11af0*/  PRMT R40, RZ, 0x7610, R40 ;  /* 0x00007610ff287816 */ /* 0x000fe40000000028 */
[----:B------:R-:W-:Y:S01]  /*11b00*/  PRMT R35, RZ, 0x7610, R35 ;  /* 0x00007610ff237816 */ /* 0x000fe20000000023 */
[----:B------:R0:W4:Y:S01]  /*11b10*/  @!P0 LDG.E.U16 R81, desc[UR20][R86.64] ;  /* 0x0000001456518981 */ /* 0x000122000c1e1500 */
[----:B------:R-:W-:-:S03]  /*11b20*/  IMAD.WIDE R94, R125, 0x2, R94 ;  /* 0x000000027d5e7825 */ /* 0x000fc600078e025e */
[----:B------:R-:W4:Y:S01]  /*11b30*/  @!P0 LDG.E.U16 R64, desc[UR20][R46.64] ;  /* 0x000000142e408981 */ /* 0x000f22000c1e1500 */
[----:B------:R-:W-:-:S03]  /*11b40*/  PRMT R34, RZ, 0x7610, R34 ;  /* 0x00007610ff227816 */ /* 0x000fc60000000022 */
[----:B------:R-:W4:Y:S01]  /*11b50*/  @!P0 LDG.E.U16 R88, desc[UR20][R94.64] ;  /* 0x000000145e588981 */ /* 0x000f22000c1e1500 */
[----:B------:R-:W-:-:S03]  /*11b60*/  PRMT R33, RZ, 0x7610, R33 ;  /* 0x00007610ff217816 */ /* 0x000fc60000000021 */
[----:B------:R-:W4:Y:S04]  /*11b70*/  @!P0 LDG.E.U16 R57, desc[UR20][R38.64] ;  /* 0x0000001426398981 */ /* 0x000f28000c1e1500 */
[----:B------:R-:W4:Y:S04]  /*11b80*/  @!P0 LDG.E.U16 R56, desc[UR20][R30.64] ;  /* 0x000000141e388981 */ /* 0x000f28000c1e1500 */
[----:B------:R-:W4:Y:S01]  /*11b90*/  @!P0 LDG.E.U16 R51, desc[UR20][R22.64] ;  /* 0x0000001416338981 */ /* 0x000f22000c1e1500 */
[----:B------:R-:W-:-:S03]  /*11ba0*/  IMAD.WIDE R102, R125, 0x2, R102 ;  /* 0x000000027d667825 */ /* 0x000fc600078e0266 */
[----:B------:R-:W4:Y:S01]  /*11bb0*/  @!P0 LDG.E.U16 R50, desc[UR20][R14.64] ;  /* 0x000000140e328981 */ /* 0x000f22000c1e1500 */
[----:B------:R-:W-:-:S03]  /*11bc0*/  IMAD.WIDE R110, R125, 0x2, R110 ;  /* 0x000000027d6e7825 */ /* 0x000fc600078e026e */
[----:B------:R-:W4:Y:S04]  /*11bd0*/  @!P0 LDG.E.U16 R89, desc[UR20][R102.64] ;  /* 0x0000001466598981 */ /* 0x000f28000c1e1500 */
[----:B------:R-:W4:Y:S01]  /*11be0*/  @!P0 LDG.E.U16 R96, desc[UR20][R110.64] ;  /* 0x000000146e608981 */ /* 0x000f22000c1e1500 */
[----:B------:R-:W-:Y:S01]  /*11bf0*/  PRMT R32, RZ, 0x7610, R32 ;  /* 0x00007610ff207816 */ /* 0x000fe20000000020 */
[----:B------:R-:W-:-:S05]  /*11c00*/  IMAD.WIDE R118, R125, 0x2, R118 ;  /* 0x000000027d767825 */ /* 0x000fca00078e0276 */
[----:B------:R-:W4:Y:S04]  /*11c10*/  @!P0 LDG.E.U16 R97, desc[UR20][R118.64] ;  /* 0x0000001476618981 */ /* 0x000f28000c1e1500 */
[----:B------:R1:W-:Y:S02]  /*11c20*/  STS.U16 [R123+UR9+0x12800], R122 ;  /* 0x0128007a7b007988 */ /* 0x0003e40008000409 */
[----:B-1----:R-:W-:-:S06]  /*11c30*/  PRMT R122, RZ, 0x7610, R122 ;  /* 0x00007610ff7a7816 */ /* 0x002fcc000000007a */
[----:B------:R-:W4:Y:S01]  /*11c40*/  @!P0 LDG.E.U16 R122, desc[UR20][R6.64] ;  /* 0x00000014067a8981 */ /* 0x000f22000c1e1500 */
[----:B------:R-:W-:Y:S02]  /*11c50*/  PRMT R27, RZ, 0x7610, R27 ;  /* 0x00007610ff1b7816 */ /* 0x000fe4000000001b */
[----:B------:R-:W-:Y:S02]  /*11c60*/  PRMT R26, RZ, 0x7610, R26 ;  /* 0x00007610ff1a7816 */ /* 0x000fe4000000001a */
[----:B------:R-:W-:Y:S02]  /*11c70*/  PRMT R25, RZ, 0x7610, R25 ;  /* 0x00007610ff197816 */ /* 0x000fe40000000019 */
[----:B------:R-:W-:Y:S02]  /*11c80*/  PRMT R24, RZ, 0x7610, R24 ;  /* 0x00007610ff187816 */ /* 0x000fe40000000018 */
[----:B------:R-:W-:Y:S02]  /*11c90*/  PRMT R19, RZ, 0x7610, R19 ;  /* 0x00007610ff137816 */ /* 0x000fe40000000013 */
[----:B------:R-:W-:-:S02]  /*11ca0*/  PRMT R18, RZ, 0x7610, R18 ;  /* 0x00007610ff127816 */ /* 0x000fc40000000012 */
[----:B------:R-:W-:Y:S01]  /*11cb0*/  PRMT R17, RZ, 0x7610, R17 ;  /* 0x00007610ff117816 */ /* 0x000fe20000000011 */
[----:B------:R-:W-:Y:S01]  /*11cc0*/  IMAD.WIDE R116, R125, 0x2, R116 ;  /* 0x000000027d747825 */ /* 0x000fe200078e0274 */
[----:B------:R-:W-:-:S06]  /*11cd0*/  PRMT R16, RZ, 0x7610, R16 ;  /* 0x00007610ff107816 */ /* 0x000fcc0000000010 */
[----:B------:R-:W4:Y:S01]  /*11ce0*/  @!P0 LDG.E.U16 R16, desc[UR20][R116.64] ;  /* 0x0000001474108981 */ /* 0x000f22000c1e1500 */
[----:B--2---:R-:W-:-:S05]  /*11cf0*/  IMAD.WIDE R4, R125, 0x2, R4 ;  /* 0x000000027d047825 */ /* 0x004fca00078e0204 */
[----:B------:R-:W2:Y:S01]  /*11d00*/  @!P0 LDG.E.U16 R8, desc[UR20][R4.64] ;  /* 0x0000001404088981 */ /* 0x000ea2000c1e1500 */
[----:B---3--:R-:W-:-:S05]  /*11d10*/  IMAD.WIDE R12, R125, 0x2, R12 ;  /* 0x000000027d0c7825 */ /* 0x008fca00078e020c */
[----:B------:R-:W3:Y:S01]  /*11d20*/  @!P0 LDG.E.U16 R9, desc[UR20][R12.64] ;  /* 0x000000140c098981 */ /* 0x000ee2000c1e1500 */
[----:B----4-:R-:W-:-:S04]  /*11d30*/  IMAD.WIDE R20, R125, 0x2, R20 ;  /* 0x000000027d147825 */ /* 0x010fc800078e0214 */
[C---:B------:R-:W-:Y:S01]  /*11d40*/  IMAD.WIDE R28, R125.reuse, 0x2, R28 ;  /* 0x000000027d1c7825 */ /* 0x040fe200078e021c */
[----:B------:R-:W4:Y:S03]  /*11d50*/  @!P0 LDG.E.U16 R10, desc[UR20][R20.64] ;  /* 0x00000014140a8981 */ /* 0x000f26000c1e1500 */
[C---:B------:R-:W-:Y:S01]  /*11d60*/  IMAD.WIDE R36, R125.reuse, 0x2, R36 ;  /* 0x000000027d247825 */ /* 0x040fe200078e0224 */
[----:B------:R-:W2:Y:S03]  /*11d70*/  @!P0 LDG.E.U16 R11, desc[UR20][R28.64] ;  /* 0x000000141c0b8981 */ /* 0x000ea6000c1e1500 */
        /* <DEDUP_REMOVED lines=31> */
[----:B------:R-:W2:Y:S04]  /*11f70*/  @!P0 LDG.E.U16 R24, desc[UR20][R106.64] ;  /* 0x000000146a188981 */ /* 0x000ea8000c1e1500 */
[----:B------:R-:W2:Y:S01]  /*11f80*/  @!P0 LDG.E.U16 R19, desc[UR20][R108.64] ;  /* 0x000000146c138981 */ /* 0x000ea2000c1e1500 */
[----:B------:R-:W-:-:S05]  /*11f90*/  IMAD.WIDE R114, R125, 0x2, R114 ;  /* 0x000000027d727825 */ /* 0x000fca00078e0272 */
[----:B------:R-:W2:Y:S01]  /*11fa0*/  @!P0 LDG.E.U16 R18, desc[UR20][R114.64] ;  /* 0x0000001472128981 */ /* 0x000ea2000c1e1500 */
[----:B------:R-:W-:-:S05]  /*11fb0*/  IMAD.WIDE R2, R125, 0x2, R2 ;  /* 0x000000027d027825 */ /* 0x000fca00078e0202 */
[----:B------:R-:W2:Y:S04]  /*11fc0*/  @!P0 LDG.E.U16 R17, desc[UR20][R2.64] ;  /* 0x0000001402118981 */ /* 0x000ea8000c1e1500 */
        /* <DEDUP_REMOVED lines=23> */
[----:B-1----:R-:W4:Y:S04]  /*12140*/  LDL.LU.64 R4, [R1+0x670] ;  /* 0x0006700001047983 */ /* 0x002f280000300a00 */
[----:B------:R-:W4:Y:S04]  /*12150*/  LDL.LU.64 R12, [R1+0x668] ;  /* 0x00066800010c7983 */ /* 0x000f280000300a00 */
[----:B------:R-:W4:Y:S04]  /*12160*/  LDL.LU.64 R20, [R1+0x660] ;  /* 0x0006600001147983 */ /* 0x000f280000300a00 */
[----:B------:R-:W4:Y:S04]  /*12170*/  LDL.LU.64 R28, [R1+0x658] ;  /* 0x00065800011c7983 */ /* 0x000f280000300a00 */
[----:B------:R-:W4:Y:S04]  /*12180*/  LDL.LU.64 R36, [R1+0x650] ;  /* 0x0006500001247983 */ /* 0x000f280000300a00 */
[----:B------:R-:W4:Y:S04]  /*12190*/  LDL.LU.64 R44, [R1+0x648] ;  /* 0x00064800012c7983 */ /* 0x000f280000300a00 */
[----:B------:R-:W-:Y:S04]  /*121a0*/  STL [R1+0x400], R118 ;  /* 0x0004007601007387 */ /* 0x000fe80000100800 */
[----:B------:R-:W-:Y:S04]  /*121b0*/  STL [R1+0x3fc], R119 ;  /* 0x0003fc7701007387 */ /* 0x000fe80000100800 */
[----:B------:R-:W-:Y:S04]  /*121c0*/  STL.64 [R1+0x490], R118 ;  /* 0x0004907601007387 */ /* 0x000fe80000100a00 */
        /* <DEDUP_REMOVED lines=11> */
[----:B------:R0:W-:Y:S04]  /*12280*/  STL.64 [R1+0x4b0], R86 ;  /* 0x0004b05601007387 */ /* 0x0001e80000100a00 */
        /* <DEDUP_REMOVED lines=23> */
[----:B------:R-:W-:Y:S01]  /*12400*/  STL [R1+0x468], R14 ;  /* 0x0004680e01007387 */ /* 0x000fe20000100800 */
[----:B0-----:R-:W-:-:S03]  /*12410*/  LOP3.LUT R87, R123, 0x20, RZ, 0x3c, !PT ;  /* 0x000000207b577812 */ /* 0x001fc600078e3cff */
[----:B------:R-:W-:Y:S04]  /*12420*/  STL [R1+0x464], R15 ;  /* 0x0004640f01007387 */ /* 0x000fe80000100800 */
[----:B------:R-:W-:Y:S04]  /*12430*/  STL [R1+0x470], R6 ;  /* 0x0004700601007387 */ /* 0x000fe80000100800 */
[----:B------:R-:W-:Y:S04]  /*12440*/  STL [R1+0x46c], R7 ;  /* 0x00046c0701007387 */ /* 0x000fe80000100800 */
[----:B------:R-:W4:Y:S04]  /*12450*/  LDL.LU.64 R52, [R1+0x640] ;  /* 0x0006400001347983 */ /* 0x000f280000300a00 */
[----:B------:R-:W4:Y:S04]  /*12460*/  LDL.LU.64 R58, [R1+0x638] ;  /* 0x00063800013a7983 */ /* 0x000f280000300a00 */
[----:B------:R-:W4:Y:S04]  /*12470*/  LDL.LU.64 R60, [R1+0x630] ;  /* 0x00063000013c7983 */ /* 0x000f280000300a00 */
[----:B------:R-:W4:Y:S04]  /*12480*/  LDL.LU.64 R66, [R1+0x628] ;  /* 0x0006280001427983 */ /* 0x000f280000300a00 */
[----:B------:R-:W4:Y:S04]  /*12490*/  LDL.LU.64 R68, [R1+0x620] ;  /* 0x0006200001447983 */ /* 0x000f280000300a00 */
[----:B--2---:R0:W-:Y:S04]  /*124a0*/  STS.U16 [R123+UR9+0x12c00], R8 ;  /* 0x012c00087b007988 */ /* 0x0041e80008000409 */
[----:B---3--:R1:W-:Y:S04]  /*124b0*/  STS.U16 [R123+UR9+0x13000], R9 ;  /* 0x013000097b007988 */ /* 0x0083e80008000409 */
[----:B----4-:R2:W-:Y:S04]  /*124c0*/  STS.U16 [R123+UR9+0x13400], R10 ;  /* 0x0134000a7b007988 */ /* 0x0105e80008000409 */
        /* <DEDUP_REMOVED lines=18> */
[----:B------:R-:W4:Y:S04]  /*125f0*/  LDL.LU.64 R74, [R1+0x618] ;  /* 0x00061800014a7983 */ /* 0x000f280000300a00 */
        /* <DEDUP_REMOVED lines=23> */
[----:B------:R-:W-:Y:S04]  /*12770*/  STL [R1+0x478], R116 ;  /* 0x0004787401007387 */ /* 0x000fe80000100800 */
[----:B------:R-:W-:Y:S04]  /*12780*/  STS.U16 [R87+UR9+0x13100], R25 ;  /* 0x0131001957007988 */ /* 0x000fe80008000409 */
[----:B------:R-:W-:Y:S04]  /*12790*/  STL [R1+0x474], R117 ;  /* 0x0004747501007387 */ /* 0x000fe80000100800 */
[----:B------:R-:W-:Y:S04]  /*127a0*/  STS.U16 [R87+UR9+0x13500], R24 ;  /* 0x0135001857007988 */ /* 0x000fe80008000409 */
[----:B0-----:R-:W4:Y:S04]  /*127b0*/  LDL.LU R8, [R1+0x5bc] ;  /* 0x0005bc0001087983 */ /* 0x001f280000300800 */
[----:B------:R-:W-:Y:S04]  /*127c0*/  STS.U16 [R87+UR9+0x13900], R19 ;  /* 0x0139001357007988 */ /* 0x000fe80008000409 */
[----:B-1----:R-:W4:Y:S04]  /*127d0*/  LDL.LU R9, [R1+0x5b8] ;  /* 0x0005b80001097983 */ /* 0x002f280000300800 */
[----:B------:R-:W-:Y:S04]  /*127e0*/  STS.U16 [R87+UR9+0x13d00], R18 ;  /* 0x013d001257007988 */ /* 0x000fe80008000409 */
[----:B--2---:R-:W2:Y:S04]  /*127f0*/  LDL.LU R10, [R1+0x5b4] ;  /* 0x0005b400010a7983 */ /* 0x004ea80000300800 */
[----:B------:R-:W-:Y:S04]  /*12800*/  STS.U16 [R87+UR9+0x14100], R17 ;  /* 0x0141001157007988 */ /* 0x000fe80008000409 */
[----:B---3--:R-:W2:Y:S04]  /*12810*/  LDL.LU R11, [R1+0x5b0] ;  /* 0x0005b000010b7983 */ /* 0x008ea80000300800 */
[----:B------:R0:W-:Y:S04]  /*12820*/  STS.U16 [R87+UR9+0x14500], R16 ;  /* 0x0145001057007988 */ /* 0x0001e80008000409 */
[----:B0-----:R-:W3:Y:S04]  /*12830*/  LDL.LU.64 R16, [R1+0x228] ;  /* 0x0002280001107983 */ /* 0x001ee80000300a00 */
[----:B------:R-:W2:Y:S04]  /*12840*/  LDL.LU.64 R18, [R1+0x208] ;  /* 0x0002080001127983 */ /* 0x000ea80000300a00 */
        /* <DEDUP_REMOVED lines=14> */
[----:B------:R-:W2:Y:S01]  /*12930*/  LDL.LU.64 R104, [R1+0x28] ;  /* 0x0000280001687983 */ /* 0x000ea20000300a00 */
[----:B------:R-:W-:-:S02]  /*12940*/  PRMT R112, RZ, 0x7610, R112 ;  /* 0x00007610ff707816 */ /* 0x000fc40000000070 */
[----:B------:R-:W-:Y:S02]  /*12950*/  PRMT R113, RZ, 0x7610, R113 ;  /* 0x00007610ff717816 */ /* 0x000fe40000000071 */
[----:B------:R-:W-:Y:S02]  /*12960*/  PRMT R120, RZ, 0x7610, R120 ;  /* 0x00007610ff787816 */ /* 0x000fe40000000078 */
        /* <DEDUP_REMOVED lines=9> */
[----:B------:R-:W-:Y:S01]  /*12a00*/  PRMT R103, RZ, 0x7610, R103 ;  /* 0x00007610ff677816 */ /* 0x000fe20000000067 */
[----:B------:R-:W2:Y:S01]  /*12a10*/  @!P0 LDG.E.U16 R118, desc[UR20][R68.64] ;  /* 0x0000001444768981 */ /* 0x000ea2000c1e1500 */
[----:B------:R-:W-:Y:S01]  /*12a20*/  PRMT R102, RZ, 0x7610, R102 ;  /* 0x00007610ff667816 */ /* 0x000fe20000000066 */
[C---:B------:R-:W-:Y:S01]  /*12a30*/  IMAD.WIDE R44, R125.reuse, 0x2, R44 ;  /* 0x000000027d2c7825 */ /* 0x040fe200078e022c */
[----:B------:R-:W-:Y:S01]  /*12a40*/  PRMT R95, RZ, 0x7610, R95 ;  /* 0x00007610ff5f7816 */ /* 0x000fe2000000005f */
[----:B------:R-:W2:Y:S02]  /*12a50*/  @!P0 LDG.E.U16 R116, desc[UR20][R60.64] ;  /* 0x000000143c748981 */ /* 0x000ea4000c1e1500 */
        /* <DEDUP_REMOVED lines=12> */
[----:B------:R-:W-:Y:S01]  /*12b20*/  IMAD.WIDE R4, R125, 0x2, R4 ;  /* 0x000000027d047825 */ /* 0x000fe200078e0204 */
[----:B------:R-:W-:Y:S01]  /*12b30*/  PRMT R78, RZ, 0x7610, R78 ;  /* 0x00007610ff4e7816 */ /* 0x000fe2000000004e */
[----:B------:R-:W2:Y:S01]  /*12b40*/  @!P0 LDG.E.U16 R95, desc[UR20][R20.64] ;  /* 0x00000014145f8981 */ /* 0x000ea2000c1e1500 */
[----:B------:R-:W-:-:S03]  /*12b50*/  PRMT R71, RZ, 0x7610, R71 ;  /* 0x00007610ff477816 */ /* 0x000fc60000000047 */
[----:B------:R-:W2:Y:S01]  /*12b60*/  @!P0 LDG.E.U16 R94, desc[UR20][R12.64] ;  /* 0x000000140c5e8981 */ /* 0x000ea2000c1e1500 */
[----:B------:R-:W-:-:S03]  /*12b70*/  PRMT R70, RZ, 0x7610, R70 ;  /* 0x00007610ff467816 */ /* 0x000fc60000000046 */
[----:B------:R-:W2:Y:S01]  /*12b80*/  @!P0 LDG.E.U16 R122, desc[UR20][R4.64] ;  /* 0x00000014047a8981 */ /* 0x000ea2000c1e1500 */
[----:B------:R-:W-:Y:S02]  /*12b90*/  PRMT R63, RZ, 0x7610, R63 ;  /* 0x00007610ff3f7816 */ /* 0x000fe4000000003f */
[----:B------:R-:W-:Y:S02]  /*12ba0*/  PRMT R62, RZ, 0x7610, R62 ;  /* 0x00007610ff3e7816 */ /* 0x000fe4000000003e */
[----:B------:R-:W-:Y:S02]  /*12bb0*/  PRMT R55, RZ, 0x7610, R55 ;  /* 0x00007610ff377816 */ /* 0x000fe40000000037 */
[----:B------:R-:W-:Y:S02]  /*12bc0*/  PRMT R54, RZ, 0x7610, R54 ;  /* 0x00007610ff367816 */ /* 0x000fe40000000036 */
[----:B------:R-:W-:Y:S02]  /*12bd0*/  PRMT R47, RZ, 0x7610, R47 ;  /* 0x00007610ff2f7816 */ /* 0x000fe4000000002f */
[----:B------:R-:W-:Y:S01]  /*12be0*/  PRMT R46, RZ, 0x7610, R46 ;  /* 0x00007610ff2e7816 */ /* 0x000fe2000000002e */
[----:B----4-:R-:W-:-:S05]  /*12bf0*/  IMAD.WIDE R76, R125, 0x2, R76 ;  /* 0x000000027d4c7825 */ /* 0x010fca00078e024c */
[----:B------:R-:W4:Y:S01]  /*12c00*/  @!P0 LDG.E.U16 R119, desc[UR20][R76.64] ;  /* 0x000000144c778981 */ /* 0x000f22000c1e1500 */
[----:B------:R-:W-:-:S05]  /*12c10*/  IMAD.WIDE R84, R125, 0x2, R84 ;  /* 0x000000027d547825 */ /* 0x000fca00078e0254 */
[----:B------:R0:W4:Y:S01]  /*12c20*/  @!P0 LDG.E.U16 R121, desc[UR20][R84.64] ;  /* 0x0000001454798981 */ /* 0x000122000c1e1500 */
[----:B------:R-:W-:-:S05]  /*12c30*/  IMAD.WIDE R92, R125, 0x2, R92 ;  /* 0x000000027d5c7825 */ /* 0x000fca00078e025c */
[----:B------:R-:W4:Y:S01]  /*12c40*/  @!P0 LDG.E.U16 R120, desc[UR20][R92.64] ;  /* 0x000000145c788981 */ /* 0x000f22000c1e1500 */
[----:B------:R-:W-:-:S05]  /*12c50*/  IMAD.WIDE R100, R125, 0x2, R100 ;  /* 0x000000027d647825 */ /* 0x000fca00078e0264 */
[----:B------:R-:W4:Y:S01]  /*12c60*/  @!P0 LDG.E.U16 R113, desc[UR20][R100.64] ;  /* 0x0000001464718981 */ /* 0x000f22000c1e1500 */
[----:B------:R-:W-:-:S05]  /*12c70*/  IMAD.WIDE R108, R125, 0x2, R108 ;  /* 0x000000027d6c7825 */ /* 0x000fca00078e026c */
[----:B------:R-:W4:Y:S01]  /*12c80*/  @!P0 LDG.E.U16 R112, desc[UR20][R108.64] ;  /* 0x000000146c708981 */ /* 0x000f22000c1e1500 */
[----:B------:R-:W-:Y:S01]  /*12c90*/  IMAD.WIDE R106, R125, 0x2, R106 ;  /* 0x000000027d6a7825 */ /* 0x000fe200078e026a */
[----:B------:R-:W-:-:S03]  /*12ca0*/  PRMT R39, RZ, 0x7610, R39 ;  /* 0x00007610ff277816 */ /* 0x000fc60000000027 */
[----:B------:R-:W-:Y:S01]  /*12cb0*/  IMAD.WIDE R114, R125, 0x2, R114 ;  /* 0x000000027d727825 */ /* 0x000fe200078e0272 */
[----:B------:R-:W-:-:S03]  /*12cc0*/  PRMT R38, RZ, 0x7610, R38 ;  /* 0x00007610ff267816 */ /* 0x000fc60000000026 */
[----:B------:R-:W-:Y:S01]  /*12cd0*/  IMAD.WIDE R98, R125, 0x2, R98 ;  /* 0x000000027d627825 */ /* 0x000fe200078e0262 */
[----:B------:R-:W-:-:S03]  /*12ce0*/  PRMT R31, RZ, 0x7610, R31 ;  /* 0x00007610ff1f7816 */ /* 0x000fc6000000001f */
[C---:B------:R-:W-:Y:S01]  /*12cf0*/  IMAD.WIDE R90, R125.reuse, 0x2, R90 ;  /* 0x000000027d5a7825 */ /* 0x040fe200078e025a */
[----:B------:R-:W-:Y:S01]  /*12d00*/  PRMT R30, RZ, 0x7610, R30 ;  /* 0x00007610ff1e7816 */ /* 0x000fe2000000001e */
[----:B------:R-:W4:Y:S02]  /*12d10*/  @!P0 LDG.E.U16 R47, desc[UR20][R98.64] ;  /* 0x00000014622f8981 */ /* 0x000f24000c1e1500 */
[C---:B------:R-:W-:Y:S02]  /*12d20*/  IMAD.WIDE R82, R125.reuse, 0x2, R82 ;  /* 0x000000027d527825 */ /* 0x040fe400078e0252 */
[----:B------:R-:W4:Y:S02]  /*12d30*/  @!P0 LDG.E.U16 R46, desc[UR20][R90.64] ;  /* 0x000000145a2e8981 */ /* 0x000f24000c1e1500 */
[C---:B------:R-:W-:Y:S02]  /*12d40*/  IMAD.WIDE R74, R125.reuse, 0x2, R74 ;  /* 0x000000027d4a7825 */ /* 0x040fe400078e024a */
[----:B------:R-:W4:Y:S02]  /*12d50*/  @!P0 LDG.E.U16 R39, desc[UR20][R82.64] ;  /* 0x0000001452278981 */ /* 0x000f24000c1e1500 */
[----:B------:R-:W-:-:S02]  /*12d60*/  IMAD.WIDE R66, R125, 0x2, R66 ;  /* 0x000000027d427825 */ /* 0x000fc400078e0242 */
[----:B------:R-:W4:Y:S02]  /*12d70*/  @!P0 LDG.E.U16 R38, desc[UR20][R74.64] ;  /* 0x000000144a268981 */ /* 0x000f24000c1e1500 */
[C---:B------:R-:W-:Y:S02]  /*12d80*/  IMAD.WIDE R58, R125.reuse, 0x2, R58 ;  /* 0x000000027d3a7825 */ /* 0x040fe400078e023a */
[----:B------:R-:W4:Y:S04]  /*12d90*/  @!P0 LDG.E.U16 R31, desc[UR20][R66.64] ;  /* 0x00000014421f8981 */ /* 0x000f28000c1e1500 */
[----:B------:R-:W4:Y:S01]  /*12da0*/  @!P0 LDG.E.U16 R30, desc[UR20][R58.64] ;  /* 0x000000143a1e8981 */ /* 0x000f22000c1e1500 */
[----:B---3--:R-:W-:-:S04]  /*12db0*/  IMAD.WIDE R16, R125, 0x2, R16 ;  /* 0x000000027d107825 */ /* 0x008fc800078e0210 */
[C---:B--2---:R-:W-:Y:S01]  /*12dc0*/  IMAD.WIDE R18, R125.reuse, 0x2, R18 ;  /* 0x000000027d127825 */ /* 0x044fe200078e0212 */
[----:B------:R-:W2:Y:S03]  /*12dd0*/  @!P0 LDG.E.U16 R86, desc[UR20][R16.64] ;  /* 0x0000001410568981 */ /* 0x000ea6000c1e1500 */
[----:B------:R-:W-:-:S04]  /*12de0*/  IMAD.WIDE R24, R125, 0x2, R24 ;  /* 0x000000027d187825 */ /* 0x000fc800078e0218 */
[----:B------:R-:W-:-:S04]  /*12df0*/  IMAD.WIDE R26, R125, 0x2, R26 ;  /* 0x000000027d1a7825 */ /* 0x000fc800078e021a */
[C---:B------:R-:W-:Y:S01]  /*12e00*/  IMAD.WIDE R32, R125.reuse, 0x2, R32 ;  /* 0x000000027d207825 */ /* 0x040fe200078e0220 */
[----:B------:R-:W3:Y:S03]  /*12e10*/  @!P0 LDG.E.U16 R79, desc[UR20][R26.64] ;  /* 0x000000141a4f8981 */ /* 0x000ee6000c1e1500 */
[C---:B------:R-:W-:Y:S01]  /*12e20*/  IMAD.WIDE R34, R125.reuse, 0x2, R34 ;  /* 0x000000027d227825 */ /* 0x040fe200078e0222 */
[----:B------:R-:W3:Y:S03]  /*12e30*/  @!P0 LDG.E.U16 R78, desc[UR20][R32.64] ;  /* 0x00000014204e8981 */ /* 0x000ee6000c1e1500 */
        /* <DEDUP_REMOVED lines=14> */
[----:B------:R-:W-:Y:S01]  /*12f20*/  IMAD.WIDE R104, R125, 0x2, R104 ;  /* 0x000000027d687825 */ /* 0x000fe200078e0268 */
[----:B------:R-:W3:Y:S04]  /*12f30*/  @!P0 LDG.E.U16 R55, desc[UR20][R96.64] ;  /* 0x0000001460378981 */ /* 0x000ee8000c1e1500 */
        /* <DEDUP_REMOVED lines=21> */
[----:B------:R-:W-:Y:S04]  /*13090*/  STL [R1+0x48c], R93 ;  /* 0x00048c5d01007387 */ /* 0x000fe80000100800 */
[----:B------:R0:W-:Y:S04]  /*130a0*/  STL.64 [R1+0x4e8], R84 ;  /* 0x0004e85401007387 */ /* 0x0001e80000100a00 */
[----:B------:R1:W-:Y:S04]  /*130b0*/  STL.64 [R1+0x4f0], R76 ;  /* 0x0004f04c01007387 */ /* 0x0003e80000100a00 */
[----:B------:R-:W3:Y:S01]  /*130c0*/  @!P0 LDG.E.U16 R54, desc[UR20][R104.64] ;  /* 0x0000001468368981 */ /* 0x000ee2000c1e1500 */
[----:B0-----:R-:W-:-:S02]  /*130d0*/  PRMT R85, RZ, 0x7610, R85 ;  /* 0x00007610ff557816 */ /* 0x001fc40000000055 */
[----:B------:R-:W-:Y:S02]  /*130e0*/  PRMT R84, RZ, 0x7610, R84 ;  /* 0x00007610ff547816 */ /* 0x000fe40000000054 */
[----:B-1----:R-:W-:Y:S02]  /*130f0*/  PRMT R77, RZ, 0x7610, R77 ;  /* 0x00007610ff4d7816 */ /* 0x002fe4000000004d */
[----:B------:R-:W-:Y:S01]  /*13100*/  PRMT R76, RZ, 0x7610, R76 ;  /* 0x00007610ff4c7816 */ /* 0x000fe2000000004c */
[----:B------:R-:W3:Y:S04]  /*13110*/  @!P0 LDG.E.U16 R85, desc[UR20][R18.64] ;  /* 0x0000001412558981 */ /* 0x000ee8000c1e1500 */
[----:B------:R0:W-:Y:S04]  /*13120*/  STL.64 [R1+0x500], R68 ;  /* 0x0005004401007387 */ /* 0x0001e80000100a00 */
[----:B------:R-:W3:Y:S04]  /*13130*/  @!P0 LDG.E.U16 R84, desc[UR20][R24.64] ;  /* 0x0000001418548981 */ /* 0x000ee8000c1e1500 */
[----:B------:R-:W3:Y:S01]  /*13140*/  @!P0 LDG.E.U16 R77, desc[UR20][R34.64] ;  /* 0x00000014224d8981 */ /* 0x000ee2000c1e1500 */
[----:B0-----:R-:W-:-:S03]  /*13150*/  PRMT R69, RZ, 0x7610, R69 ;  /* 0x00007610ff457816 */ /* 0x001fc60000000045 */
[----:B------:R-:W3:Y:S01]  /*13160*/  @!P0 LDG.E.U16 R76, desc[UR20][R40.64] ;  /* 0x00000014284c8981 */ /* 0x000ee2000c1e1500 */
[----:B------:R-:W-:-:S03]  /*13170*/  PRMT R68, RZ, 0x7610, R68 ;  /* 0x00007610ff447816 */ /* 0x000fc60000000044 */
[----:B------:R0:W-:Y:S04]  /*13180*/  STL.64 [R1+0x508], R60 ;  /* 0x0005083c01007387 */ /* 0x0001e80000100a00 */
[----:B------:R-:W3:Y:S04]  /*13190*/  @!P0 LDG.E.U16 R69, desc[UR20][R50.64] ;  /* 0x0000001432458981 */ /* 0x000ee8000c1e1500 */
[----:B------:R1:W-:Y:S01]  /*131a0*/  STL.64 [R1+0x510], R52 ;  /* 0x0005103401007387 */ /* 0x0003e20000100a00 */
[----:B0-----:R-:W-:-:S03]  /*131b0*/  PRMT R61, RZ, 0x7610, R61 ;  /* 0x00007610ff3d7816 */ /* 0x001fc6000000003d */
[----:B------:R-:W3:Y:S01]  /*131c0*/  @!P0 LDG.E.U16 R68, desc[UR20][R56.64] ;  /* 0x0000001438448981 */ /* 0x000ee2000c1e1500 */
[----:B------:R-:W-:-:S03]  /*131d0*/  PRMT R60, RZ, 0x7610, R60 ;  /* 0x00007610ff3c7816 */ /* 0x000fc6000000003c */
[----:B------:R-:W3:Y:S01]  /*131e0*/  LDL.LU.64 R16, [R1+0x5a8] ;  /* 0x0005a80001107983 */ /* 0x000ee20000300a00 */
[----:B-1----:R-:W-:-:S03]  /*131f0*/  PRMT R53, RZ, 0x7610, R53 ;  /* 0x00007610ff357816 */ /* 0x002fc60000000035 */
[----:B------:R-:W3:Y:S01]  /*13200*/  @!P0 LDG.E.U16 R61, desc[UR20][R80.64] ;  /* 0x00000014503d8981 */ /* 0x000ee2000c1e1500 */
[----:B------:R-:W-:-:S03]  /*13210*/  PRMT R52, RZ, 0x7610, R52 ;  /* 0x00007610ff347816 */ /* 0x000fc60000000034 */
[----:B------:R-:W3:Y:S04]  /*13220*/  @!P0 LDG.E.U16 R60, desc[UR20][R88.64] ;  /* 0x00000014583c8981 */ /* 0x000ee8000c1e1500 */
[----:B------:R-:W3:Y:S04]  /*13230*/  @!P0 LDG.E.U16 R53, desc[UR20][R114.64] ;  /* 0x0000001472358981 */ /* 0x000ee8000c1e1500 */
[----:B------:R-:W3:Y:S04]  /*13240*/  @!P0 LDG.E.U16 R52, desc[UR20][R106.64] ;  /* 0x000000146a348981 */ /* 0x000ee8000c1e1500 */
[----:B----4-:R-:W-:Y:S04]  /*13250*/  STS.U16 [R87+UR9+0x14900], R112 ;  /* 0x0149007057007988 */ /* 0x010fe80008000409 */
[----:B------:R-:W-:Y:S04]  /*13260*/  STS.U16 [R87+UR9+0x14d00], R113 ;  /* 0x014d007157007988 */ /* 0x000fe80008000409 */
[----:B------:R-:W-:Y:S04]  /*13270*/  STS.U16 [R87+UR9+0x15100], R120 ;  /* 0x0151007857007988 */ /* 0x000fe80008000409 */
[----:B------:R-:W-:Y:S04]  /*13280*/  STS.U16 [R87+UR9+0x15500], R121 ;  /* 0x0155007957007988 */ /* 0x000fe80008000409 */
[----:B------:R-:W-:Y:S04]  /*13290*/  STS.U16 [R87+UR9+0x15900], R119 ;  /* 0x0159007757007988 */ /* 0x000fe80008000409 */
[----:B------:R-:W-:Y:S04]  /*132a0*/  STS.U16 [R87+UR9+0x15d00], R118 ;  /* 0x015d007657007988 */ /* 0x000fe80008000409 */
[----:B------:R0:W-:Y:S04]  /*132b0*/  STS.U16 [R87+UR9+0x16100], R116 ;  /* 0x0161007457007988 */ /* 0x0001e80008000409 */
[----:B------:R-:W-:Y:S04]  /*132c0*/  STS.U16 [R87+UR9+0x16500], R111 ;  /* 0x0165006f57007988 */ /* 0x000fe80008000409 */
[----:B------:R-:W-:Y:S01]  /*132d0*/  STS.U16 [R87+UR9+0x16900], R110 ;  /* 0x0169006e57007988 */ /* 0x000fe20008000409 */
[----:B0-----:R-:W-:-:S03]  /*132e0*/  LOP3.LUT R116, R123, 0x40, RZ, 0x3c, !PT ;  /* 0x000000407b747812 */ /* 0x001fc600078e3cff */
[----:B------:R-:W-:Y:S04]  /*132f0*/  STS.U16 [R87+UR9+0x16d00], R103 ;  /* 0x016d006757007988 */ /* 0x000fe80008000409 */
[----:B------:R-:W-:Y:S04]  /*13300*/  STS.U16 [R87+UR9+0x17100], R102 ;  /* 0x0171006657007988 */ /* 0x000fe80008000409 */
[----:B------:R-:W-:Y:S04]  /*13310*/  STS.U16 [R87+UR9+0x17500], R95 ;  /* 0x0175005f57007988 */ /* 0x000fe80008000409 */
[----:B------:R-:W-:Y:S04]  /*13320*/  STS.U16 [R87+UR9+0x17900], R94 ;  /* 0x0179005e57007988 */ /* 0x000fe80008000409 */
[----:B------:R-:W-:Y:S04]  /*13330*/  STS.U16 [R87+UR9+0x17d00], R122 ;  /* 0x017d007a57007988 */ /* 0x000fe80008000409 */
[----:B------:R-:W4:Y:S04]  /*13340*/  LDL.LU.64 R18, [R1+0x5a0] ;  /* 0x0005a00001127983 */ /* 0x000f280000300a00 */
[----:B------:R-:W4:Y:S04]  /*13350*/  LDL.LU.64 R24, [R1+0x598] ;  /* 0x0005980001187983 */ /* 0x000f280000300a00 */
[----:B------:R-:W4:Y:S04]  /*13360*/  LDL.LU.64 R26, [R1+0x590] ;  /* 0x00059000011a7983 */ /* 0x000f280000300a00 */
[----:B------:R-:W4:Y:S04]  /*13370*/  LDL.LU.64 R32, [R1+0x588] ;  /* 0x0005880001207983 */ /* 0x000f280000300a00 */
[----:B--2---:R-:W-:Y:S04]  /*13380*/  STS.U16 [R116+UR9+0x10200], R86 ;  /* 0x0102005674007988 */ /* 0x004fe80008000409 */
        /* <DEDUP_REMOVED lines=12> */
[----:B------:R-:W2:Y:S04]  /*13450*/  LDL.LU R112, [R1+0x524] ;  /* 0x0005240001707983 */ /* 0x000ea80000300800 */
[----:B------:R-:W2:Y:S04]  /*13460*/  LDL.LU R113, [R1+0x520] ;  /* 0x0005200001717983 */ /* 0x000ea80000300800 */
[----:B------:R-:W2:Y:S04]  /*13470*/  LDL.LU R120, [R1+0x51c] ;  /* 0x00051c0001787983 */ /* 0x000ea80000300800 */
[----:B------:R-:W2:Y:S04]  /*13480*/  LDL.LU R121, [R1+0x518] ;  /* 0x0005180001797983 */ /* 0x000ea80000300800 */
[----:B---3--:R-:W-:Y:S04]  /*13490*/  STS.U16 [R116+UR9+0x10600], R85 ;  /* 0x0106005574007988 */ /* 0x008fe80008000409 */
        /* <DEDUP_REMOVED lines=18> */
[----:B------:R-:W-:Y:S04]  /*135c0*/  STS.U16 [R116+UR9+0x15200], R46 ;  /* 0x0152002e74007988 */ /* 0x000fe80008000409 */
[----:B------:R-:W-:Y:S04]  /*135d0*/  STS.U16 [R116+UR9+0x15600], R39 ;  /* 0x0156002774007988 */ /* 0x000fe80008000409 */
[----:B------:R-:W-:Y:S04]  /*135e0*/  STS.U16 [R116+UR9+0x15a00], R38 ;  /* 0x015a002674007988 */ /* 0x000fe80008000409 */
[----:B0-----:R-:W3:Y:S04]  /*135f0*/  LDL.LU.64 R52, [R1+0x220] ;  /* 0x0002200001347983 */ /* 0x001ee80000300a00 */
[----:B------:R-:W-:Y:S04]  /*13600*/  STS.U16 [R116+UR9+0x15e00], R31 ;  /* 0x015e001f74007988 */ /* 0x000fe80008000409 */
[----:B------:R-:W2:Y:S04]  /*13610*/  LDL.LU.64 R60, [R1+0x200] ;  /* 0x00020000013c7983 */ /* 0x000ea80000300a00 */
[----:B------:R0:W-:Y:S04]  /*13620*/  STS.U16 [R116+UR9+0x16200], R30 ;  /* 0x0162001e74007988 */ /* 0x0001e80008000409 */
[----:B------:R-:W4:Y:S04]  /*13630*/  LDL.LU.64 R68, [R1+0x1e0] ;  /* 0x0001e00001447983 */ /* 0x000f280000300a00 */
        /* <DEDUP_REMOVED lines=13> */
[----:B------:R-:W4:Y:S01]  /*13710*/  LDL.LU.64 R118, [R1] ;  /* 0x0000000001767983 */ /* 0x000f220000300a00 */
[----:B------:R-:W-:-:S02]  /*13720*/  PRMT R6, RZ, 0x7610, R6 ;  /* 0x00007610ff067816 */ /* 0x000fc40000000006 */
[----:B------:R-:W-:Y:S02]  /*13730*/  PRMT R7, RZ, 0x7610, R7 ;  /* 0x00007610ff077816 */ /* 0x000fe40000000007 */
[----:B------:R-:W-:Y:S02]  /*13740*/  PRMT R14, RZ, 0x7610, R14 ;  /* 0x00007610ff0e7816 */ /* 0x000fe4000000000e */
[----:B------:R-:W-:Y:S01]  /*13750*/  PRMT R15, RZ, 0x7610, R15 ;  /* 0x00007610ff0f7816 */ /* 0x000fe2000000000f */
[----:B---3--:R-:W-:-:S05]  /*13760*/  IMAD.WIDE R52, R125, 0x2, R52 ;  /* 0x000000027d347825 */ /* 0x008fca00078e0234 */
[----:B------:R-:W3:Y:S01]  /*13770*/  @!P0 LDG.E.U16 R6, desc[UR20][R52.64] ;  /* 0x0000001434068981 */ /* 0x000ee2000c1e1500 */
[----:B--2---:R-:W-:-:S05]  /*13780*/  IMAD.WIDE R60, R125, 0x2, R60 ;  /* 0x000000027d3c7825 */ /* 0x004fca00078e023c */
[----:B------:R-:W2:Y:S01]  /*13790*/  @!P0 LDG.E.U16 R7, desc[UR20][R60.64] ;  /* 0x000000143c078981 */ /* 0x000ea2000c1e1500 */
[----:B----4-:R-:W-:-:S05]  /*137a0*/  IMAD.WIDE R68, R125, 0x2, R68 ;  /* 0x000000027d447825 */ /* 0x010fca00078e0244 */
[----:B------:R-:W4:Y:S01]  /*137b0*/  @!P0 LDG.E.U16 R14, desc[UR20][R68.64] ;  /* 0x00000014440e8981 */ /* 0x000f22000c1e1500 */
[----:B------:R-:W-:-:S04]  /*137c0*/  IMAD.WIDE R30, R125, 0x2, R30 ;  /* 0x000000027d1e7825 */ /* 0x000fc800078e021e */
[C---:B------:R-:W-:Y:S01]  /*137d0*/  IMAD.WIDE R76, R125.reuse, 0x2, R76 ;  /* 0x000000027d4c7825 */ /* 0x040fe200078e024c */
[----:B------:R0:W2:Y:S03]  /*137e0*/  @!P0 LDG.E.U16 R15, desc[UR20][R30.64] ;  /* 0x000000141e0f8981 */ /* 0x0000a6000c1e1500 */
[----:B------:R-:W-:-:S04]  /*137f0*/  IMAD.WIDE R84, R125, 0x2, R84 ;  /* 0x000000027d547825 */ /* 0x000fc800078e0254 */
        /* <DEDUP_REMOVED lines=10> */
[----:B------:R-:W-:-:S05]  /*138a0*/  IMAD.WIDE R118, R125, 0x2, R118 ;  /* 0x000000027d767825 */ /* 0x000fca00078e0276 */
[----:B------:R-:W-:Y:S04]  /*138b0*/  STL.64 [R1], R118 ;  /* 0x0000007601007387 */ /* 0x000fe80000100a00 */
        /* <DEDUP_REMOVED lines=16> */
[----:B-1----:R-:W5:Y:S04]  /*139c0*/  LDL.LU.64 R52, [R1+0x510] ;  /* 0x0005100001347983 */ /* 0x002f680000300a00 */
[----:B------:R-:W5:Y:S04]  /*139d0*/  LDL.LU.64 R60, [R1+0x508] ;  /* 0x00050800013c7983 */ /* 0x000f680000300a00 */
[----:B------:R-:W5:Y:S04]  /*139e0*/  LDL.LU.64 R68, [R1+0x500] ;  /* 0x0005000001447983 */ /* 0x000f680000300a00 */
[----:B------:R-:W0:Y:S01]  /*139f0*/  LDL.LU.64 R30, [R1+0x4f8] ;  /* 0x0004f800011e7983 */ /* 0x000e220000300a00 */
[----:B------:R-:W-:-:S02]  /*13a00*/  PRMT R22, RZ, 0x7610, R22 ;  /* 0x00007610ff167816 */ /* 0x000fc40000000016 */
[----:B------:R-:W-:-:S04]  /*13a10*/  PRMT R23, RZ, 0x7610, R23 ;  /* 0x00007610ff177816 */ /* 0x000fc80000000017 */
[----:B------:R-:W2:Y:S04]  /*13a20*/  @!P0 LDG.E.U16 R22, desc[UR20][R76.64] ;  /* 0x000000144c168981 */ /* 0x000ea8000c1e1500 */
[----:B------:R-:W2:Y:S04]  /*13a30*/  @!P0 LDG.E.U16 R23, desc[UR20][R84.64] ;  /* 0x0000001454178981 */ /* 0x000ea8000c1e1500 */
[----:B------:R-:W5:Y:S04]  /*13a40*/  LDL.LU.64 R76, [R1+0x4f0] ;  /* 0x0004f000014c7983 */ /* 0x000f680000300a00 */
[----:B------:R-:W5:Y:S01]  /*13a50*/  LDL.LU.64 R84, [R1+0x4e8] ;  /* 0x0004e80001547983 */ /* 0x000f620000300a00 */
[----:B0-----:R-:W-:-:S02]  /*13a60*/  PRMT R30, RZ, 0x7610, R30 ;  /* 0x00007610ff1e7816 */ /* 0x001fc4000000001e */
[----:B------:R-:W-:-:S04]  /*13a70*/  PRMT R31, RZ, 0x7610, R31 ;  /* 0x00007610ff1f7816 */ /* 0x000fc8000000001f */
[----:B------:R0:W2:Y:S04]  /*13a80*/  @!P0 LDG.E.U16 R30, desc[UR20][R38.64] ;  /* 0x00000014261e8981 */ /* 0x0000a8000c1e1500 */
[----:B------:R1:W2:Y:S04]  /*13a90*/  @!P0 LDG.E.U16 R31, desc[UR20][R46.64] ;  /* 0x000000142e1f8981 */ /* 0x0002a8000c1e1500 */
[----:B------:R-:W0:Y:S04]  /*13aa0*/  LDL.LU.64 R38, [R1+0x4e0] ;  /* 0x0004e00001267983 */ /* 0x000e280000300a00 */
[----:B------:R-:W1:Y:S01]  /*13ab0*/  LDL.LU.64 R46, [R1+0x4d8] ;  /* 0x0004d800012e7983 */ /* 0x000e620000300a00 */
[----:B0-----:R-:W-:-:S02]  /*13ac0*/  PRMT R38, RZ, 0x7610, R38 ;  /* 0x00007610ff267816 */ /* 0x001fc40000000026 */
[----:B------:R-:W-:Y:S02]  /*13ad0*/  PRMT R39, RZ, 0x7610, R39 ;  /* 0x00007610ff277816 */ /* 0x000fe40000000027 */
[----:B-1----:R-:W-:Y:S02]  /*13ae0*/  PRMT R46, RZ, 0x7610, R46 ;  /* 0x00007610ff2e7816 */ /* 0x002fe4000000002e */
[----:B------:R0:W2:Y:S04]  /*13af0*/  @!P0 LDG.E.U16 R38, desc[UR20][R54.64] ;  /* 0x0000001436268981 */ /* 0x0000a8000c1e1500 */
[----:B------:R1:W2:Y:S04]  /*13b00*/  @!P0 LDG.E.U16 R39, desc[UR20][R62.64] ;  /* 0x000000143e278981 */ /* 0x0002a8000c1e1500 */
[----:B------:R0:W2:Y:S04]  /*13b10*/  @!P0 LDG.E.U16 R46, desc[UR20][R70.64] ;  /* 0x00000014462e8981 */ /* 0x0000a8000c1e1500 */
[----:B------:R-:W0:Y:S04]  /*13b20*/  LDL.LU.64 R54, [R1+0x4d0] ;  /* 0x0004d00001367983 */ /* 0x000e280000300a00 */
[----:B------:R-:W1:Y:S04]  /*13b30*/  LDL.LU.64 R62, [R1+0x4c8] ;  /* 0x0004c800013e7983 */ /* 0x000e680000300a00 */
[----:B------:R-:W2:Y:S01]  /*13b40*/  LDL.LU.64 R70, [R1+0x4c0] ;  /* 0x0004c00001467983 */ /* 0x000ea20000300a00 */
[----:B------:R-:W-:-:S06]  /*13b50*/  PRMT R47, RZ, 0x7610, R47 ;  /* 0x00007610ff2f7816 */ /* 0x000fcc000000002f */
[----:B------:R0:W3:Y:S04]  /*13b60*/  @!P0 LDG.E.U16 R47, desc[UR20][R78.64] ;  /* 0x000000144e2f8981 */ /* 0x0000e8000c1e1500 */
[----:B------:R-:W3:Y:S01]  /*13b70*/  LDL.LU.64 R78, [R1+0x4b8] ;  /* 0x0004b800014e7983 */ /* 0x000ee20000300a00 */
[----:B0-----:R-:W-:Y:S02]  /*13b80*/  PRMT R54, RZ, 0x7610, R54 ;  /* 0x00007610ff367816 */ /* 0x001fe40000000036 */
[----:B------:R-:W-:Y:S02]  /*13b90*/  PRMT R55, RZ, 0x7610, R55 ;  /* 0x00007610ff377816 */ /* 0x000fe40000000037 */
[----:B-1----:R-:W-:Y:S02]  /*13ba0*/  PRMT R62, RZ, 0x7610, R62 ;  /* 0x00007610ff3e7816 */ /* 0x002fe4000000003e */
[----:B------:R-:W-:Y:S01]  /*13bb0*/  PRMT R63, RZ, 0x7610, R63 ;  /* 0x00007610ff3f7816 */ /* 0x000fe2000000003f */
[----:B------:R0:W4:Y:S01]  /*13bc0*/  @!P0 LDG.E.U16 R54, desc[UR20][R86.64] ;  /* 0x0000001456368981 */ /* 0x000122000c1e1500 */
[----:B--2---:R-:W-:-:S03]  /*13bd0*/  PRMT R70, RZ, 0x7610, R70 ;  /* 0x00007610ff467816 */ /* 0x004fc60000000046 */
[----:B------:R1:W2:Y:S04]  /*13be0*/  @!P0 LDG.E.U16 R55, desc[UR20][R94.64] ;  /* 0x000000145e378981 */ /* 0x0002a8000c1e1500 */
[----:B------:R0:W2:Y:S04]  /*13bf0*/  @!P0 LDG.E.U16 R62, desc[UR20][R102.64] ;  /* 0x00000014663e8981 */ /* 0x0000a8000c1e1500 */
[----:B------:R-:W0:Y:S04]  /*13c00*/  LDL.LU.64 R86, [R1+0x4b0] ;  /* 0x0004b00001567983 */ /* 0x000e280000300a00 */
[----:B------:R-:W1:Y:S04]  /*13c10*/  LDL.LU.64 R94, [R1+0x4a8] ;  /* 0x0004a800015e7983 */ /* 0x000e680000300a00 */
[----:B------:R-:W2:Y:S04]  /*13c20*/  LDL.LU.64 R102, [R1+0x4a0] ;  /* 0x0004a00001667983 */ /* 0x000ea80000300a00 */
[----:B------:R0:W4:Y:S04]  /*13c30*/  @!P0 LDG.E.U16 R63, desc[UR20][R110.64] ;  /* 0x000000146e3f8981 */ /* 0x000128000c1e1500 */
[----:B------:R0:W4:Y:S04]  /*13c40*/  @!P0 LDG.E.U16 R70, desc[UR20][R118.64] ;  /* 0x0000001476468981 */ /* 0x000128000c1e1500 */
[----:B------:R-:W4:Y:S04]  /*13c50*/  LDL.LU.64 R110, [R1+0x498] ;  /* 0x00049800016e7983 */ /* 0x000f280000300a00 */
[----:B------:R-:W4:Y:S01]  /*13c60*/  LDL.LU.64 R118, [R1+0x490] ;  /* 0x0004900001767983 */ /* 0x000f220000300a00 */
[----:B------:R-:W-:Y:S01]  /*13c70*/  PRMT R93, RZ, 0x7610, R93 ;  /* 0x00007610ff5d7816 */ /* 0x000fe2000000005d */
[----:B------:R-:W-:Y:S01]  /*13c80*/  IMAD.WIDE R50, R125, 0x2, R50 ;  /* 0x000000027d327825 */ /* 0x000fe200078e0232 */
[----:B------:R-:W-:-:S02]  /*13c90*/  PRMT R100, RZ, 0x7610, R100 ;  /* 0x00007610ff647816 */ /* 0x000fc40000000064 */
[----:B------:R-:W-:Y:S01]  /*13ca0*/  PRMT R101, RZ, 0x7610, R101 ;  /* 0x00007610ff657816 */ /* 0x000fe20000000065 */
[C---:B------:R-:W-:Y:S01]  /*13cb0*/  IMAD.WIDE R42, R125.reuse, 0x2, R42 ;  /* 0x000000027d2a7825 */ /* 0x040fe200078e022a */
[----:B------:R-:W-:Y:S01]  /*13cc0*/  PRMT R124, RZ, 0x7610, R124 ;  /* 0x00007610ff7c7816 */ /* 0x000fe2000000007c */
[----:B------:R-:W4:Y:S02]  /*13cd0*/  @!P0 LDG.E.U16 R93, desc[UR20][R50.64] ;  /* 0x00000014325d8981 */ /* 0x000f24000c1e1500 */
[C---:B------:R-:W-:Y:S01]  /*13ce0*/  IMAD.WIDE R34, R125.reuse, 0x2, R34 ;  /* 0x000000027d227825 */ /* 0x040fe200078e0222 */
[----:B------:R-:W-:Y:S01]  /*13cf0*/  PRMT R108, RZ, 0x7610, R108 ;  /* 0x00007610ff6c7816 */ /* 0x000fe2000000006c */
[----:B------:R-:W4:Y:S02]  /*13d00*/  @!P0 LDG.E.U16 R100, desc[UR20][R42.64] ;  /* 0x000000142a648981 */ /* 0x000f24000c1e1500 */
[C---:B------:R-:W-:Y:S01]  /*13d10*/  IMAD.WIDE R26, R125.reuse, 0x2, R26 ;  /* 0x000000027d1a7825 */ /* 0x040fe200078e021a */
[----:B------:R-:W-:Y:S01]  /*13d20*/  PRMT R109, RZ, 0x7610, R109 ;  /* 0x00007610ff6d7816 */ /* 0x000fe2000000006d */
[----:B------:R-:W4:Y:S01]  /*13d30*/  @!P0 LDG.E.U16 R101, desc[UR20][R34.64] ;  /* 0x0000001422658981 */ /* 0x000f22000c1e1500 */
[----:B------:R-:W-:Y:S01]  /*13d40*/  PRMT R117, RZ, 0x7610, R117 ;  /* 0x00007610ff757816 */ /* 0x000fe20000000075 */
[----:B------:R-:W-:-:S02]  /*13d50*/  IMAD.WIDE R18, R125, 0x2, R18 ;  /* 0x000000027d127825 */ /* 0x000fc400078e0212 */
[----:B------:R-:W4:Y:S02]  /*13d60*/  @!P0 LDG.E.U16 R124, desc[UR20][R26.64] ;  /* 0x000000141a7c8981 */ /* 0x000f24000c1e1500 */
[C---:B------:R-:W-:Y:S02]  /*13d70*/  IMAD.WIDE R10, R125.reuse, 0x2, R10 ;  /* 0x000000027d0a7825 */ /* 0x040fe400078e020a */
[----:B------:R-:W4:Y:S02]  /*13d80*/  @!P0 LDG.E.U16 R108, desc[UR20][R18.64] ;  /* 0x00000014126c8981 */ /* 0x000f24000c1e1500 */
[C---:B------:R-:W-:Y:S02]  /*13d90*/  IMAD.WIDE R2, R125.reuse, 0x2, R2 ;  /* 0x000000027d027825 */ /* 0x040fe400078e0202 */
[----:B------:R-:W4:Y:S04]  /*13da0*/  @!P0 LDG.E.U16 R109, desc[UR20][R10.64] ;  /* 0x000000140a6d8981 */ /* 0x000f28000c1e1500 */
[----:B------:R-:W4:Y:S01]  /*13db0*/  @!P0 LDG.E.U16 R117, desc[UR20][R2.64] ;  /* 0x0000001402758981 */ /* 0x000f22000c1e1500 */
[----:B------:R-:W-:Y:S01]  /*13dc0*/  PRMT R71, RZ, 0x7610, R71 ;  /* 0x00007610ff477816 */ /* 0x000fe20000000047 */
[----:B------:R-:W-:Y:S01]  /*13dd0*/  IMAD.WIDE R112, R125, 0x2, R112 ;  /* 0x000000027d707825 */ /* 0x000fe200078e0270 */
[----:B---3--:R-:W-:-:S02]  /*13de0*/  PRMT R78, RZ, 0x7610, R78 ;  /* 0x00007610ff4e7816 */ /* 0x008fc4000000004e */
[----:B------:R-:W-:Y:S01]  /*13df0*/  PRMT R79, RZ, 0x7610, R79 ;  /* 0x00007610ff4f7816 */ /* 0x000fe2000000004f */
[C---:B------:R-:W-:Y:S01]  /*13e00*/  IMAD.WIDE R104, R125.reuse, 0x2, R104 ;  /* 0x000000027d687825 */ /* 0x040fe200078e0268 */
[----:B------:R-:W3:Y:S03]  /*13e10*/  @!P0 LDG.E.U16 R71, desc[UR20][R112.64] ;  /* 0x0000001470478981 */ /* 0x000ee6000c1e1500 */
[C---:B------:R-:W-:Y:S01]  /*13e20*/  IMAD.WIDE R96, R125.reuse, 0x2, R96 ;  /* 0x000000027d607825 */ /* 0x040fe200078e0260 */
[----:B------:R-:W3:Y:S03]  /*13e30*/  @!P0 LDG.E.U16 R78, desc[UR20][R104.64] ;  /* 0x00000014684e8981 */ /* 0x000ee6000c1e1500 */
[C---:B------:R-:W-:Y:S01]  /*13e40*/  IMAD.WIDE R88, R125.reuse, 0x2, R88 ;  /* 0x000000027d587825 */ /* 0x040fe200078e0258 */
[----:B------:R-:W3:Y:S03]  /*13e50*/  @!P0 LDG.E.U16 R79, desc[UR20][R96.64] ;  /* 0x00000014604f8981 */ /* 0x000ee6000c1e1500 */
[----:B------:R-:W-:-:S04]  /*13e60*/  IMAD.WIDE R80, R125, 0x2, R80 ;  /* 0x000000027d507825 */ /* 0x000fc800078e0250 */
[----:B------:R-:W-:-:S04]  /*13e70*/  IMAD.WIDE R72, R125, 0x2, R72 ;  /* 0x000000027d487825 */ /* 0x000fc800078e0248 */
[----:B------:R-:W-:-:S04]  /*13e80*/  IMAD.WIDE R64, R125, 0x2, R64 ;  /* 0x000000027d407825 */ /* 0x000fc800078e0240 */
[----:B------:R-:W-:-:S04]  /*13e90*/  IMAD.WIDE R56, R125, 0x2, R56 ;  /* 0x000000027d387825 */ /* 0x000fc800078e0238 */
[----:B------:R-:W-:Y:S01]  /*13ea0*/  IMAD.WIDE R48, R125, 0x2, R48 ;  /* 0x000000027d307825 */ /* 0x000fe200078e0230 */
[----:B------:R-:W-:-:S03]  /*13eb0*/  PRMT R0, RZ, 0x7610, R0 ;  /* 0x00007610ff007816 */ /* 0x000fc60000000000 */
[----:B------:R-:W-:Y:S01]  /*13ec0*/  IMAD.WIDE R40, R125, 0x2, R40 ;  /* 0x000000027d287825 */ /* 0x000fe200078e0228 */
[----:B------:R-:W-:-:S03]  /*13ed0*/  PRMT R122, RZ, 0x7610, R122 ;  /* 0x00007610ff7a7816 */ /* 0x000fc6000000007a */
[----:B------:R-:W-:-:S04]  /*13ee0*/  IMAD.WIDE R32, R125, 0x2, R32 ;  /* 0x000000027d207825 */ /* 0x000fc800078e0220 */
[----:B------:R-:W-:-:S04]  /*13ef0*/  IMAD.WIDE R24, R125, 0x2, R24 ;  /* 0x000000027d187825 */ /* 0x000fc800078e0218 */
[----:B------:R-:W-:-:S04]  /*13f00*/  IMAD.WIDE R16, R125, 0x2, R16 ;  /* 0x000000027d107825 */ /* 0x000fc800078e0210 */
[----:B------:R-:W-:-:S04]  /*13f10*/  IMAD.WIDE R8, R125, 0x2, R8 ;  /* 0x000000027d087825 */ /* 0x000fc800078e0208 */
[----:B------:R-:W-:Y:S01]  /*13f20*/  IMAD.WIDE R120, R125, 0x2, R120 ;  /* 0x000000027d787825 */ /* 0x000fe200078e0278 */
[----:B------:R-:W3:Y:S04]  /*13f30*/  @!P0 LDG.E.U16 R0, desc[UR20][R8.64] ;  /* 0x0000001408008981 */ /* 0x000ee8000c1e1500 */
[----:B------:R-:W3:Y:S01]  /*13f40*/  @!P0 LDG.E.U16 R122, desc[UR20][R120.64] ;  /* 0x00000014787a8981 */ /* 0x000ee2000c1e1500 */
[----:B0-----:R-:W-:Y:S02]  /*13f50*/  PRMT R86, RZ, 0x7610, R86 ;  /* 0x00007610ff567816 */ /* 0x001fe40000000056 */
[----:B------:R-:W-:Y:S02]  /*13f60*/  PRMT R87, RZ, 0x7610, R87 ;  /* 0x00007610ff577816 */ /* 0x000fe40000000057 */
[----:B-1----:R-:W-:-:S02]  /*13f70*/  PRMT R94, RZ, 0x7610, R94 ;  /* 0x00007610ff5e7816 */ /* 0x002fc4000000005e */
[----:B------:R-:W-:Y:S01]  /*13f80*/  PRMT R95, RZ, 0x7610, R95 ;  /* 0x00007610ff5f7816 */ /* 0x000fe2000000005f */
[----:B------:R-:W3:Y:S01]  /*13f90*/  @!P0 LDG.E.U16 R86, desc[UR20][R88.64] ;  /* 0x0000001458568981 */ /* 0x000ee2000c1e1500 */
[----:B--2---:R-:W-:Y:S02]  /*13fa0*/  PRMT R102, RZ, 0x7610, R102 ;  /* 0x00007610ff667816 */ /* 0x004fe40000000066 */
[----:B------:R-:W-:Y:S01]  /*13fb0*/  PRMT R103, RZ, 0x7610, R103 ;  /* 0x00007610ff677816 */ /* 0x000fe20000000067 */
[----:B------:R-:W2:Y:S04]  /*13fc0*/  @!P0 LDG.E.U16 R87, desc[UR20][R80.64] ;  /* 0x0000001450578981 */ /* 0x000ea8000c1e1500 */
[----:B------:R-:W2:Y:S04]  /*13fd0*/  @!P0 LDG.E.U16 R94, desc[UR20][R72.64] ;  /* 0x00000014485e8981 */ /* 0x000ea8000c1e1500 */
[----:B------:R-:W2:Y:S01]  /*13fe0*/  @!P0 LDG.E.U16 R95, desc[UR20][R64.64] ;  /* 0x00000014405f8981 */ /* 0x000ea2000c1e1500 */
[----:B----4-:R-:W-:-:S03]  /*13ff0*/  PRMT R110, RZ, 0x7610, R110 ;  /* 0x00007610ff6e7816 */ /* 0x010fc6000000006e */
[----:B------:R-:W4:Y:S01]  /*14000*/  @!P0 LDG.E.U16 R102, desc[UR20][R56.64] ;  /* 0x0000001438668981 */ /* 0x000f22000c1e1500 */
[----:B------:R-:W-:Y:S02]  /*14010*/  PRMT R111, RZ, 0x7610, R111 ;  /* 0x00007610ff6f7816 */ /* 0x000fe4000000006f */
[----:B------:R-:W-:Y:S01]  /*14020*/  PRMT R118, RZ, 0x7610, R118 ;  /* 0x00007610ff767816 */ /* 0x000fe20000000076 */
[----:B------:R-:W4:Y:S01]  /*14030*/  @!P0 LDG.E.U16 R103, desc[UR20][R48.64] ;  /* 0x0000001430678981 */ /* 0x000f22000c1e1500 */
[----:B------:R-:W-:-:S03]  /*14040*/  PRMT R119, RZ, 0x7610, R119 ;  /* 0x00007610ff777816 */ /* 0x000fc60000000077 */
[----:B------:R-:W4:Y:S04]  /*14050*/  @!P0 LDG.E.U16 R110, desc[UR20][R40.64] ;  /* 0x00000014286e8981 */ /* 0x000f28000c1e1500 */
[----:B------:R-:W4:Y:S04]  /*14060*/  @!P0 LDG.E.U16 R111, desc[UR20][R32.64] ;  /* 0x00000014206f8981 */ /* 0x000f28000c1e1500 */
[----:B------:R-:W4:Y:S04]  /*14070*/  @!P0 LDG.E.U16 R118, desc[UR20][R24.64] ;  /* 0x0000001418768981 */ /* 0x000f28000c1e1500 */
[----:B------:R-:W4:Y:S04]  /*14080*/  @!P0 LDG.E.U16 R119, desc[UR20][R16.64] ;  /* 0x0000001410778981 */ /* 0x000f28000c1e1500 */
[----:B------:R0:W-:Y:S04]  /*14090*/  STS.U16 [R116+UR9+0x16600], R93 ;  /* 0x0166005d74007988 */ /* 0x0001e80008000409 */
[----:B------:R1:W-:Y:S04]  /*140a0*/  STS.U16 [R116+UR9+0x16a00], R100 ;  /* 0x016a006474007988 */ /* 0x0003e80008000409 */
[----:B------:R1:W-:Y:S04]  /*140b0*/  STS.U16 [R116+UR9+0x16e00], R101 ;  /* 0x016e006574007988 */ /* 0x0003e80008000409 */
[----:B0-----:R0:W5:Y:S04]  /*140c0*/  LDL.LU R93, [R1+0x48c] ;  /* 0x00048c00015d7983 */ /* 0x0011680000300800 */
[----:B------:R0:W-:Y:S04]  /*140d0*/  STS.U16 [R116+UR9+0x17200], R124 ;  /* 0x0172007c74007988 */ /* 0x0001e80008000409 */
[----:B-1----:R1:W5:Y:S04]  /*140e0*/  LDL.LU R100, [R1+0x488] ;  /* 0x0004880001647983 */ /* 0x0023680000300800 */
[----:B------:R1:W5:Y:S01]  /*140f0*/  LDL.LU R101, [R1+0x484] ;  /* 0x0004840001657983 */ /* 0x0003620000300800 */
[----:B0-----:R-:W-:-:S03]  /*14100*/  LOP3.LUT R124, R123, 0x60, RZ, 0x3c, !PT ;  /* 0x000000607b7c7812 */ /* 0x001fc600078e3cff */
[----:B------:R0:W-:Y:S04]  /*14110*/  STS.U16 [R116+UR9+0x17600], R108 ;  /* 0x0176006c74007988 */ /* 0x0001e80008000409 */
[----:B------:R1:W-:Y:S04]  /*14120*/  STS.U16 [R116+UR9+0x17a00], R109 ;  /* 0x017a006d74007988 */ /* 0x0003e80008000409 */
[----:B------:R1:W-:Y:S04]  /*14130*/  STS.U16 [R116+UR9+0x17e00], R117 ;  /* 0x017e007574007988 */ /* 0x0003e80008000409 */
[----:B0-----:R0:W5:Y:S04]  /*14140*/  LDL.LU R108, [R1+0x480] ;  /* 0x00048000016c7983 */ /* 0x0011680000300800 */
[----:B-1----:R0:W5:Y:S04]  /*14150*/  LDL.LU R109, [R1+0x47c] ;  /* 0x00047c00016d7983 */ /* 0x0021680000300800 */
[----:B------:R0:W5:Y:S04]  /*14160*/  LDL.LU R116, [R1+0x478] ;  /* 0x0004780001747983 */ /* 0x0001680000300800 */
[----:B------:R0:W5:Y:S04]  /*14170*/  LDL.LU R117, [R1+0x474] ;  /* 0x0004740001757983 */ /* 0x0001680000300800 */
[----:B------:R1:W-:Y:S04]  /*14180*/  STS.U16 [R124+UR9+0x10300], R6 ;  /* 0x010300067c007988 */ /* 0x0003e80008000409 */
[----:B------:R0:W-:Y:S04]  /*14190*/  STS.U16 [R124+UR9+0x10700], R7 ;  /* 0x010700077c007988 */ /* 0x0001e80008000409 */
[----:B------:R0:W-:Y:S04]  /*141a0*/  STS.U16 [R124+UR9+0x10b00], R14 ;  /* 0x010b000e7c007988 */ /* 0x0001e80008000409 */
[----:B-1----:R1:W5:Y:S04]  /*141b0*/  LDL.LU R6, [R1+0x470] ;  /* 0x0004700001067983 */ /* 0x0023680000300800 */
[----:B0-----:R1:W5:Y:S04]  /*141c0*/  LDL.LU R7, [R1+0x46c] ;  /* 0x00046c0001077983 */ /* 0x0013680000300800 */
[----:B------:R1:W5:Y:S04]  /*141d0*/  LDL.LU R14, [R1+0x468] ;  /* 0x00046800010e7983 */ /* 0x0003680000300800 */
[----:B------:R0:W-:Y:S04]  /*141e0*/  STS.U16 [R124+UR9+0x10f00], R15 ;  /* 0x010f000f7c007988 */ /* 0x0001e80008000409 */
[----:B------:R1:W-:Y:S04]  /*141f0*/  STS.U16 [R124+UR9+0x11300], R22 ;  /* 0x011300167c007988 */ /* 0x0003e80008000409 */
[----:B------:R1:W-:Y:S04]  /*14200*/  STS.U16 [R124+UR9+0x11700], R23 ;  /* 0x011700177c007988 */ /* 0x0003e80008000409 */
[----:B0-----:R0:W5:Y:S04]  /*14210*/  LDL.LU R15, [R1+0x464] ;  /* 0x00046400010f7983 */ /* 0x0011680000300800 */
[----:B-1----:R0:W5:Y:S04]  /*14220*/  LDL.LU R22, [R1+0x460] ;  /* 0x0004600001167983 */ /* 0x0021680000300800 */
        /* <DEDUP_REMOVED lines=21> */
[----:B---3--:R3:W-:Y:S04]  /*14380*/  STS.U16 [R124+UR9+0x14700], R71 ;  /* 0x014700477c007988 */ /* 0x0087e80008000409 */
[----:B0-----:R0:W5:Y:S04]  /*14390*/  LDL.LU R63, [R1+0x434] ;  /* 0x00043400013f7983 */ /* 0x0011680000300800 */
[----:B-1----:R0:W5:Y:S04]  /*143a0*/  LDL.LU R70, [R1+0x430] ;  /* 0x0004300001467983 */ /* 0x0021680000300800 */
[----:B---3--:R0:W5:Y:S04]  /*143b0*/  LDL.LU R71, [R1+0x42c] ;  /* 0x00042c0001477983 */ /* 0x0081680000300800 */
[----:B------:R1:W-:Y:S04]  /*143c0*/  STS.U16 [R124+UR9+0x14b00], R78 ;  /* 0x014b004e7c007988 */ /* 0x0003e80008000409 */
[----:B------:R3:W-:Y:S04]  /*143d0*/  STS.U16 [R124+UR9+0x14f00], R79 ;  /* 0x014f004f7c007988 */ /* 0x0007e80008000409 */
[----:B-1----:R0:W5:Y:S04]  /*143e0*/  LDL.LU R78, [R1+0x428] ;  /* 0x00042800014e7983 */ /* 0x0021680000300800 */
[----:B---3--:R0:W5:Y:S04]  /*143f0*/  LDL.LU R79, [R1+0x424] ;  /* 0x00042400014f7983 */ /* 0x0081680000300800 */
[----:B------:R1:W-:Y:S04]  /*14400*/  STS.U16 [R124+UR9+0x15300], R86 ;  /* 0x015300567c007988 */ /* 0x0003e80008000409 */
[----:B--2---:R2:W-:Y:S04]  /*14410*/  STS.U16 [R124+UR9+0x15700], R87 ;  /* 0x015700577c007988 */ /* 0x0045e80008000409 */
[----:B------:R3:W-:Y:S04]  /*14420*/  STS.U16 [R124+UR9+0x15b00], R94 ;  /* 0x015b005e7c007988 */ /* 0x0007e80008000409 */
[----:B-1----:R0:W5:Y:S04]  /*14430*/  LDL.LU R86, [R1+0x420] ;  /* 0x0004200001567983 */ /* 0x0021680000300800 */
[----:B--2---:R0:W5:Y:S04]  /*14440*/  LDL.LU R87, [R1+0x41c] ;  /* 0x00041c0001577983 */ /* 0x0041680000300800 */
[----:B---3--:R0:W5:Y:S04]  /*14450*/  LDL.LU R94, [R1+0x418] ;  /* 0x00041800015e7983 */ /* 0x0081680000300800 */
[----:B------:R1:W-:Y:S04]  /*14460*/  STS.U16 [R124+UR9+0x15f00], R95 ;  /* 0x015f005f7c007988 */ /* 0x0003e80008000409 */
[----:B----4-:R2:W-:Y:S04]  /*14470*/  STS.U16 [R124+UR9+0x16300], R102 ;  /* 0x016300667c007988 */ /* 0x0105e80008000409 */
[----:B------:R3:W-:Y:S04]  /*14480*/  STS.U16 [R124+UR9+0x16700], R103 ;  /* 0x016700677c007988 */ /* 0x0007e80008000409 */
[----:B-1----:R0:W5:Y:S04]  /*14490*/  LDL.LU R95, [R1+0x414] ;  /* 0x00041400015f7983 */ /* 0x0021680000300800 */
[----:B--2---:R0:W5:Y:S04]  /*144a0*/  LDL.LU R102, [R1+0x410] ;  /* 0x0004100001667983 */ /* 0x0041680000300800 */
[----:B---3--:R0:W5:Y:S04]  /*144b0*/  LDL.LU R103, [R1+0x40c] ;  /* 0x00040c0001677983 */ /* 0x0081680000300800 */
[----:B------:R1:W-:Y:S04]  /*144c0*/  STS.U16 [R124+UR9+0x16b00], R110 ;  /* 0x016b006e7c007988 */ /* 0x0003e80008000409 */
[----:B------:R2:W-:Y:S04]  /*144d0*/  STS.U16 [R124+UR9+0x16f00], R111 ;  /* 0x016f006f7c007988 */ /* 0x0005e80008000409 */
        /* <DEDUP_REMOVED lines=9> */
[----:B---3--:R0:W5:Y:S01]  /*14570*/  LDL.LU R124, [R1+0x3f4] ;  /* 0x0003f400017c7983 */ /* 0x0081620000300800 */
[----:B------:R1:W-:Y:S06]  /*14580*/  MEMBAR.ALL.CTA ;  /* 0x0000000000007992 */ /* 0x0003ec0000008000 */
[----:B-1----:R-:W1:Y:S01]  /*14590*/  FENCE.VIEW.ASYNC.S ;  /* 0x00000000000073c6 */ /* 0x002e620000000000 */
[----:B------:R-:W-:-:S04]  /*145a0*/  ULEA UR11, UR18, UR9, 0x3 ;  /* 0x00000009120b7291 */ /* 0x000fc8000f8e18ff */
[----:B------:R-:W-:Y:S01]  /*145b0*/  UIADD3 UR11, UPT, UPT, UR11, 0x28000, URZ ;  /* 0x000280000b0b7890 */ /* 0x000fe2000fffe0ff */
[----:B-1----:R-:W-:Y:S06]  /*145c0*/  BAR.SYNC.DEFER_BLOCKING 0x0 ;  /* 0x0000000000007b1d */ /* 0x002fec0000010000 */
[----:B0-----:R-:W-:Y:S05]  /*145d0*/  @P4 BRA `(.L_x_9) ;  /* 0x00000000007c4947 */ /* 0x001fea0003800000 */
[----:B------:R-:W-:Y:S01]  /*145e0*/  UMOV UR13, 0x40004040 ;  /* 0x40004040000d7882 */ /* 0x000fe20000000000 */
[----:B------:R-:W-:Y:S01]  /*145f0*/  UMOV UR15, 0x40004040 ;  /* 0x40004040000f7882 */ /* 0x000fe20000000000 */
[----:B------:R-:W-:Y:S01]  /*14600*/  UMOV UR16, 0x0 ;  /* 0x0000000000107882 */ /* 0x000fe20000000000 */
[----:B------:R-:W-:Y:S01]  /*14610*/  UMOV UR17, 0x4408490 ;  /* 0x0440849000117882 */ /* 0x000fe20000000000 */
[----:B------:R-:W-:Y:S01]  /*14620*/  UMOV UR50, 0x0 ;  /* 0x0000000000327882 */ /* 0x000fe20000000000 */
[----:B------:R-:W-:Y:S01]  /*14630*/  UMOV UR51, 0x4408490 ;  /* 0x0440849000337882 */ /* 0x000fe20000000000 */
        /* <DEDUP_REMOVED lines=25> */
.L_x_9:
[----:B------:R-:W2:Y:S01]  /*147d0*/  LDL.LU R122, [R1+0x390] ;  /* 0x00039000017a7983 */ /* 0x000ea20000300800 */
[----:B------:R-:W-:Y:S02]  /*147e0*/  UIADD3 UR18, UPT, UPT, UR18, 0x1, URZ ;  /* 0x0000000112127890 */ /* 0x000fe4000fffe0ff */
[----:B------:R-:W-:Y:S02]  /*147f0*/  UIADD3 UR19, UPT, UPT, UR19, -0x80, URZ ;  /* 0xffffff8013137890 */ /* 0x000fe4000fffe0ff */
[----:B------:R-:W-:-:S04]  /*14800*/  UISETP.GT.AND UP1, UPT, UR18, 0x1, UPT ;  /* 0x000000011200788c */ /* 0x000fc8000bf24270 */
[----:B0-----:R-:W-:Y:S02]  /*14810*/  USEL UR4, URZ, 0x1, !UP1 ;  /* 0x00000001ff047887 */ /* 0x001fe4000c800000 */
[----:B------:R-:W-:Y:S02]  /*14820*/  USEL UR18, UR18, URZ, !UP1 ;  /* 0x000000ff12127287 */ /* 0x000fe4000c800000 */
[----:B------:R-:W-:-:S03]  /*14830*/  ULOP3.LUT UR6, UR5, UR4, URZ, 0x3c, !UPT ;  /* 0x0000000405067292 */ /* 0x000fc6000f8e3cff */
[----:B------:R-:W-:-:S04]  /*14840*/  UMOV UR4, UR5 ;  /* 0x0000000500047c82 */ /* 0x000fc80008000000 */
[----:B------:R-:W-:Y:S01]  /*14850*/  UMOV UR5, UR6 ;  /* 0x0000000600057c82 */ /* 0x000fe20008000000 */
[----:B--2---:R-:W-:-:S05]  /*14860*/  VIADD R122, R122, 0xffffffff ;  /* 0xffffffff7a7a7836 */ /* 0x004fca0000000000 */
[----:B------:R1:W-:Y:S01]  /*14870*/  STL [R1+0x390], R122 ;  /* 0x0003907a01007387 */ /* 0x0003e20000100800 */
[----:B------:R-:W-:-:S13]  /*14880*/  ISETP.NE.U32.AND P0, PT, R122, RZ, PT ;  /* 0x000000ff7a00720c */ /* 0x000fda0003f05070 */
[----:B-1----:R-:W-:Y:S05]  /*14890*/  @P0 BRA `(.L_x_10) ;  /* 0xffffffac00600947 */ /* 0x002fea000383ffff */
.L_x_7:
[----:B------:R-:W2:Y:S04]  /*148a0*/  LDL.LU R125, [R1+0x3ec] ;  /* 0x0003ec00017d7983 */ /* 0x000ea80000300800 */
[----:B-----5:R-:W3:Y:S01]  /*148b0*/  LDL R122, [R1+0x394] ;  /* 0x00039400017a7983 */ /* 0x020ee20000100800 */
[----:B------:R-:W1:Y:S02]  /*148c0*/  S2R R124, SR_TID.X ;  /* 0x00000000007c7919 */ /* 0x000e640000002100 */
[----:B-1----:R-:W-:Y:S01]  /*148d0*/  IMAD.SHL.U32 R0, R124, 0x100, RZ ;  /* 0x000001007c007824 */ /* 0x002fe200078e00ff */
[----:B------:R-:W-:-:S04]  /*148e0*/  SHF.R.U32.HI R93, RZ, 0x6, R124 ;  /* 0x00000006ff5d7819 */ /* 0x000fc8000001167c */
[----:B------:R-:W-:Y:S01]  /*148f0*/  LOP3.LUT R0, R0, 0x1000, RZ, 0xc0, !PT ;  /* 0x0000100000007812 */ /* 0x000fe200078ec0ff */
[C---:B------:R-:W-:Y:S01]  /*14900*/  IMAD.SHL.U32 R2, R124.reuse, 0x8, RZ ;  /* 0x000000087c027824 */ /* 0x040fe200078e00ff */
[----:B------:R-:W-:-:S03]  /*14910*/  LOP3.LUT R80, R124, 0x80, RZ, 0xc0, !PT ;  /* 0x000000807c507812 */ /* 0x000fc600078ec0ff */
[----:B------:R-:W-:Y:S02]  /*14920*/  VIADD R3, R0, UR9 ;  /* 0x0000000900037c36 */ /* 0x000fe40008000000 */
[----:B------:R-:W-:Y:S01]  /*14930*/  IMAD.SHL.U32 R0, R124, 0x10, RZ ;  /* 0x000000107c007824 */ /* 0x000fe200078e00ff */
[----:B------:R-:W-:Y:S01]  /*14940*/  SGXT.U32 R93, R93, 0x2 ;  /* 0x000000025d5d781a */ /* 0x000fe20000000000 */
[----:B------:R-:W-:Y:S01]  /*14950*/  IMAD R80, R80, 0x40, R3 ;  /* 0x0000004050507824 */ /* 0x000fe200078e0203 */
[----:B------:R-:W-:Y:S02]  /*14960*/  LOP3.LUT R81, R2, 0x300, RZ, 0xc0, !PT ;  /* 0x0000030002517812 */ /* 0x000fe400078ec0ff */
[----:B------:R-:W-:Y:S02]  /*14970*/  LOP3.LUT R94, R0, 0xf0, RZ, 0xc0, !PT ;  /* 0x000000f0005e7812 */ /* 0x000fe400078ec0ff */
[----:B--2---:R-:W-:Y:S02]  /*14980*/  ISETP.GE.AND P0, PT, R125, 0x80, PT ;  /* 0x000000807d00780c */ /* 0x004fe40003f06270 */
[----:B---3--:R-:W-:-:S02]  /*14990*/  LOP3.LUT R0, R122, R93, RZ, 0xfc, !PT ;  /* 0x0000005d7a007212 */ /* 0x008fc400078efcff */
[C-C-:B------:R-:W-:Y:S02]  /*149a0*/  LOP3.LUT R105, R122.reuse, 0x7c, R93.reuse, 0xfe, !PT ;  /* 0x0000007c7a697812 */ /* 0x140fe400078efe5d */
[C-C-:B------:R-:W-:Y:S02]  /*149b0*/  LOP3.LUT R104, R122.reuse, 0x78, R93.reuse, 0xfe, !PT ;  /* 0x000000787a687812 */ /* 0x140fe400078efe5d */
[C-C-:B------:R-:W-:Y:S02]  /*149c0*/  LOP3.LUT R103, R122.reuse, 0x74, R93.reuse, 0xfe, !PT ;  /* 0x000000747a677812 */ /* 0x140fe400078efe5d */
[C-C-:B------:R-:W-:Y:S02]  /*149d0*/  LOP3.LUT R102, R122.reuse, 0x70, R93.reuse, 0xfe, !PT ;  /* 0x000000707a667812 */ /* 0x140fe400078efe5d */
[C-C-:B------:R-:W-:Y:S02]  /*149e0*/  LOP3.LUT R101, R122.reuse, 0x6c, R93.reuse, 0xfe, !PT ;  /* 0x0000006c7a657812 */ /* 0x140fe400078efe5d */
[----:B------:R-:W-:-:S02]  /*149f0*/  LOP3.LUT R100, R122, 0x68, R93, 0xfe, !PT ;  /* 0x000000687a647812 */ /* 0x000fc400078efe5d */
[C-C-:B------:R-:W-:Y:S02]  /*14a00*/  LOP3.LUT R99, R122.reuse, 0x64, R93.reuse, 0xfe, !PT ;  /* 0x000000647a637812 */ /* 0x140fe400078efe5d */
[C-C-:B------:R-:W-:Y:S02]  /*14a10*/  LOP3.LUT R98, R122.reuse, 0x60, R93.reuse, 0xfe, !PT ;  /* 0x000000607a627812 */ /* 0x140fe400078efe5d */
[----:B------:R-:W-:Y:S01]  /*14a20*/  LOP3.LUT R97, R122, 0x5c, R93, 0xfe, !PT ;  /* 0x0000005c7a617812 */ /* 0x000fe200078efe5d */
[----:B------:R-:W-:Y:S06]  /*14a30*/  @!P0 BRA `(.L_x_11) ;  /* 0x0000000000108947 */ /* 0x000fec0003800000 */
[----:B------:R-:W-:-:S06]  /*14a40*/  USHF.L.U32 UR4, UR4, 0x1f, URZ ;  /* 0x0000001f04047899 */ /* 0x000fcc00080006ff */
[----:B------:R-:W-:-:S04]  /*14a50*/  IMAD.U32 R2, RZ, RZ, UR4 ;  /* 0x00000004ff027e24 */ /* 0x000fc8000f8e00ff */
[----:B------:R-:W1:Y:S02]  /*14a60*/  SYNCS.PHASECHK.TRANS64.TRYWAIT P0, [UR11], R2 ;  /* 0x00000002ff0075a7 */ /* 0x000e64000800110b */
[----:B-1----:R-:W-:Y:S05]  /*14a70*/  @!P0 BRA `(.L_x_12) ;  /* 0x00000020003c8947 */ /* 0x002fea0003800000 */
.L_x_11:
[----:B------:R-:W2:Y:S01]  /*14a80*/  LDL.LU R82, [R1+0x394] ;  /* 0x0003940001527983 */ /* 0x000ea20000300800 */
[----:B------:R-:W-:Y:S01]  /*14a90*/  BAR.SYNC.DEFER_BLOCKING 0x0 ;  /* 0x0000000000007b1d */ /* 0x000fe20000010000 */
[----:B------:R-:W-:-:S05]  /*14aa0*/  IADD3 R94, PT, PT, R81, R80, R94 ;  /* 0x00000050515e7210 */ /* 0x000fca0007ffe05e */
[----:B------:R-:W1:Y:S01]  /*14ab0*/  LDCU UR4, c[0x0][0x3b4] ;  /* 0x00007680ff0477ac */ /* 0x000e620008000800 */
[----:B------:R-:W1:Y:S01]  /*14ac0*/  LDL.LU R106, [R1+0x3f0] ;  /* 0x0003f000016a7983 */ /* 0x000e620000300800 */
[----:B------:R-:W3:Y:S01]  /*14ad0*/  LDCU.128 UR12, c[0x0][0x390] ;  /* 0x00007200ff0c77ac */ /* 0x000ee20008000c00 */
[----:B------:R-:W4:Y:S02]  /*14ae0*/  @!P1 SYNCS.CCTL.IV [UR9+0x28000] ;  /* 0x02800000ff0099b1 */ /* 0x000f240008000009 */
[----:B----4-:R-:W-:Y:S06]  /*14af0*/  BAR.SYNC.DEFER_BLOCKING 0x0 ;  /* 0x0000000000007b1d */ /* 0x010fec0000010000 */
[----:B------:R-:W-:Y:S01]  /*14b00*/  LDTM.16dp32bit_t0_t15.x64 R4, tmem[UR10] ;  /* 0x0000000a000479ee */ /* 0x000fe20008b00000 */
[----:B------:R-:W4:Y:S01]  /*14b10*/  LDTM.16dp32bit_t16_t31.x64 R4, tmem[UR10+0x40] ;  /* 0x0000400a000479ee */ /* 0x000f220008b20000 */
[----:B------:R-:W5:Y:S01]  /*14b20*/  S2R R107, SR_TID.X ;  /* 0x00000000006b7919 */ /* 0x000f620000002100 */
[----:B------:R-:W0:Y:S01]  /*14b30*/  @!P1 SYNCS.CCTL.IV [UR9+0x28008] ;  /* 0x02800800ff0099b1 */ /* 0x000e220008000009 */
[----:B------:R-:W-:Y:S01]  /*14b40*/  NOP ;  /* 0x0000000000007918 */ /* 0x000fe20000000000 */
[----:B----4-:R-:W-:-:S02]  /*14b50*/  F2FP.BF16.F32.PACK_AB R4, R8, R4 ;  /* 0x000000040804723e */ /* 0x010fc400000010ff */
[----:B------:R-:W-:Y:S02]  /*14b60*/  F2FP.BF16.F32.PACK_AB R8, R9, R5 ;  /* 0x000000050908723e */ /* 0x000fe400000010ff */
[----:B------:R-:W-:Y:S02]  /*14b70*/  F2FP.BF16.F32.PACK_AB R80, R10, R6 ;  /* 0x000000060a50723e */ /* 0x000fe400000010ff */
[----:B------:R-:W-:Y:S02]  /*14b80*/  F2FP.BF16.F32.PACK_AB R84, R11, R7 ;  /* 0x000000070b54723e */ /* 0x000fe400000010ff */
[----:B------:R-:W-:Y:S02]  /*14b90*/  F2FP.BF16.F32.PACK_AB R5, R16, R12 ;  /* 0x0000000c1005723e */ /* 0x000fe400000010ff */
[----:B------:R-:W-:Y:S02]  /*14ba0*/  F2FP.BF16.F32.PACK_AB R9, R17, R13 ;  /* 0x0000000d1109723e */ /* 0x000fe400000010ff */
[----:B------:R-:W-:-:S02]  /*14bb0*/  F2FP.BF16.F32.PACK_AB R81, R18, R14 ;  /* 0x0000000e1251723e */ /* 0x000fc400000010ff */
[----:B------:R-:W-:Y:S02]  /*14bc0*/  F2FP.BF16.F32.PACK_AB R85, R19, R15 ;  /* 0x0000000f1355723e */ /* 0x000fe400000010ff */
[----:B------:R-:W-:Y:S02]  /*14bd0*/  F2FP.BF16.F32.PACK_AB R6, R24, R20 ;  /* 0x000000141806723e */ /* 0x000fe400000010ff */
[----:B------:R-:W-:Y:S02]  /*14be0*/  F2FP.BF16.F32.PACK_AB R10, R25, R21 ;  /* 0x00000015190a723e */ /* 0x000fe400000010ff */
[----:B------:R-:W-:Y:S02]  /*14bf0*/  F2FP.BF16.F32.PACK_AB R86, R27, R23 ;  /* 0x000000171b56723e */ /* 0x000fe400000010ff */
[----:B------:R-:W-:Y:S02]  /*14c00*/  F2FP.BF16.F32.PACK_AB R7, R32, R28 ;  /* 0x0000001c2007723e */ /* 0x000fe400000010ff */
[----:B------:R-:W-:-:S02]  /*14c10*/  F2FP.BF16.F32.PACK_AB R11, R33, R29 ;  /* 0x0000001d210b723e */ /* 0x000fc400000010ff */
[----:B------:R-:W-:Y:S02]  /*14c20*/  F2FP.BF16.F32.PACK_AB R83, R34, R30 ;  /* 0x0000001e2253723e */ /* 0x000fe400000010ff */
[----:B------:R-:W-:Y:S01]  /*14c30*/  F2FP.BF16.F32.PACK_AB R87, R35, R31 ;  /* 0x0000001f2357723e */ /* 0x000fe200000010ff */
[----:B0-----:R-:W-:Y:S01]  /*14c40*/  STS.128 [R94], R4 ;  /* 0x000000045e007388 */ /* 0x001fe20000000c00 */
[----:B-----5:R-:W-:Y:S01]  /*14c50*/  LOP3.LUT R107, R107, 0xff, RZ, 0xc0, !PT ;  /* 0x000000ff6b6b7812 */ /* 0x020fe200078ec0ff */
[----:B------:R-:W0:Y:S02]  /*14c60*/  LDC R33, c[0x0][0x3b8] ;  /* 0x0000ee00ff217b82 */ /* 0x000e240000000800 */
[----:B------:R4:W-:Y:S04]  /*14c70*/  STS.128 [R94+0x400], R8 ;  /* 0x000400085e007388 */ /* 0x0009e80000000c00 */
[----:B------:R-:W-:Y:S01]  /*14c80*/  STS.128 [R94+0xc00], R84 ;  /* 0x000c00545e007388 */ /* 0x000fe20000000c00 */
[----:B------:R-:W-:-:S02]  /*14c90*/  LEA R32, R107, UR9, 0x4 ;  /* 0x000000096b207c11 */ /* 0x000fc4000f8e20ff */
[----:B------:R-:W-:Y:S02]  /*14ca0*/  F2FP.BF16.F32.PACK_AB R12, R42, R38 ;  /* 0x000000262a0c723e */ /* 0x000fe400000010ff */
[----:B------:R-:W-:Y:S02]  /*14cb0*/  F2FP.BF16.F32.PACK_AB R16, R43, R39 ;  /* 0x000000272b10723e */ /* 0x000fe400000010ff */
[----:B------:R-:W-:Y:S02]  /*14cc0*/  F2FP.BF16.F32.PACK_AB R36, R40, R36 ;  /* 0x000000242824723e */ /* 0x000fe400000010ff */
[----:B------:R-:W-:Y:S02]  /*14cd0*/  F2FP.BF16.F32.PACK_AB R13, R50, R46 ;  /* 0x0000002e320d723e */ /* 0x000fe400000010ff */
[----:B------:R-:W-:Y:S02]  /*14ce0*/  F2FP.BF16.F32.PACK_AB R17, R51, R47 ;  /* 0x0000002f3311723e */ /* 0x000fe400000010ff */
        /* <DEDUP_REMOVED lines=10> */
[----:B------:R-:W-:Y:S01]  /*14d90*/  F2FP.BF16.F32.PACK_AB R19, R67, R63 ;  /* 0x0000003f4313723e */ /* 0x000fe200000010ff */
[----:B0-----:R-:W-:Y:S01]  /*14da0*/  IMAD R41, R0, R33, RZ ;  /* 0x0000002100297224 */ /* 0x001fe200078e02ff */
[C-C-:B--2---:R-:W-:Y:S02]  /*14db0*/  LOP3.LUT R96, R82.reuse, 0x58, R93.reuse, 0xfe, !PT ;  /* 0x0000005852607812 */ /* 0x144fe400078efe5d */
[----:B------:R-:W-:-:S02]  /*14dc0*/  LOP3.LUT R95, R82, 0x54, R93, 0xfe, !PT ;  /* 0x00000054525f7812 */ /* 0x000fc400078efe5d */
        /* <DEDUP_REMOVED lines=19> */
[----:B------:R-:W-:Y:S02]  /*14f00*/  LOP3.LUT R93, R82, 0x4, R93, 0xfe, !PT ;  /* 0x00000004525d7812 */ /* 0x000fe400078efe5d */
[----:B------:R-:W-:-:S05]  /*14f10*/  F2FP.BF16.F32.PACK_AB R82, R26, R22 ;  /* 0x000000161a52723e */ /* 0x000fca00000010ff */
[----:B------:R-:W-:Y:S01]  /*14f20*/  STS.128 [R94+0x800], R80 ;  /* 0x000800505e007388 */ /* 0x000fe20000000c00 */
[----:B------:R-:W-:Y:S06]  /*14f30*/  BAR.SYNC.DEFER_BLOCKING 0x0 ;  /* 0x0000000000007b1d */ /* 0x000fec0000010000 */
[----:B------:R-:W0:Y:S04]  /*14f40*/  LDS.128 R4, [R32] ;  /* 0x0000000020047984 */ /* 0x000e280000000c00 */
[----:B------:R-:W-:Y:S04]  /*14f50*/  LDS.128 R20, [R32+0x1000] ;  /* 0x0010000020147984 */ /* 0x000fe80000000c00 */
[----:B------:R-:W-:Y:S04]  /*14f60*/  LDS.128 R24, [R32+0x2000] ;  /* 0x0020000020187984 */ /* 0x000fe80000000c00 */
[----:B------:R-:W-:Y:S01]  /*14f70*/  LDS.128 R28, [R32+0x3000] ;  /* 0x00300000201c7984 */ /* 0x000fe20000000c00 */
[----:B------:R-:W-:Y:S01]  /*14f80*/  BAR.SYNC.DEFER_BLOCKING 0x0 ;  /* 0x0000000000007b1d */ /* 0x000fe20000010000 */
[C---:B-1----:R-:W-:Y:S01]  /*14f90*/  IMAD R35, R106.reuse, UR4, RZ ;  /* 0x000000046a237c24 */ /* 0x042fe2000f8e02ff */
[----:B---3--:R-:W-:-:S04]  /*14fa0*/  ISETP.GE.AND P0, PT, R106, UR14, PT ;  /* 0x0000000e6a007c0c */ /* 0x008fc8000bf06270 */
[----:B------:R-:W-:Y:S02]  /*14fb0*/  LEA R34, P4, R35, UR12, 0x1 ;  /* 0x0000000c23227c11 */ /* 0x000fe4000f8808ff */
[C---:B------:R-:W-:Y:S01]  /*14fc0*/  ISETP.LT.AND P2, PT, R93.reuse, UR15, !P0 ;  /* 0x0000000f5d007c0c */ /* 0x040fe2000c741270 */
[-C--:B------:R-:W-:Y:S01]  /*14fd0*/  IMAD R93, R93, R33.reuse, RZ ;  /* 0x000000215d5d7224 */ /* 0x080fe200078e02ff */
[----:B------:R-:W-:Y:S01]  /*14fe0*/  ISETP.LT.AND P3, PT, R0, UR15, !P0 ;  /* 0x0000000f00007c0c */ /* 0x000fe2000c761270 */
[----:B------:R1:W-:Y:S04]  /*14ff0*/  STS.128 [R94], R36 ;  /* 0x000000245e007388 */ /* 0x0003e80000000c00 */
[----:B------:R-:W-:Y:S04]  /*15000*/  STS.128 [R94+0x400], R8 ;  /* 0x000400085e007388 */ /* 0x000fe80000000c00 */
[----:B------:R2:W-:Y:S04]  /*15010*/  STS.128 [R94+0x800], R12 ;  /* 0x0008000c5e007388 */ /* 0x0005e80000000c00 */
[----:B------:R-:W-:Y:S01]  /*15020*/  STS.128 [R94+0xc00], R16 ;  /* 0x000c00105e007388 */ /* 0x000fe20000000c00 */
[----:B------:R-:W-:Y:S01]  /*15030*/  BAR.SYNC.DEFER_BLOCKING 0x0 ;  /* 0x0000000000007b1d */ /* 0x000fe20000010000 */
[C---:B------:R-:W-:Y:S01]  /*15040*/  ISETP.LT.AND P1, PT, R92.reuse, UR15, !P0 ;  /* 0x0000000f5c007c0c */ /* 0x040fe2000c721270 */
[----:B------:R-:W-:Y:S01]  /*15050*/  IMAD R92, R92, R33, RZ ;  /* 0x000000215c5c7224 */ /* 0x000fe200078e02ff */
[----:B------:R-:W-:-:S02]  /*15060*/  LEA.HI.X.SX32 R35, R35, UR13, 0x1, P4 ;  /* 0x0000000d23237c11 */ /* 0x000fc4000a0f0eff */
[-C--:B------:R-:W-:Y:S02]  /*15070*/  LEA R40, P4, R41, R34.reuse, 0x1 ;  /* 0x0000002229287211 */ /* 0x080fe400078808ff */
[-C--:B-1----:R-:W-:Y:S02]  /*15080*/  LEA R36, P5, R93, R34.reuse, 0x1 ;  /* 0x000000225d247211 */ /* 0x082fe400078a08ff */
[----:B------:R-:W-:Y:S02]  /*15090*/  LEA R38, P6, R92, R34, 0x1 ;  /* 0x000000225c267211 */ /* 0x000fe400078c08ff */
[-C--:B------:R-:W-:Y:S02]  /*150a0*/  LEA.HI.X.SX32 R41, R41, R35.reuse, 0x1, P4 ;  /* 0x0000002329297211 */ /* 0x080fe400020f0eff */
[----:B------:R-:W-:Y:S02]  /*150b0*/  LEA.HI.X.SX32 R37, R93, R35, 0x1, P5 ;  /* 0x000000235d257211 */ /* 0x000fe400028f0eff */
[----:B0-----:R-:W-:-:S02]  /*150c0*/  PRMT R42, R4, 0x7632, R42 ;  /* 0x00007632042a7816 */ /* 0x001fc4000000002a */
[----:B------:R-:W-:Y:S02]  /*150d0*/  LEA.HI.X.SX32 R39, R92, R35, 0x1, P6 ;  /* 0x000000235c277211 */ /* 0x000fe400030f0eff */
[C---:B------:R-:W-:Y:S01]  /*150e0*/  ISETP.LT.AND P4, PT, R91.reuse, UR15, !P0 ;  /* 0x0000000f5b007c0c */ /* 0x040fe2000c781270 */
[----:B------:R-:W-:Y:S01]  /*150f0*/  IMAD R91, R91, R33, RZ ;  /* 0x000000215b5b7224 */ /* 0x000fe200078e02ff */
[----:B------:R-:W0:Y:S04]  /*15100*/  LDS.128 R8, [R32] ;  /* 0x0000000020087984 */ /* 0x000e280000000c00 */
[----:B------:R-:W-:Y:S01]  /*15110*/  @P3 STG.E.U16 desc[UR20][R40.64], R4 ;  /* 0x0000000428003986 */ /* 0x000fe2000c101514 */
[----:B------:R-:W-:-:S03]  /*15120*/  ISETP.LT.AND P3, PT, R76, UR15, !P0 ;  /* 0x0000000f4c007c0c */ /* 0x000fc6000c761270 */
[----:B------:R1:W-:Y:S01]  /*15130*/  @P2 STG.E.U16 desc[UR20][R36.64], R42 ;  /* 0x0000002a24002986 */ /* 0x0003e2000c101514 */
[C---:B------:R-:W-:Y:S01]  /*15140*/  ISETP.LT.AND P2, PT, R89.reuse, UR15, !P0 ;  /* 0x0000000f59007c0c */ /* 0x040fe2000c741270 */
[-C--:B------:R-:W-:Y:S02]  /*15150*/  IMAD R89, R89, R33.reuse, RZ ;  /* 0x0000002159597224 */ /* 0x080fe400078e02ff */
[----:B------:R3:W-:Y:S01]  /*15160*/  @P1 STG.E.U16 desc[UR20][R38.64], R5 ;  /* 0x0000000526001986 */ /* 0x0007e2000c101514 */
[-C--:B--2---:R-:W-:Y:S01]  /*15170*/  LEA R12, P1, R91, R34.reuse, 0x1 ;  /* 0x000000225b0c7211 */ /* 0x084fe200078208ff */
[----:B------:R-:W-:Y:S01]  /*15180*/  IMAD R76, R76, R33, RZ ;  /* 0x000000214c4c7224 */ /* 0x000fe200078e02ff */
[----:B------:R-:W-:Y:S02]  /*15190*/  LEA R14, P5, R89, R34, 0x1 ;  /* 0x00000022590e7211 */ /* 0x000fe400078a08ff */
[----:B------:R-:W-:Y:S02]  /*151a0*/  LEA.HI.X.SX32 R13, R91, R35, 0x1, P1 ;  /* 0x000000235b0d7211 */ /* 0x000fe400008f0eff */
[----:B-1----:R-:W-:-:S02]  /*151b0*/  PRMT R37, R5, 0x7632, R37 ;  /* 0x0000763205257816 */ /* 0x002fc40000000025 */
[C---:B------:R-:W-:Y:S01]  /*151c0*/  ISETP.LT.AND P1, PT, R74.reuse, UR15, !P0 ;  /* 0x0000000f4a007c0c */ /* 0x040fe2000c721270 */
[----:B------:R-:W-:Y:S01]  /*151d0*/  IMAD R74, R74, R33, RZ ;  /* 0x000000214a4a7224 */ /* 0x000fe200078e02ff */
[CC--:B------:R-:W-:Y:S01]  /*151e0*/  LEA R4, P6, R76.reuse, R34.reuse, 0x1 ;  /* 0x000000224c047211 */ /* 0x0c0fe200078c08ff */
[----:B------:R1:W-:Y:S01]  /*151f0*/  @P4 STG.E.U16 desc[UR20][R12.64], R37 ;  /* 0x000000250c004986 */ /* 0x0003e2000c101514 */
[-C--:B------:R-:W-:Y:S02]  /*15200*/  LEA.HI.X.SX32 R15, R89, R35.reuse, 0x1, P5 ;  /* 0x00000023590f7211 */ /* 0x080fe400028f0eff */
[----:B---3--:R-:W-:Y:S02]  /*15210*/  LEA.HI.X.SX32 R5, R76, R35, 0x1, P6 ;  /* 0x000000234c057211 */ /* 0x008fe400030f0eff */
[----:B------:R-:W-:Y:S01]  /*15220*/  LEA R16, P4, R74, R34, 0x1 ;  /* 0x000000224a107211 */ /* 0x000fe200078808ff */
[----:B------:R2:W-:Y:S01]  /*15230*/  @P2 STG.E.U16 desc[UR20][R14.64], R6 ;  /* 0x000000060e002986 */ /* 0x0005e2000c101514 */
[----:B-1----:R-:W-:-:S02]  /*15240*/  PRMT R13, R6, 0x7632, R13 ;  /* 0x00007632060d7816 */ /* 0x002fc4000000000d */
[----:B------:R-:W-:-:S03]  /*15250*/  LEA.HI.X.SX32 R17, R74, R35, 0x1, P4 ;  /* 0x000000234a117211 */ /* 0x000fc600020f0eff */
[----:B------:R1:W-:Y:S01]  /*15260*/  @P3 STG.E.U16 desc[UR20][R4.64], R13 ;  /* 0x0000000d04003986 */ /* 0x0003e2000c101514 */
[C---:B------:R-:W-:Y:S01]  /*15270*/  ISETP.LT.AND P3, PT, R90.reuse, UR15, !P0 ;  /* 0x0000000f5a007c0c */ /* 0x040fe2000c761270 */
[-C--:B------:R-:W-:Y:S01]  /*15280*/  IMAD R90, R90, R33.reuse, RZ ;  /* 0x000000215a5a7224 */ /* 0x080fe200078e02ff */
[C---:B------:R-:W-:Y:S01]  /*15290*/  ISETP.LT.AND P2, PT, R79.reuse, UR15, !P0 ;  /* 0x0000000f4f007c0c */ /* 0x040fe2000c741270 */
[----:B------:R3:W-:Y:S01]  /*152a0*/  @P1 STG.E.U16 desc[UR20][R16.64], R7 ;  /* 0x0000000710001986 */ /* 0x0007e2000c101514 */
[-C--:B------:R-:W-:Y:S02]  /*152b0*/  IMAD R79, R79, R33.reuse, RZ ;  /* 0x000000214f4f7224 */ /* 0x080fe400078e02ff */
[----:B------:R-:W-:Y:S02]  /*152c0*/  LEA R12, P1, R90, R34, 0x1 ;  /* 0x000000225a0c7211 */ /* 0x000fe400078208ff */
[C---:B------:R-:W-:Y:S01]  /*152d0*/  ISETP.LT.AND P4, PT, R88.reuse, UR15, !P0 ;  /* 0x0000000f58007c0c */ /* 0x040fe2000c781270 */
[----:B------:R-:W-:Y:S01]  /*152e0*/  IMAD R88, R88, R33, RZ ;  /* 0x0000002158587224 */ /* 0x000fe200078e02ff */
[----:B--2---:R-:W-:-:S02]  /*152f0*/  PRMT R15, R7, 0x7632, R15 ;  /* 0x00007632070f7816 */ /* 0x004fc4000000000f */
[----:B-1----:R-:W-:Y:S02]  /*15300*/  LEA.HI.X.SX32 R13, R90, R35, 0x1, P1 ;  /* 0x000000235a0d7211 */ /* 0x002fe400008f0eff */
[-C--:B------:R-:W-:Y:S02]  /*15310*/  LEA R4, P5, R79, R34.reuse, 0x1 ;  /* 0x000000224f047211 */ /* 0x080fe400078a08ff */
[C---:B------:R-:W-:Y:S01]  /*15320*/  ISETP.LT.AND P1, PT, R73.reuse, UR15, !P0 ;  /* 0x0000000f49007c0c */ /* 0x040fe2000c721270 */
[----:B------:R-:W-:Y:S01]  /*15330*/  IMAD R73, R73, R33, RZ ;  /* 0x0000002149497224 */ /* 0x000fe200078e02ff */
[----:B------:R-:W-:Y:S01]  /*15340*/  LEA.HI.X.SX32 R5, R79, R35, 0x1, P5 ;  /* 0x000000234f057211 */ /* 0x000fe200028f0eff */
[----:B------:R1:W-:Y:S01]  /*15350*/  @P3 STG.E.U16 desc[UR20][R12.64], R15 ;  /* 0x0000000f0c003986 */ /* 0x0003e2000c101514 */
[-C--:B------:R-:W-:Y:S02]  /*15360*/  LEA R14, P6, R88, R34.reuse, 0x1 ;  /* 0x00000022580e7211 */ /* 0x080fe400078c08ff */
[C---:B------:R-:W-:Y:S01]  /*15370*/  LEA R6, P3, R73.reuse, R34, 0x1 ;  /* 0x0000002249067211 */ /* 0x040fe200078608ff */
[----:B0-----:R0:W-:Y:S01]  /*15380*/  @P2 STG.E.U16 desc[UR20][R4.64], R8 ;  /* 0x0000000804002986 */ /* 0x0011e2000c101514 */
[C---:B------:R-:W-:Y:S01]  /*15390*/  ISETP.LT.AND P2, PT, R78.reuse, UR15, !P0 ;  /* 0x0000000f4e007c0c */ /* 0x040fe2000c741270 */
[----:B------:R-:W-:Y:S01]  /*153a0*/  IMAD R78, R78, R33, RZ ;  /* 0x000000214e4e7224 */ /* 0x000fe200078e02ff */
[----:B---3--:R-:W-:-:S02]  /*153b0*/  LEA.HI.X.SX32 R7, R73, R35, 0x1, P3 ;  /* 0x0000002349077211 */ /* 0x008fc400018f0eff */
[----:B-1----:R-:W-:Y:S02]  /*153c0*/  LEA.HI.X.SX32 R15, R88, R35, 0x1, P6 ;  /* 0x00000023580f7211 */ /* 0x002fe400030f0eff */
[----:B------:R-:W-:Y:S02]  /*153d0*/  PRMT R13, R8, 0x7632, R13 ;  /* 0x00007632080d7816 */ /* 0x000fe4000000000d */
[C---:B------:R-:W-:Y:S01]  /*153e0*/  ISETP.LT.AND P3, PT, R77.reuse, UR15, !P0 ;  /* 0x0000000f4d007c0c */ /* 0x040fe2000c761270 */
[-C--:B------:R-:W-:Y:S02]  /*153f0*/  IMAD R77, R77, R33.reuse, RZ ;  /* 0x000000214d4d7224 */ /* 0x080fe400078e02ff */
[----:B------:R1:W-:Y:S01]  /*15400*/  @P4 STG.E.U16 desc[UR20][R14.64], R13 ;  /* 0x0000000d0e004986 */ /* 0x0003e2000c101514 */
[C---:B------:R-:W-:Y:S01]  /*15410*/  ISETP.LT.AND P4, PT, R75.reuse, UR15, !P0 ;  /* 0x0000000f4b007c0c */ /* 0x040fe2000c781270 */
[----:B------:R-:W-:Y:S02]  /*15420*/  IMAD R75, R75, R33, RZ ;  /* 0x000000214b4b7224 */ /* 0x000fe400078e02ff */
[----:B------:R2:W-:Y:S01]  /*15430*/  @P1 STG.E.U16 desc[UR20][R6.64], R9 ;  /* 0x0000000906001986 */ /* 0x0005e2000c101514 */
[----:B------:R-:W-:-:S02]  /*15440*/  LEA R12, P1, R78, R34, 0x1 ;  /* 0x000000224e0c7211 */ /* 0x000fc400078208ff */
[-C--:B0-----:R-:W-:Y:S02]  /*15450*/  LEA R4, P5, R77, R34.reuse, 0x1 ;  /* 0x000000224d047211 */ /* 0x081fe400078a08ff */
[-C--:B-1----:R-:W-:Y:S02]  /*15460*/  LEA.HI.X.SX32 R13, R78, R35.reuse, 0x1, P1 ;  /* 0x000000234e0d7211 */ /* 0x082fe400008f0eff */
[----:B--2---:R-:W-:Y:S02]  /*15470*/  PRMT R7, R9, 0x7632, R7 ;  /* 0x0000763209077816 */ /* 0x004fe40000000007 */
[----:B------:R-:W-:Y:S02]  /*15480*/  LEA R6, P6, R75, R34, 0x1 ;  /* 0x000000224b067211 */ /* 0x000fe400078c08ff */
[----:B------:R-:W-:Y:S01]  /*15490*/  LEA.HI.X.SX32 R5, R77, R35, 0x1, P5 ;  /* 0x000000234d057211 */ /* 0x000fe200028f0eff */
[----:B------:R0:W-:Y:S01]  /*154a0*/  @P2 STG.E.U16 desc[UR20][R12.64], R7 ;  /* 0x000000070c002986 */ /* 0x0001e2000c101514 */
[C---:B------:R-:W-:Y:S01]  /*154b0*/  ISETP.LT.AND P1, PT, R70.reuse, UR15, !P0 ;  /* 0x0000000f46007c0c */ /* 0x040fe2000c721270 */
[----:B------:R-:W-:-:S02]  /*154c0*/  IMAD R70, R70, R33, RZ ;  /* 0x0000002146467224 */ /* 0x000fc400078e02ff */
[----:B------:R1:W-:Y:S01]  /*154d0*/  @P3 STG.E.U16 desc[UR20][R4.64], R10 ;  /* 0x0000000a04003986 */ /* 0x0003e2000c101514 */
[----:B0-----:R-:W-:Y:S02]  /*154e0*/  LEA.HI.X.SX32 R7, R75, R35, 0x1, P6 ;  /* 0x000000234b077211 */ /* 0x001fe400030f0eff */
[----:B------:R-:W-:-:S05]  /*154f0*/  PRMT R13, R10, 0x7632, R13 ;  /* 0x000076320a0d7816 */ /* 0x000fca000000000d */
[----:B------:R0:W-:Y:S01]  /*15500*/  @P4 STG.E.U16 desc[UR20][R6.64], R13 ;  /* 0x0000000d06004986 */ /* 0x0001e2000c101514 */
[C---:B------:R-:W-:Y:S01]  /*15510*/  ISETP.LT.AND P4, PT, R72.reuse, UR15, !P0 ;  /* 0x0000000f48007c0c */ /* 0x040fe2000c781270 */
[----:B------:R-:W-:Y:S01]  /*15520*/  IMAD R72, R72, R33, RZ ;  /* 0x0000002148487224 */ /* 0x000fe200078e02ff */
[----:B------:R-:W-:-:S04]  /*15530*/  LEA R8, P2, R70, R34, 0x1 ;  /* 0x0000002246087211 */ /* 0x000fc800078408ff */
[-C--:B------:R-:W-:Y:S02]  /*15540*/  LEA R12, P5, R72, R34.reuse, 0x1 ;  /* 0x00000022480c7211 */ /* 0x080fe400078a08ff */
[----:B------:R-:W-:Y:S02]  /*15550*/  LEA.HI.X.SX32 R9, R70, R35, 0x1, P2 ;  /* 0x0000002346097211 */ /* 0x000fe400010f0eff */
[C---:B------:R-:W-:Y:S01]  /*15560*/  ISETP.LT.AND P2, PT, R69.reuse, UR15, !P0 ;  /* 0x0000000f45007c0c */ /* 0x040fe2000c741270 */
[-C--:B------:R-:W-:Y:S01]  /*15570*/  IMAD R69, R69, R33.reuse, RZ ;  /* 0x0000002145457224 */ /* 0x080fe200078e02ff */
[----:B-1----:R-:W-:Y:S02]  /*15580*/  PRMT R5, R11, 0x7632, R5 ;  /* 0x000076320b057816 */ /* 0x002fe40000000005 */
[C---:B------:R-:W-:Y:S01]  /*15590*/  ISETP.LT.AND P3, PT, R71.reuse, UR15, !P0 ;  /* 0x0000000f47007c0c */ /* 0x040fe2000c761270 */
[----:B------:R-:W-:Y:S01]  /*155a0*/  IMAD R71, R71, R33, RZ ;  /* 0x0000002147477224 */ /* 0x000fe200078e02ff */
[----:B0-----:R-:W-:Y:S01]  /*155b0*/  LEA.HI.X.SX32 R13, R72, R35, 0x1, P5 ;  /* 0x00000023480d7211 */ /* 0x001fe200028f0eff */
[----:B------:R0:W-:Y:S01]  /*155c0*/  @P1 STG.E.U16 desc[UR20][R8.64], R11 ;  /* 0x0000000b08001986 */ /* 0x0001e2000c101514 */
[----:B------:R-:W-:-:S02]  /*155d0*/  LEA R14, P5, R69, R34, 0x1 ;  /* 0x00000022450e7211 */ /* 0x000fc400078a08ff */
[C---:B------:R-:W-:Y:S01]  /*155e0*/  ISETP.LT.AND P1, PT, R2.reuse, UR15, !P0 ;  /* 0x0000000f02007c0c */ /* 0x040fe2000c721270 */
[----:B------:R1:W-:Y:S01]  /*155f0*/  @P4 STG.E.U16 desc[UR20][R12.64], R5 ;  /* 0x000000050c004986 */ /* 0x0003e2000c101514 */
[----:B------:R-:W-:Y:S01]  /*15600*/  IMAD R2, R2, R33, RZ ;  /* 0x0000002102027224 */ /* 0x000fe200078e02ff */
[-C--:B------:R-:W-:Y:S02]  /*15610*/  LEA.HI.X.SX32 R15, R69, R35.reuse, 0x1, P5 ;  /* 0x00000023450f7211 */ /* 0x080fe400028f0eff */
[----:B------:R-:W-:Y:S02]  /*15620*/  PRMT R16, R20, 0x7632, R16 ;  /* 0x0000763214107816 */ /* 0x000fe40000000010 */
[C---:B0-----:R-:W-:Y:S02]  /*15630*/  LEA R8, P4, R71.reuse, R34, 0x1 ;  /* 0x0000002247087211 */ /* 0x041fe400078808ff */
[----:B------:R-:W-:Y:S02]  /*15640*/  LOP3.LUT R4, R0, 0x84, RZ, 0xfc, !PT ;  /* 0x0000008400047812 */ /* 0x000fe400078efcff */
[----:B------:R-:W-:-:S02]  /*15650*/  LEA.HI.X.SX32 R9, R71, R35, 0x1, P4 ;  /* 0x0000002347097211 */ /* 0x000fc400020f0eff */
[----:B------:R-:W-:Y:S01]  /*15660*/  LEA R10, P6, R2, R34, 0x1 ;  /* 0x00000022020a7211 */ /* 0x000fe200078c08ff */
[----:B------:R-:W-:Y:S01]  /*15670*/  @P2 STG.E.U16 desc[UR20][R14.64], R20 ;  /* 0x000000140e002986 */ /* 0x000fe2000c101514 */
[----:B------:R-:W-:Y:S02]  /*15680*/  ISETP.LT.AND P5, PT, R4, UR15, !P0 ;  /* 0x0000000f04007c0c */ /* 0x000fe4000c7a1270 */
[----:B------:R-:W-:Y:S01]  /*15690*/  LEA.HI.X.SX32 R11, R2, R35, 0x1, P6 ;  /* 0x00000023020b7211 */ /* 0x000fe200030f0eff */
[----:B------:R0:W-:Y:S01]  /*156a0*/  @P3 STG.E.U16 desc[UR20][R8.64], R16 ;  /* 0x0000001008003986 */ /* 0x0001e2000c101514 */
[C---:B------:R-:W-:Y:S01]  /*156b0*/  ISETP.LT.AND P3, PT, R68.reuse, UR15, !P0 ;  /* 0x0000000f44007c0c */ /* 0x040fe2000c761270 */
[-C--:B------:R-:W-:Y:S02]  /*156c0*/  IMAD R68, R68, R33.reuse, RZ ;  /* 0x0000002144447224 */ /* 0x080fe400078e02ff */
[----:B------:R-:W2:Y:S01]  /*156d0*/  LDS.128 R4, [R32+0x1000] ;  /* 0x0010000020047984 */ /* 0x000ea20000000c00 */
[C---:B-1----:R-:W-:Y:S01]  /*156e0*/  IMAD R13, R3.reuse, R33, RZ ;  /* 0x00000021030d7224 */ /* 0x042fe200078e02ff */
[----:B------:R-:W-:-:S02]  /*156f0*/  ISETP.LT.AND P4, PT, R3, UR15, !P0 ;  /* 0x0000000f03007c0c */ /* 0x000fc4000c781270 */
[----:B------:R1:W-:Y:S01]  /*15700*/  @P1 STG.E.U16 desc[UR20][R10.64], R21 ;  /* 0x000000150a001986 */ /* 0x0003e2000c101514 */
[CC--:B------:R-:W-:Y:S02]  /*15710*/  LEA R2, P1, R68.reuse, R34.reuse, 0x1 ;  /* 0x0000002244027211 */ /* 0x0c0fe400078208ff */
[C---:B------:R-:W-:Y:S01]  /*15720*/  ISETP.LT.AND P2, PT, R95.reuse, UR15, !P0 ;  /* 0x0000000f5f007c0c */ /* 0x040fe2000c741270 */
[----:B------:R-:W-:Y:S01]  /*15730*/  IMAD R95, R95, R33, RZ ;  /* 0x000000215f5f7224 */ /* 0x000fe200078e02ff */
[----:B0-----:R-:W-:Y:S02]  /*15740*/  PRMT R9, R21, 0x7632, R9 ;  /* 0x0000763215097816 */ /* 0x001fe40000000009 */
[-C--:B------:R-:W-:Y:S02]  /*15750*/  LEA.HI.X.SX32 R3, R68, R35.reuse, 0x1, P1 ;  /* 0x0000002344037211 */ /* 0x080fe400008f0eff */
[CC--:B------:R-:W-:Y:S02]  /*15760*/  LEA R12, P6, R13.reuse, R34.reuse, 0x1 ;  /* 0x000000220d0c7211 */ /* 0x0c0fe400078c08ff */
[C---:B------:R-:W-:Y:S01]  /*15770*/  ISETP.LT.AND P1, PT, R96.reuse, UR15, !P0 ;  /* 0x0000000f60007c0c */ /* 0x040fe2000c721270 */
[----:B------:R0:W-:Y:S01]  /*15780*/  @P3 STG.E.U16 desc[UR20][R2.64], R9 ;  /* 0x0000000902003986 */ /* 0x0001e2000c101514 */
[----:B------:R-:W-:Y:S01]  /*15790*/  LEA.HI.X.SX32 R13, R13, R35, 0x1, P6 ;  /* 0x000000230d0d7211 */ /* 0x000fe200030f0eff */
[----:B------:R-:W-:Y:S01]  /*157a0*/  IMAD R96, R96, R33, RZ ;  /* 0x0000002160607224 */ /* 0x000fe200078e02ff */
[----:B------:R-:W-:-:S03]  /*157b0*/  LEA R8, P3, R95, R34, 0x1 ;  /* 0x000000225f087211 */ /* 0x000fc600078608ff */
[----:B------:R3:W-:Y:S01]  /*157c0*/  @P4 STG.E.U16 desc[UR20][R12.64], R22 ;  /* 0x000000160c004986 */ /* 0x0007e2000c101514 */
[-C--:B-1----:R-:W-:Y:S02]  /*157d0*/  LEA R10, P4, R96, R34.reuse, 0x1 ;  /* 0x00000022600a7211 */ /* 0x082fe400078808ff */
[----:B0-----:R-:W-:Y:S02]  /*157e0*/  LEA.HI.X.SX32 R9, R95, R35, 0x1, P3 ;  /* 0x000000235f097211 */ /* 0x001fe400018f0eff */
[----:B------:R-:W-:Y:S02]  /*157f0*/  PRMT R3, R22, 0x7632, R3 ;  /* 0x0000763216037816 */ /* 0x000fe40000000003 */
[C---:B------:R-:W-:Y:S01]  /*15800*/  ISETP.LT.AND P3, PT, R97.reuse, UR15, !P0 ;  /* 0x0000000f61007c0c */ /* 0x040fe2000c761270 */
[----:B------:R-:W-:Y:S01]  /*15810*/  IMAD R97, R97, R33, RZ ;  /* 0x0000002161617224 */ /* 0x000fe200078e02ff */
[----:B------:R-:W-:Y:S01]  /*15820*/  LEA.HI.X.SX32 R11, R96, R35, 0x1, P4 ;  /* 0x00000023600b7211 */ /* 0x000fe200020f0eff */
[----:B------:R0:W-:Y:S01]  /*15830*/  @P2 STG.E.U16 desc[UR20][R8.64], R3 ;  /* 0x0000000308002986 */ /* 0x0001e2000c101514 */
[C---:B------:R-:W-:Y:S01]  /*15840*/  ISETP.LT.AND P4, PT, R98.reuse, UR15, !P0 ;  /* 0x0000000f62007c0c */ /* 0x040fe2000c781270 */
[-C--:B------:R-:W-:Y:S01]  /*15850*/  IMAD R98, R98, R33.reuse, RZ ;  /* 0x0000002162627224 */ /* 0x080fe200078e02ff */
[-C--:B------:R-:W-:Y:S01]  /*15860*/  LEA R2, P2, R97, R34.reuse, 0x1 ;  /* 0x0000002261027211 */ /* 0x080fe200078408ff */
[----:B------:R-:W-:Y:S01]  /*15870*/  @P1 STG.E.U16 desc[UR20][R10.64], R23 ;  /* 0x000000170a001986 */ /* 0x000fe2000c101514 */
[C---:B------:R-:W-:Y:S01]  /*15880*/  ISETP.LT.AND P1, PT, R99.reuse, UR15, !P0 ;  /* 0x0000000f63007c0c */ /* 0x040fe2000c721270 */
[----:B------:R-:W-:Y:S01]  /*15890*/  IMAD R99, R99, R33, RZ ;  /* 0x0000002163637224 */ /* 0x000fe200078e02ff */
[----:B---3--:R-:W-:-:S02]  /*158a0*/  LEA R12, P6, R98, R34, 0x1 ;  /* 0x00000022620c7211 */ /* 0x008fc400078c08ff */
[----:B0-----:R-:W-:Y:S02]  /*158b0*/  PRMT R9, R23, 0x7632, R9 ;  /* 0x0000763217097816 */ /* 0x001fe40000000009 */
[----:B------:R-:W-:Y:S02]  /*158c0*/  LEA.HI.X.SX32 R3, R97, R35, 0x1, P2 ;  /* 0x0000002361037211 */ /* 0x000fe400010f0eff */
[C---:B------:R-:W-:Y:S01]  /*158d0*/  ISETP.LT.AND P2, PT, R100.reuse, UR15, !P0 ;  /* 0x0000000f64007c0c */ /* 0x040fe2000c741270 */
[----:B------:R-:W-:Y:S01]  /*158e0*/  IMAD R100, R100, R33, RZ ;  /* 0x0000002164647224 */ /* 0x000fe200078e02ff */
[----:B------:R-:W-:Y:S01]  /*158f0*/  LEA.HI.X.SX32 R13, R98, R35, 0x1, P6 ;  /* 0x00000023620d7211 */ /* 0x000fe200030f0eff */
[----:B------:R0:W-:Y:S01]  /*15900*/  @P3 STG.E.U16 desc[UR20][R2.64], R9 ;  /* 0x0000000902003986 */ /* 0x0001e2000c101514 */
[-C--:B------:R-:W-:Y:S02]  /*15910*/  LEA R8, P3, R99, R34.reuse, 0x1 ;  /* 0x0000002263087211 */ /* 0x080fe400078608ff */
[C---:B------:R-:W-:Y:S01]  /*15920*/  LEA R14, P6, R100.reuse, R34, 0x1 ;  /* 0x00000022640e7211 */ /* 0x040fe200078c08ff */
[----:B--2---:R-:W-:Y:S01]  /*15930*/  @P4 STG.E.U16 desc[UR20][R12.64], R4 ;  /* 0x000000040c004986 */ /* 0x004fe2000c101514 */
[C---:B------:R-:W-:Y:S01]  /*15940*/  ISETP.LT.AND P4, PT, R101.reuse, UR15, !P0 ;  /* 0x0000000f65007c0c */ /* 0x040fe2000c781270 */
[----:B------:R-:W-:Y:S01]  /*15950*/  IMAD R101, R101, R33, RZ ;  /* 0x0000002165657224 */ /* 0x000fe200078e02ff */
[----:B------:R-:W-:-:S02]  /*15960*/  LEA.HI.X.SX32 R15, R100, R35, 0x1, P6 ;  /* 0x00000023640f7211 */ /* 0x000fc400030f0eff */
[----:B0-----:R-:W-:Y:S02]  /*15970*/  LEA.HI.X.SX32 R9, R99, R35, 0x1, P3 ;  /* 0x0000002363097211 */ /* 0x001fe400018f0eff */
[----:B------:R-:W-:-:S05]  /*15980*/  PRMT R3, R4, 0x7632, R3 ;  /* 0x0000763204037816 */ /* 0x000fca0000000003 */
[----:B------:R0:W-:Y:S04]  /*15990*/  @P1 STG.E.U16 desc[UR20][R8.64], R3 ;  /* 0x0000000308001986 */ /* 0x0001e8000c101514 */
[----:B------:R1:W-:Y:S01]  /*159a0*/  @P2 STG.E.U16 desc[UR20][R14.64], R5 ;  /* 0x000000050e002986 */ /* 0x0003e2000c101514 */
[C---:B------:R-:W-:Y:S02]  /*159b0*/  LEA R2, P2, R101.reuse, R34, 0x1 ;  /* 0x0000002265027211 */ /* 0x040fe400078408ff */
[C---:B------:R-:W-:Y:S01]  /*159c0*/  ISETP.LT.AND P1, PT, R102.reuse, UR15, !P0 ;  /* 0x0000000f66007c0c */ /* 0x040fe2000c721270 */
[----:B------:R-:W-:Y:S01]  /*159d0*/  IMAD R102, R102, R33, RZ ;  /* 0x0000002166667224 */ /* 0x000fe200078e02ff */
[----:B0-----:R-:W-:Y:S02]  /*159e0*/  LEA.HI.X.SX32 R3, R101, R35, 0x1, P2 ;  /* 0x0000002365037211 */ /* 0x001fe400010f0eff */
[C---:B------:R-:W-:Y:S01]  /*159f0*/  ISETP.LT.AND P2, PT, R103.reuse, UR15, !P0 ;  /* 0x0000000f67007c0c */ /* 0x040fe2000c741270 */
[----:B------:R-:W-:Y:S01]  /*15a00*/  IMAD R103, R103, R33, RZ ;  /* 0x0000002167677224 */ /* 0x000fe200078e02ff */
[----:B------:R-:W-:-:S02]  /*15a10*/  PRMT R9, R5, 0x7632, R9 ;  /* 0x0000763205097816 */ /* 0x000fc40000000009 */
[----:B------:R-:W-:Y:S02]  /*15a20*/  LOP3.LUT R11, R0, 0x88, RZ, 0xfc, !PT ;  /* 0x00000088000b7812 */ /* 0x000fe400078efcff */
[CC--:B------:R-:W-:Y:S01]  /*15a30*/  LEA R10, P3, R102.reuse, R34.reuse, 0x1 ;  /* 0x00000022660a7211 */ /* 0x0c0fe200078608ff */
[----:B------:R0:W-:Y:S01]  /*15a40*/  @P4 STG.E.U16 desc[UR20][R2.64], R9 ;  /* 0x0000000902004986 */ /* 0x0001e2000c101514 */
[----:B------:R-:W-:Y:S02]  /*15a50*/  LEA R4, P6, R103, R34, 0x1 ;  /* 0x0000002267047211 */ /* 0x000fe400078c08ff */
[----:B------:R-:W-:Y:S02]  /*15a60*/  ISETP.LT.AND P4, PT, R11, UR15, !P0 ;  /* 0x0000000f0b007c0c */ /* 0x000fe4000c781270 */
[----:B------:R-:W-:Y:S02]  /*15a70*/  LEA.HI.X.SX32 R11, R102, R35, 0x1, P3 ;  /* 0x00000023660b7211 */ /* 0x000fe400018f0eff */
[C---:B------:R-:W-:Y:S01]  /*15a80*/  ISETP.LT.AND P3, PT, R104.reuse, UR15, !P0 ;  /* 0x0000000f68007c0c */ /* 0x040fe2000c761270 */
[----:B------:R-:W-:Y:S01]  /*15a90*/  IMAD R104, R104, R33, RZ ;  /* 0x0000002168687224 */ /* 0x000fe200078e02ff */
[----:B-1----:R-:W-:-:S02]  /*15aa0*/  LEA.HI.X.SX32 R5, R103, R35, 0x1, P6 ;  /* 0x0000002367057211 */ /* 0x002fc400030f0eff */
[----:B------:R-:W-:Y:S01]  /*15ab0*/  PRMT R13, R6, 0x7632, R13 ;  /* 0x00007632060d7816 */ /* 0x000fe2000000000d */
[----:B------:R1:W-:Y:S01]  /*15ac0*/  @P1 STG.E.U16 desc[UR20][R10.64], R6 ;  /* 0x000000060a001986 */ /* 0x0003e2000c101514 */
[----:B------:R-:W-:-:S03]  /*15ad0*/  LEA R8, P1, R104, R34, 0x1 ;  /* 0x0000002268087211 */ /* 0x000fc600078208ff */
[----:B------:R2:W-:Y:S01]  /*15ae0*/  @P2 STG.E.U16 desc[UR20][R4.64], R13 ;  /* 0x0000000d04002986 */ /* 0x0005e2000c101514 */
[C---:B------:R-:W-:Y:S01]  /*15af0*/  ISETP.LT.AND P2, PT, R105.reuse, UR15, !P0 ;  /* 0x0000000f69007c0c */ /* 0x040fe2000c741270 */
[----:B------:R-:W-:Y:S01]  /*15b00*/  IMAD R105, R105, R33, RZ ;  /* 0x0000002169697224 */ /* 0x000fe200078e02ff */
[----:B------:R-:W-:Y:S02]  /*15b10*/  LOP3.LUT R12, R0, 0x80, RZ, 0xfc, !PT ;  /* 0x00000080000c7812 */ /* 0x000fe400078efcff */
[----:B0-----:R-:W-:Y:S02]  /*15b20*/  LEA.HI.X.SX32 R9, R104, R35, 0x1, P1 ;  /* 0x0000002368097211 */ /* 0x001fe400008f0eff */
[----:B------:R-:W-:Y:S02]  /*15b30*/  LOP3.LUT R3, R0, 0x8c, RZ, 0xfc, !PT ;  /* 0x0000008c00037812 */ /* 0x000fe400078efcff */
[C---:B------:R-:W-:Y:S01]  /*15b40*/  ISETP.LT.AND P1, PT, R12.reuse, UR15, !P0 ;  /* 0x0000000f0c007c0c */ /* 0x040fe2000c721270 */
[----:B------:R-:W-:Y:S01]  /*15b50*/  IMAD R12, R12, R33, RZ ;  /* 0x000000210c0c7224 */ /* 0x000fe200078e02ff */
[----:B------:R-:W-:Y:S01]  /*15b60*/  LEA R2, P6, R105, R34, 0x1 ;  /* 0x0000002269027211 */ /* 0x000fe200078c08ff */
[----:B------:R0:W-:Y:S01]  /*15b70*/  @P3 STG.E.U16 desc[UR20][R8.64], R7 ;  /* 0x0000000708003986 */ /* 0x0001e2000c101514 */
[----:B------:R-:W-:-:S02]  /*15b80*/  ISETP.LT.AND P3, PT, R3, UR15, !P0 ;  /* 0x0000000f03007c0c */ /* 0x000fc4000c761270 */
[-C--:B------:R-:W-:Y:S01]  /*15b90*/  LEA.HI.X.SX32 R3, R105, R35.reuse, 0x1, P6 ;  /* 0x0000002369037211 */ /* 0x080fe200030f0eff */
[----:B-1----:R-:W-:Y:S01]  /*15ba0*/  IMAD R6, R33, 0x4, R12 ;  /* 0x0000000421067824 */ /* 0x002fe200078e020c */
[----:B--2---:R-:W-:Y:S02]  /*15bb0*/  LEA R4, P6, R12, R34, 0x1 ;  /* 0x000000220c047211 */ /* 0x004fe400078c08ff */
[----:B------:R-:W-:Y:S02]  /*15bc0*/  LOP3.LUT R10, R0, 0x90, RZ, 0xfc, !PT ;  /* 0x00000090000a7812 */ /* 0x000fe400078efcff */
[----:B0-----:R-:W-:Y:S02]  /*15bd0*/  PRMT R9, R7, 0x7632, R9 ;  /* 0x0000763207097816 */ /* 0x001fe40000000009 */
[----:B------:R-:W-:Y:S01]  /*15be0*/  LEA.HI.X.SX32 R5, R12, R35, 0x1, P6 ;  /* 0x000000230c057211 */ /* 0x000fe200030f0eff */
[----:B------:R-:W-:Y:S02]  /*15bf0*/  IMAD R12, R33, 0x4, R6 ;  /* 0x00000004210c7824 */ /* 0x000fe400078e0206 */
[----:B------:R0:W-:Y:S01]  /*15c00*/  @P2 STG.E.U16 desc[UR20][R2.64], R9 ;  /* 0x0000000902002986 */ /* 0x0001e2000c101514 */
[----:B------:R-:W-:-:S02]  /*15c10*/  ISETP.LT.AND P2, PT, R10, UR15, !P0 ;  /* 0x0000000f0a007c0c */ /* 0x000fc4000c741270 */
[-C--:B------:R-:W-:Y:S01]  /*15c20*/  LEA R10, P6, R6, R34.reuse, 0x1 ;  /* 0x00000022060a7211 */ /* 0x080fe200078c08ff */
[----:B------:R1:W-:Y:S01]  /*15c30*/  @P1 STG.E.U16 desc[UR20][R4.64], R24 ;  /* 0x0000001804001986 */ /* 0x0003e2000c101514 */
[----:B------:R-:W-:Y:S02]  /*15c40*/  LOP3.LUT R7, R0, 0x94, RZ, 0xfc, !PT ;  /* 0x0000009400077812 */ /* 0x000fe400078efcff */
[-C--:B------:R-:W-:Y:S02]  /*15c50*/  LEA.HI.X.SX32 R11, R6, R35.reuse, 0x1, P6 ;  /* 0x00000023060b7211 */ /* 0x080fe400030f0eff */
[C---:B------:R-:W-:Y:S01]  /*15c60*/  LEA R8, P6, R12.reuse, R34, 0x1 ;  /* 0x000000220c087211 */ /* 0x040fe200078c08ff */
[----:B------:R-:W-:Y:S01]  /*15c70*/  IMAD R6, R33, 0x4, R12 ;  /* 0x0000000421067824 */ /* 0x000fe200078e020c */
[----:B------:R-:W-:Y:S02]  /*15c80*/  ISETP.LT.AND P1, PT, R7, UR15, !P0 ;  /* 0x0000000f07007c0c */ /* 0x000fe4000c721270 */
[----:B0-----:R-:W-:-:S02]  /*15c90*/  LEA.HI.X.SX32 R9, R12, R35, 0x1, P6 ;  /* 0x000000230c097211 */ /* 0x001fc400030f0eff */
[----:B-1----:R-:W-:Y:S02]  /*15ca0*/  PRMT R5, R24, 0x7632, R5 ;  /* 0x0000763218057816 */ /* 0x002fe40000000005 */
[C---:B------:R-:W-:Y:S02]  /*15cb0*/  LOP3.LUT R7, R0.reuse, 0x98, RZ, 0xfc, !PT ;  /* 0x0000009800077812 */ /* 0x040fe400078efcff */
[----:B------:R-:W-:Y:S01]  /*15cc0*/  LOP3.LUT R3, R0, 0x9c, RZ, 0xfc, !PT ;  /* 0x0000009c00037812 */ /* 0x000fe200078efcff */
[----:B------:R0:W-:Y:S01]  /*15cd0*/  @P5 STG.E.U16 desc[UR20][R10.64], R5 ;  /* 0x000000050a005986 */ /* 0x0001e2000c101514 */
[----:B------:R-:W-:Y:S01]  /*15ce0*/  LEA R2, P6, R6, R34, 0x1 ;  /* 0x0000002206027211 */ /* 0x000fe200078c08ff */
[----:B------:R-:W-:Y:S02]  /*15cf0*/  IMAD R14, R33, 0x4, R6 ;  /* 0x00000004210e7824 */ /* 0x000fe400078e0206 */
[----:B------:R1:W-:Y:S01]  /*15d00*/  @P4 STG.E.U16 desc[UR20][R8.64], R25 ;  /* 0x0000001908004986 */ /* 0x0003e2000c101514 */
[----:B------:R-:W-:-:S02]  /*15d10*/  ISETP.LT.AND P4, PT, R3, UR15, !P0 ;  /* 0x0000000f03007c0c */ /* 0x000fc4000c781270 */
[----:B------:R-:W-:Y:S02]  /*15d20*/  ISETP.LT.AND P5, PT, R7, UR15, !P0 ;  /* 0x0000000f07007c0c */ /* 0x000fe4000c7a1270 */
[-C--:B------:R-:W-:Y:S02]  /*15d30*/  LEA.HI.X.SX32 R3, R6, R35.reuse, 0x1, P6 ;  /* 0x0000002306037211 */ /* 0x080fe400030f0eff */
[----:B------:R-:W2:Y:S01]  /*15d40*/  LDS.128 R4, [R32+0x2000] ;  /* 0x0020000020047984 */ /* 0x000ea20000000c00 */
[-C--:B------:R-:W-:Y:S01]  /*15d50*/  LEA R12, P6, R14, R34.reuse, 0x1 ;  /* 0x000000220e0c7211 */ /* 0x080fe200078c08ff */
[----:B0-----:R-:W-:Y:S01]  /*15d60*/  IMAD R10, R33, 0x4, R14 ;  /* 0x00000004210a7824 */ /* 0x001fe200078e020e */
[----:B------:R-:W-:Y:S02]  /*15d70*/  LOP3.LUT R11, R0, 0xa0, RZ, 0xfc, !PT ;  /* 0x000000a0000b7812 */ /* 0x000fe400078efcff */
[----:B-1----:R-:W-:Y:S02]  /*15d80*/  PRMT R9, R25, 0x7632, R9 ;  /* 0x0000763219097816 */ /* 0x002fe40000000009 */
[----:B------:R-:W-:Y:S01]  /*15d90*/  LEA.HI.X.SX32 R13, R14, R35, 0x1, P6 ;  /* 0x000000230e0d7211 */ /* 0x000fe200030f0eff */
[----:B------:R-:W-:Y:S01]  /*15da0*/  IMAD R14, R33, 0x4, R10 ;  /* 0x00000004210e7824 */ /* 0x000fe200078e020a */
[----:B------:R-:W-:Y:S01]  /*15db0*/  LEA R8, P6, R10, R34, 0x1 ;  /* 0x000000220a087211 */ /* 0x000fe200078c08ff */
[----:B------:R0:W-:Y:S01]  /*15dc0*/  @P3 STG.E.U16 desc[UR20][R2.64], R9 ;  /* 0x0000000902003986 */ /* 0x0001e2000c101514 */
[----:B------:R-:W-:-:S02]  /*15dd0*/  ISETP.LT.AND P3, PT, R11, UR15, !P0 ;  /* 0x0000000f0b007c0c */ /* 0x000fc4000c761270 */
[----:B------:R-:W-:Y:S01]  /*15de0*/  LOP3.LUT R11, R0, 0xa4, RZ, 0xfc, !PT ;  /* 0x000000a4000b7812 */ /* 0x000fe200078efcff */
[----:B------:R1:W-:Y:S01]  /*15df0*/  @P2 STG.E.U16 desc[UR20][R12.64], R26 ;  /* 0x0000001a0c002986 */ /* 0x0003e2000c101514 */
[----:B------:R-:W-:Y:S02]  /*15e00*/  IMAD R16, R33, 0x4, R14 ;  /* 0x0000000421107824 */ /* 0x000fe400078e020e */
[----:B------:R-:W-:Y:S02]  /*15e10*/  ISETP.LT.AND P2, PT, R11, UR15, !P0 ;  /* 0x0000000f0b007c0c */ /* 0x000fe4000c741270 */
[----:B0-----:R-:W-:Y:S02]  /*15e20*/  LEA.HI.X.SX32 R9, R10, R35, 0x1, P6 ;  /* 0x000000230a097211 */ /* 0x001fe400030f0eff */
[----:B------:R-:W-:Y:S02]  /*15e30*/  LEA R10, P6, R14, R34, 0x1 ;  /* 0x000000220e0a7211 */ /* 0x000fe400078c08ff */
[----:B-1----:R-:W-:-:S02]  /*15e40*/  PRMT R13, R26, 0x7632, R13 ;  /* 0x000076321a0d7816 */ /* 0x002fc4000000000d */
[-C--:B------:R-:W-:Y:S02]  /*15e50*/  LEA.HI.X.SX32 R11, R14, R35.reuse, 0x1, P6 ;  /* 0x000000230e0b7211 */ /* 0x080fe400030f0eff */
[----:B------:R-:W-:Y:S01]  /*15e60*/  LOP3.LUT R3, R0, 0xac, RZ, 0xfc, !PT ;  /* 0x000000ac00037812 */ /* 0x000fe200078efcff */
[----:B------:R0:W-:Y:S01]  /*15e70*/  @P1 STG.E.U16 desc[UR20][R8.64], R13 ;  /* 0x0000000d08001986 */ /* 0x0001e2000c101514 */
[CC--:B------:R-:W-:Y:S01]  /*15e80*/  LEA R2, P6, R16.reuse, R34.reuse, 0x1 ;  /* 0x0000002210027211 */ /* 0x0c0fe200078c08ff */
[----:B------:R-:W-:Y:S02]  /*15e90*/  IMAD R14, R33, 0x4, R16 ;  /* 0x00000004210e7824 */ /* 0x000fe400078e0210 */
[----:B------:R1:W-:Y:S01]  /*15ea0*/  @P5 STG.E.U16 desc[UR20][R10.64], R27 ;  /* 0x0000001b0a005986 */ /* 0x0003e2000c101514 */
[----:B------:R-:W-:Y:S02]  /*15eb0*/  ISETP.LT.AND P5, PT, R3, UR15, !P0 ;  /* 0x0000000f03007c0c */ /* 0x000fe4000c7a1270 */
[----:B------:R-:W-:Y:S01]  /*15ec0*/  LEA.HI.X.SX32 R3, R16, R35, 0x1, P6 ;  /* 0x0000002310037211 */ /* 0x000fe200030f0eff */
[----:B------:R-:W-:Y:S01]  /*15ed0*/  IMAD R16, R33, 0x4, R14 ;  /* 0x0000000421107824 */ /* 0x000fe200078e020e */
[----:B------:R-:W-:-:S02]  /*15ee0*/  LEA R12, P6, R14, R34, 0x1 ;  /* 0x000000220e0c7211 */ /* 0x000fc400078c08ff */
[----:B0-----:R-:W-:Y:S02]  /*15ef0*/  PRMT R9, R27, 0x7632, R9 ;  /* 0x000076321b097816 */ /* 0x001fe40000000009 */
[C---:B------:R-:W-:Y:S02]  /*15f00*/  LOP3.LUT R8, R0.reuse, 0xb0, RZ, 0xfc, !PT ;  /* 0x000000b000087812 */ /* 0x040fe400078efcff */
[----:B------:R-:W-:Y:S01]  /*15f10*/  LOP3.LUT R15, R0, 0xa8, RZ, 0xfc, !PT ;  /* 0x000000a8000f7812 */ /* 0x000fe200078efcff */
[----:B------:R0:W-:Y:S01]  /*15f20*/  @P4 STG.E.U16 desc[UR20][R2.64], R9 ;  /* 0x0000000902004986 */ /* 0x0001e2000c101514 */
[----:B------:R-:W-:Y:S02]  /*15f30*/  LEA.HI.X.SX32 R13, R14, R35, 0x1, P6 ;  /* 0x000000230e0d7211 */ /* 0x000fe400030f0eff */
[----:B------:R-:W-:Y:S01]  /*15f40*/  ISETP.LT.AND P4, PT, R8, UR15, !P0 ;  /* 0x0000000f08007c0c */ /* 0x000fe2000c781270 */
[----:B------:R-:W-:Y:S01]  /*15f50*/  IMAD R14, R33, 0x4, R16 ;  /* 0x00000004210e7824 */ /* 0x000fe200078e0210 */
[----:B------:R-:W-:-:S02]  /*15f60*/  LEA R8, P6, R16, R34, 0x1 ;  /* 0x0000002210087211 */ /* 0x000fc400078c08ff */
[----:B-1----:R-:W-:Y:S02]  /*15f70*/  LOP3.LUT R10, R0, 0xb4, RZ, 0xfc, !PT ;  /* 0x000000b4000a7812 */ /* 0x002fe400078efcff */
[----:B------:R-:W-:Y:S01]  /*15f80*/  ISETP.LT.AND P1, PT, R15, UR15, !P0 ;  /* 0x0000000f0f007c0c */ /* 0x000fe2000c721270 */
[----:B--2---:R1:W-:Y:S01]  /*15f90*/  @P3 STG.E.U16 desc[UR20][R12.64], R4 ;  /* 0x000000040c003986 */ /* 0x0043e2000c101514 */
[----:B------:R-:W-:Y:S02]  /*15fa0*/  PRMT R11, R4, 0x7632, R11 ;  /* 0x00007632040b7816 */ /* 0x000fe4000000000b */
[----:B0-----:R-:W-:Y:S02]  /*15fb0*/  LEA.HI.X.SX32 R9, R16, R35, 0x1, P6 ;  /* 0x0000002310097211 */ /* 0x001fe400030f0eff */
[----:B------:R-:W-:Y:S02]  /*15fc0*/  ISETP.LT.AND P3, PT, R10, UR15, !P0 ;  /* 0x0000000f0a007c0c */ /* 0x000fe4000c761270 */
[----:B------:R-:W-:Y:S01]  /*15fd0*/  LEA R10, P6, R14, R34, 0x1 ;  /* 0x000000220e0a7211 */ /* 0x000fe200078c08ff */
[----:B------:R-:W-:Y:S01]  /*15fe0*/  IMAD R16, R33, 0x4, R14 ;  /* 0x0000000421107824 */ /* 0x000fe200078e020e */
[----:B------:R0:W-:Y:S01]  /*15ff0*/  @P2 STG.E.U16 desc[UR20][R8.64], R11 ;  /* 0x0000000b08002986 */ /* 0x0001e2000c101514 */
[----:B------:R-:W-:-:S02]  /*16000*/  LOP3.LUT R3, R0, 0xbc, RZ, 0xfc, !PT ;  /* 0x000000bc00037812 */ /* 0x000fc400078efcff */
[----:B-1----:R-:W-:Y:S01]  /*16010*/  IMAD R4, R33, 0x4, R16 ;  /* 0x0000000421047824 */ /* 0x002fe200078e0210 */
[----:B0-----:R-:W-:Y:S02]  /*16020*/  LEA.HI.X.SX32 R11, R14, R35, 0x1, P6 ;  /* 0x000000230e0b7211 */ /* 0x001fe400030f0eff */
[----:B------:R-:W-:-:S03]  /*16030*/  LEA R2, P6, R16, R34, 0x1 ;  /* 0x0000002210027211 */ /* 0x000fc600078c08ff */
[----:B------:R0:W-:Y:S01]  /*16040*/  @P1 STG.E.U16 desc[UR20][R10.64], R5 ;  /* 0x000000050a001986 */ /* 0x0001e2000c101514 */
[----:B------:R-:W-:Y:S02]  /*16050*/  ISETP.LT.AND P1, PT, R3, UR15, !P0 ;  /* 0x0000000f03007c0c */ /* 0x000fe4000c721270 */
[----:B------:R-:W-:Y:S02]  /*16060*/  LEA.HI.X.SX32 R3, R16, R35, 0x1, P6 ;  /* 0x0000002310037211 */ /* 0x000fe400030f0eff */
[----:B------:R-:W-:Y:S01]  /*16070*/  PRMT R9, R5, 0x7632, R9 ;  /* 0x0000763205097816 */ /* 0x000fe20000000009 */
[----:B------:R-:W-:Y:S01]  /*16080*/  IMAD R14, R33, 0x4, R4 ;  /* 0x00000004210e7824 */ /* 0x000fe200078e0204 */
[----:B------:R-:W-:Y:S02]  /*16090*/  LEA R12, P6, R4, R34, 0x1 ;  /* 0x00000022040c7211 */ /* 0x000fe400078c08ff */
[C---:B------:R-:W-:Y:S01]  /*160a0*/  LOP3.LUT R8, R0.reuse, 0xc0, RZ, 0xfc, !PT ;  /* 0x000000c000087812 */ /* 0x040fe200078efcff */
[----:B------:R1:W-:Y:S01]  /*160b0*/  @P5 STG.E.U16 desc[UR20][R2.64], R9 ;  /* 0x0000000902005986 */ /* 0x0003e2000c101514 */
[----:B------:R-:W-:-:S02]  /*160c0*/  LOP3.LUT R15, R0, 0xb8, RZ, 0xfc, !PT ;  /* 0x000000b8000f7812 */ /* 0x000fc400078efcff */
[-C--:B------:R-:W-:Y:S02]  /*160d0*/  LEA.HI.X.SX32 R13, R4, R35.reuse, 0x1, P6 ;  /* 0x00000023040d7211 */ /* 0x080fe400030f0eff */
[----:B------:R-:W-:Y:S01]  /*160e0*/  ISETP.LT.AND P5, PT, R8, UR15, !P0 ;  /* 0x0000000f08007c0c */ /* 0x000fe2000c7a1270 */
[----:B0-----:R-:W-:Y:S01]  /*160f0*/  IMAD R10, R33, 0x4, R14 ;  /* 0x00000004210a7824 */ /* 0x001fe200078e020e */
[----:B------:R-:W-:Y:S02]  /*16100*/  LEA R8, P6, R14, R34, 0x1 ;  /* 0x000000220e087211 */ /* 0x000fe400078c08ff */
[----:B------:R-:W-:Y:S02]  /*16110*/  LOP3.LUT R4, R0, 0xc4, RZ, 0xfc, !PT ;  /* 0x000000c400047812 */ /* 0x000fe400078efcff */
[----:B------:R-:W-:Y:S01]  /*16120*/  ISETP.LT.AND P2, PT, R15, UR15, !P0 ;  /* 0x0000000f0f007c0c */ /* 0x000fe2000c741270 */
[----:B------:R0:W-:Y:S01]  /*16130*/  @P4 STG.E.U16 desc[UR20][R12.64], R6 ;  /* 0x000000060c004986 */ /* 0x0001e2000c101514 */
[----:B-1----:R-:W-:-:S02]  /*16140*/  LEA.HI.X.SX32 R9, R14, R35, 0x1, P6 ;  /* 0x000000230e097211 */ /* 0x002fc400030f0eff */
[----:B------:R-:W-:Y:S02]  /*16150*/  PRMT R5, R6, 0x7632, R5 ;  /* 0x0000763206057816 */ /* 0x000fe40000000005 */
[----:B------:R-:W-:Y:S02]  /*16160*/  ISETP.LT.AND P4, PT, R4, UR15, !P0 ;  /* 0x0000000f04007c0c */ /* 0x000fe4000c781270 */
[----:B------:R-:W-:Y:S01]  /*16170*/  LEA R4, P6, R10, R34, 0x1 ;  /* 0x000000220a047211 */ /* 0x000fe200078c08ff */
[C---:B------:R-:W-:Y:S01]  /*16180*/  IMAD R14, R33.reuse, 0x4, R10 ;  /* 0x00000004210e7824 */ /* 0x040fe200078e020a */
[----:B------:R1:W-:Y:S01]  /*16190*/  @P3 STG.E.U16 desc[UR20][R8.64], R5 ;  /* 0x0000000508003986 */ /* 0x0003e2000c101514 */
[C---:B------:R-:W-:Y:S02]  /*161a0*/  LOP3.LUT R3, R0.reuse, 0xcc, RZ, 0xfc, !PT ;  /* 0x000000cc00037812 */ /* 0x040fe400078efcff */
[----:B0-----:R-:W-:Y:S01]  /*161b0*/  IMAD R6, R33, 0x4, R14 ;  /* 0x0000000421067824 */ /* 0x001fe200078e020e */
[----:B------:R-:W-:-:S02]  /*161c0*/  LOP3.LUT R11, R0, 0xc8, RZ, 0xfc, !PT ;  /* 0x000000c8000b7812 */ /* 0x000fc400078efcff */
[----:B-1----:R-:W-:Y:S02]  /*161d0*/  LEA.HI.X.SX32 R5, R10, R35, 0x1, P6 ;  /* 0x000000230a057211 */ /* 0x002fe400030f0eff */
[----:B------:R-:W-:-:S03]  /*161e0*/  LEA R2, P6, R14, R34, 0x1 ;  /* 0x000000220e027211 */ /* 0x000fc600078c08ff */
[----:B------:R0:W-:Y:S01]  /*161f0*/  @P2 STG.E.U16 desc[UR20][R4.64], R7 ;  /* 0x0000000704002986 */ /* 0x0001e2000c101514 */
[----:B------:R-:W-:Y:S02]  /*16200*/  ISETP.LT.AND P2, PT, R3, UR15, !P0 ;  /* 0x0000000f03007c0c */ /* 0x000fe4000c741270 */
[-C--:B------:R-:W-:Y:S02]  /*16210*/  LEA.HI.X.SX32 R3, R14, R35.reuse, 0x1, P6 ;  /* 0x000000230e037211 */ /* 0x080fe400030f0eff */
[----:B------:R-:W-:Y:S01]  /*16220*/  PRMT R9, R7, 0x7632, R9 ;  /* 0x0000763207097816 */ /* 0x000fe20000000009 */
[----:B------:R-:W-:Y:S01]  /*16230*/  IMAD R12, R33, 0x4, R6 ;  /* 0x00000004210c7824 */ /* 0x000fe200078e0206 */
[----:B------:R-:W-:Y:S02]  /*16240*/  LEA R10, P6, R6, R34, 0x1 ;  /* 0x00000022060a7211 */ /* 0x000fe400078c08ff */
[----:B------:R-:W-:Y:S01]  /*16250*/  LOP3.LUT R8, R0, 0xd0, RZ, 0xfc, !PT ;  /* 0x000000d000087812 */ /* 0x000fe200078efcff */
[----:B------:R1:W-:Y:S01]  /*16260*/  @P1 STG.E.U16 desc[UR20][R2.64], R9 ;  /* 0x0000000902001986 */ /* 0x0003e2000c101514 */
[----:B------:R-:W-:Y:S01]  /*16270*/  ISETP.LT.AND P3, PT, R11, UR15, !P0 ;  /* 0x0000000f0b007c0c */ /* 0x000fe2000c761270 */
[----:B0-----:R-:W-:Y:S01]  /*16280*/  IMAD R4, R33, 0x4, R12 ;  /* 0x0000000421047824 */ /* 0x001fe200078e020c */
[----:B------:R-:W-:-:S02]  /*16290*/  LEA.HI.X.SX32 R11, R6, R35, 0x1, P6 ;  /* 0x00000023060b7211 */ /* 0x000fc400030f0eff */
[----:B------:R-:W-:Y:S02]  /*162a0*/  ISETP.LT.AND P1, PT, R8, UR15, !P0 ;  /* 0x0000000f08007c0c */ /* 0x000fe4000c721270 */
[----:B------:R-:W-:-:S04]  /*162b0*/  LEA R8, P6, R12, R34, 0x1 ;  /* 0x000000220c087211 */ /* 0x000fc800078c08ff */
[-C--:B-1----:R-:W-:Y:S02]  /*162c0*/  LEA.HI.X.SX32 R9, R12, R35.reuse, 0x1, P6 ;  /* 0x000000230c097211 */ /* 0x082fe400030f0eff */
[----:B------:R-:W-:Y:S01]  /*162d0*/  LEA R12, P6, R4, R34, 0x1 ;  /* 0x00000022040c7211 */ /* 0x000fe200078c08ff */
[----:B------:R0:W-:Y:S01]  /*162e0*/  @P5 STG.E.U16 desc[UR20][R10.64], R28 ;  /* 0x0000001c0a005986 */ /* 0x0001e2000c101514 */
[----:B------:R-:W-:Y:S02]  /*162f0*/  LOP3.LUT R5, R0, 0xd4, RZ, 0xfc, !PT ;  /* 0x000000d400057812 */ /* 0x000fe400078efcff */
[----:B------:R-:W-:Y:S01]  /*16300*/  LEA.HI.X.SX32 R13, R4, R35, 0x1, P6 ;  /* 0x00000023040d7211 */ /* 0x000fe200030f0eff */
[----:B------:R-:W-:Y:S01]  /*16310*/  IMAD R4, R33, 0x4, R4 ;  /* 0x0000000421047824 */ /* 0x000fe200078e0204 */
[----:B------:R-:W-:Y:S02]  /*16320*/  ISETP.LT.AND P5, PT, R5, UR15, !P0 ;  /* 0x0000000f05007c0c */ /* 0x000fe4000c7a1270 */
[----:B------:R-:W-:-:S02]  /*16330*/  LOP3.LUT R5, R0, 0xd8, RZ, 0xfc, !PT ;  /* 0x000000d800057812 */ /* 0x000fc400078efcff */
[----:B------:R-:W-:Y:S02]  /*16340*/  LOP3.LUT R3, R0, 0xdc, RZ, 0xfc, !PT ;  /* 0x000000dc00037812 */ /* 0x000fe400078efcff */
[----:B0-----:R-:W-:Y:S02]  /*16350*/  PRMT R11, R28, 0x7632, R11 ;  /* 0x000076321c0b7816 */ /* 0x001fe4000000000b */
[----:B------:R-:W-:-:S03]  /*16360*/  LEA R2, P6, R4, R34, 0x1 ;  /* 0x0000002204027211 */ /* 0x000fc600078c08ff */
[----:B------:R0:W-:Y:S01]  /*16370*/  @P4 STG.E.U16 desc[UR20][R8.64], R11 ;  /* 0x0000000b08004986 */ /* 0x0001e2000c101514 */
[----:B------:R-:W-:Y:S01]  /*16380*/  ISETP.LT.AND P4, PT, R5, UR15, !P0 ;  /* 0x0000000f05007c0c */ /* 0x000fe2000c781270 */
[----:B------:R-:W-:Y:S02]  /*16390*/  IMAD R10, R33, 0x4, R4 ;  /* 0x00000004210a7824 */ /* 0x000fe400078e0204 */
[----:B------:R1:W-:Y:S01]  /*163a0*/  @P3 STG.E.U16 desc[UR20][R12.64], R29 ;  /* 0x0000001d0c003986 */ /* 0x0003e2000c101514 */
[----:B------:R-:W-:Y:S02]  /*163b0*/  ISETP.LT.AND P3, PT, R3, UR15, !P0 ;  /* 0x0000000f03007c0c */ /* 0x000fe4000c761270 */
[----:B------:R-:W-:Y:S02]  /*163c0*/  LEA.HI.X.SX32 R3, R4, R35, 0x1, P6 ;  /* 0x0000002304037211 */ /* 0x000fe400030f0eff */
[----:B------:R-:W2:Y:S01]  /*163d0*/  LDS.128 R4, [R32+0x3000] ;  /* 0x0030000020047984 */ /* 0x000ea20000000c00 */
[----:B------:R-:W-:Y:S01]  /*163e0*/  IMAD R14, R33, 0x4, R10 ;  /* 0x00000004210e7824 */ /* 0x000fe200078e020a */
[----:B0-----:R-:W-:-:S02]  /*163f0*/  LEA R8, P6, R10, R34, 0x1 ;  /* 0x000000220a087211 */ /* 0x001fc400078c08ff */
[----:B------:R-:W-:Y:S02]  /*16400*/  LOP3.LUT R11, R0, 0xe0, RZ, 0xfc, !PT ;  /* 0x000000e0000b7812 */ /* 0x000fe400078efcff */
[----:B-1----:R-:W-:Y:S02]  /*16410*/  PRMT R13, R29, 0x7632, R13 ;  /* 0x000076321d0d7816 */ /* 0x002fe4000000000d */
[----:B------:R-:W-:-:S03]  /*16420*/  LEA.HI.X.SX32 R9, R10, R35, 0x1, P6 ;  /* 0x000000230a097211 */ /* 0x000fc600030f0eff */
[----:B------:R0:W-:Y:S01]  /*16430*/  @P2 STG.E.U16 desc[UR20][R2.64], R13 ;  /* 0x0000000d02002986 */ /* 0x0001e2000c101514 */
[----:B------:R-:W-:Y:S01]  /*16440*/  ISETP.LT.AND P2, PT, R11, UR15, !P0 ;  /* 0x0000000f0b007c0c */ /* 0x000fe2000c741270 */
[----:B------:R-:W-:Y:S01]  /*16450*/  IMAD R16, R33, 0x4, R14 ;  /* 0x0000000421107824 */ /* 0x000fe200078e020e */
[----:B------:R-:W-:Y:S02]  /*16460*/  LOP3.LUT R11, R0, 0xe4, RZ, 0xfc, !PT ;  /* 0x000000e4000b7812 */ /* 0x000fe400078efcff */
[CC--:B------:R-:W-:Y:S01]  /*16470*/  LEA R10, P6, R14.reuse, R34.reuse, 0x1 ;  /* 0x000000220e0a7211 */ /* 0x0c0fe200078c08ff */
[----:B------:R1:W-:Y:S01]  /*16480*/  @P1 STG.E.U16 desc[UR20][R8.64], R30 ;  /* 0x0000001e08001986 */ /* 0x0003e2000c101514 */
[----:B------:R-:W-:Y:S02]  /*16490*/  ISETP.LT.AND P1, PT, R11, UR15, !P0 ;  /* 0x0000000f0b007c0c */ /* 0x000fe4000c721270 */
[----:B------:R-:W-:Y:S02]  /*164a0*/  LEA.HI.X.SX32 R11, R14, R35, 0x1, P6 ;  /* 0x000000230e0b7211 */ /* 0x000fe400030f0eff */
[----:B------:R-:W-:Y:S01]  /*164b0*/  LEA R12, P6, R16, R34, 0x1 ;  /* 0x00000022100c7211 */ /* 0x000fe200078c08ff */
[----:B------:R-:W-:Y:S01]  /*164c0*/  IMAD R14, R33, 0x4, R16 ;  /* 0x00000004210e7824 */ /* 0x000fe200078e0210 */
[----:B0-----:R-:W-:-:S02]  /*164d0*/  LOP3.LUT R3, R0, 0xec, RZ, 0xfc, !PT ;  /* 0x000000ec00037812 */ /* 0x001fc400078efcff */
[----:B------:R-:W-:Y:S02]  /*164e0*/  LEA.HI.X.SX32 R13, R16, R35, 0x1, P6 ;  /* 0x00000023100d7211 */ /* 0x000fe400030f0eff */
[----:B-1----:R-:W-:Y:S01]  /*164f0*/  PRMT R9, R30, 0x7632, R9 ;  /* 0x000076321e097816 */ /* 0x002fe20000000009 */
[----:B------:R-:W-:Y:S01]  /*16500*/  IMAD R16, R33, 0x4, R14 ;  /* 0x0000000421107824 */ /* 0x000fe200078e020e */
[----:B------:R-:W-:-:S03]  /*16510*/  LEA R2, P6, R14, R34, 0x1 ;  /* 0x000000220e027211 */ /* 0x000fc600078c08ff */
[----:B------:R0:W-:Y:S04]  /*16520*/  @P5 STG.E.U16 desc[UR20][R10.64], R9 ;  /* 0x000000090a005986 */ /* 0x0001e8000c101514 */
[----:B------:R1:W-:Y:S01]  /*16530*/  @P4 STG.E.U16 desc[UR20][R12.64], R31 ;  /* 0x0000001f0c004986 */ /* 0x0003e2000c101514 */
[----:B------:R-:W-:Y:S02]  /*16540*/  ISETP.LT.AND P4, PT, R3, UR15, !P0 ;  /* 0x0000000f03007c0c */ /* 0x000fe4000c781270 */
[----:B------:R-:W-:Y:S01]  /*16550*/  LEA.HI.X.SX32 R3, R14, R35, 0x1, P6 ;  /* 0x000000230e037211 */ /* 0x000fe200030f0eff */
[----:B------:R-:W-:Y:S01]  /*16560*/  IMAD R14, R33, 0x4, R16 ;  /* 0x00000004210e7824 */ /* 0x000fe200078e0210 */
[----:B------:R-:W-:Y:S02]  /*16570*/  LEA R8, P6, R16, R34, 0x1 ;  /* 0x0000002210087211 */ /* 0x000fe400078c08ff */
[----:B0-----:R-:W-:-:S02]  /*16580*/  PRMT R11, R31, 0x7632, R11 ;  /* 0x000076321f0b7816 */ /* 0x001fc4000000000b */
[-C--:B------:R-:W-:Y:S01]  /*16590*/  LEA.HI.X.SX32 R9, R16, R35.reuse, 0x1, P6 ;  /* 0x0000002310097211 */ /* 0x080fe200030f0eff */
[C---:B------:R-:W-:Y:S01]  /*165a0*/  IMAD R16, R33.reuse, 0x4, R14 ;  /* 0x0000000421107824 */ /* 0x040fe200078e020e */
[----:B------:R-:W-:Y:S01]  /*165b0*/  LEA R10, P6, R14, R34, 0x1 ;  /* 0x000000220e0a7211 */ /* 0x000fe200078c08ff */
[----:B------:R0:W-:Y:S01]  /*165c0*/  @P3 STG.E.U16 desc[UR20][R2.64], R11 ;  /* 0x0000000b02003986 */ /* 0x0001e2000c101514 */
[C---:B-1----:R-:W-:Y:S02]  /*165d0*/  LOP3.LUT R12, R0.reuse, 0xf4, RZ, 0xfc, !PT ;  /* 0x000000f4000c7812 */ /* 0x042fe400078efcff */
[----:B------:R-:W-:Y:S01]  /*165e0*/  LOP3.LUT R15, R0, 0xe8, RZ, 0xfc, !PT ;  /* 0x000000e8000f7812 */ /* 0x000fe200078efcff */
[----:B--2---:R1:W-:Y:S01]  /*165f0*/  @P2 STG.E.U16 desc[UR20][R8.64], R4 ;  /* 0x0000000408002986 */ /* 0x0043e2000c101514 */
[----:B0-----:R-:W-:Y:S01]  /*16600*/  LEA.HI.X.SX32 R11, R14, R35, 0x1, P6 ;  /* 0x000000230e0b7211 */ /* 0x001fe200030f0eff */
[----:B------:R-:W-:Y:S01]  /*16610*/  IMAD R14, R33, 0x4, R16 ;  /* 0x00000004210e7824 */ /* 0x000fe200078e0210 */
[----:B------:R-:W-:-:S03]  /*16620*/  PRMT R3, R4, 0x7632, R3 ;  /* 0x0000763204037816 */ /* 0x000fc60000000003 */
[C---:B------:R-:W-:Y:S01]  /*16630*/  IMAD R18, R33.reuse, 0x4, R14 ;  /* 0x0000000421127824 */ /* 0x040fe200078e020e */
[----:B------:R-:W-:Y:S01]  /*16640*/  ISETP.LT.AND P2, PT, R12, UR15, !P0 ;  /* 0x0000000f0c007c0c */ /* 0x000fe2000c741270 */
[----:B------:R0:W-:Y:S01]  /*16650*/  @P1 STG.E.U16 desc[UR20][R10.64], R3 ;  /* 0x000000030a001986 */ /* 0x0001e2000c101514 */
[-C--:B------:R-:W-:Y:S01]  /*16660*/  LEA R2, P1, R14, R34.reuse, 0x1 ;  /* 0x000000220e027211 */ /* 0x080fe200078208ff */
[----:B------:R-:W-:Y:S01]  /*16670*/  IMAD R20, R33, 0x4, R18 ;  /* 0x0000000421147824 */ /* 0x000fe200078e0212 */
[----:B------:R-:W-:Y:S02]  /*16680*/  LEA R12, P6, R16, R34, 0x1 ;  /* 0x00000022100c7211 */ /* 0x000fe400078c08ff */
[----:B------:R-:W-:Y:S02]  /*16690*/  ISETP.LT.AND P5, PT, R15, UR15, !P0 ;  /* 0x0000000f0f007c0c */ /* 0x000fe4000c7a1270 */
[----:B------:R-:W-:Y:S01]  /*166a0*/  LOP3.LUT R15, R0, 0xf0, RZ, 0xfc, !PT ;  /* 0x000000f0000f7812 */ /* 0x000fe200078efcff */
[----:B-1----:R-:W-:Y:S01]  /*166b0*/  IMAD R4, R33, 0x4, R20 ;  /* 0x0000000421047824 */ /* 0x002fe200078e0214 */
[----:B------:R-:W-:-:S02]  /*166c0*/  LEA.HI.X.SX32 R13, R16, R35, 0x1, P6 ;  /* 0x00000023100d7211 */ /* 0x000fc400030f0eff */
[----:B0-----:R-:W-:Y:S02]  /*166d0*/  LEA.HI.X.SX32 R3, R14, R35, 0x1, P1 ;  /* 0x000000230e037211 */ /* 0x001fe400008f0eff */
[-C--:B------:R-:W-:Y:S02]  /*166e0*/  LEA R14, P1, R20, R34.reuse, 0x1 ;  /* 0x00000022140e7211 */ /* 0x080fe400078208ff */
[----:B------:R-:W-:Y:S02]  /*166f0*/  LEA R8, P6, R18, R34, 0x1 ;  /* 0x0000002212087211 */ /* 0x000fe400078c08ff */
[C---:B------:R-:W-:Y:S02]  /*16700*/  LOP3.LUT R19, R0.reuse, 0xf8, RZ, 0xfc, !PT ;  /* 0x000000f800137812 */ /* 0x040fe400078efcff */
[----:B------:R-:W-:Y:S02]  /*16710*/  LOP3.LUT R0, R0, 0xfc, RZ, 0xfc, !PT ;  /* 0x000000fc00007812 */ /* 0x000fe400078efcff */
[----:B------:R-:W-:-:S02]  /*16720*/  ISETP.LT.AND P3, PT, R15, UR15, !P0 ;  /* 0x0000000f0f007c0c */ /* 0x000fc4000c761270 */
[-C--:B------:R-:W-:Y:S01]  /*16730*/  LEA.HI.X.SX32 R15, R20, R35.reuse, 0x1, P1 ;  /* 0x00000023140f7211 */ /* 0x080fe200008f0eff */
[----:B------:R-:W-:Y:S01]  /*16740*/  IMAD R33, R33, 0x4, R4 ;  /* 0x0000000421217824 */ /* 0x000fe200078e0204 */
[-C--:B------:R-:W-:Y:S02]  /*16750*/  LEA.HI.X.SX32 R9, R18, R35.reuse, 0x1, P6 ;  /* 0x0000002312097211 */ /* 0x080fe400030f0eff */
[----:B------:R-:W-:Y:S02]  /*16760*/  ISETP.LT.AND P1, PT, R19, UR15, !P0 ;  /* 0x0000000f13007c0c */ /* 0x000fe4000c721270 */
[----:B------:R-:W-:Y:S02]  /*16770*/  LEA R16, P6, R4, R34, 0x1 ;  /* 0x0000002204107211 */ /* 0x000fe400078c08ff */
[----:B------:R-:W-:Y:S02]  /*16780*/  ISETP.LT.AND P0, PT, R0, UR15, !P0 ;  /* 0x0000000f00007c0c */ /* 0x000fe4000c701270 */
[----:B------:R-:W-:Y:S01]  /*16790*/  PRMT R0, R5, 0x7632, R0 ;  /* 0x0000763205007816 */ /* 0x000fe20000000000 */
[----:B------:R-:W-:Y:S01]  /*167a0*/  @P5 STG.E.U16 desc[UR20][R12.64], R5 ;  /* 0x000000050c005986 */ /* 0x000fe2000c101514 */
[----:B------:R-:W-:-:S02]  /*167b0*/  LEA.HI.X.SX32 R17, R4, R35, 0x1, P6 ;  /* 0x0000002304117211 */ /* 0x000fc400030f0eff */
[----:B------:R-:W-:Y:S01]  /*167c0*/  LEA R34, P6, R33, R34, 0x1 ;  /* 0x0000002221227211 */ /* 0x000fe200078c08ff */
[----:B------:R0:W-:Y:S01]  /*167d0*/  @P4 STG.E.U16 desc[UR20][R2.64], R0 ;  /* 0x0000000002004986 */ /* 0x0001e2000c101514 */
[----:B------:R-:W-:Y:S02]  /*167e0*/  PRMT R4, R7, 0x7632, R4 ;  /* 0x0000763207047816 */ /* 0x000fe40000000004 */
[----:B------:R-:W-:Y:S01]  /*167f0*/  LEA.HI.X.SX32 R35, R33, R35, 0x1, P6 ;  /* 0x0000002321237211 */ /* 0x000fe200030f0eff */
[----:B------:R1:W-:Y:S01]  /*16800*/  @P3 STG.E.U16 desc[UR20][R8.64], R6 ;  /* 0x0000000608003986 */ /* 0x0003e2000c101514 */
[----:B0-----:R-:W-:-:S05]  /*16810*/  PRMT R3, R6, 0x7632, R3 ;  /* 0x0000763206037816 */ /* 0x001fca0000000003 */
[----:B------:R1:W-:Y:S04]  /*16820*/  @P2 STG.E.U16 desc[UR20][R14.64], R3 ;  /* 0x000000030e002986 */ /* 0x0003e8000c101514 */
[----:B------:R1:W-:Y:S04]  /*16830*/  @P1 STG.E.U16 desc[UR20][R16.64], R7 ;  /* 0x0000000710001986 */ /* 0x0003e8000c101514 */
[----:B------:R1:W-:Y:S01]  /*16840*/  @P0 STG.E.U16 desc[UR20][R34.64], R4 ;  /* 0x0000000422000986 */ /* 0x0003e2000c101514 */
[----:B------:R-:W-:Y:S06]  /*16850*/  BAR.SYNC.DEFER_BLOCKING 0x0 ;  /* 0x0000000000007b1d */ /* 0x000fec0000010000 */
[----:B------:R-:W-:Y:S05]  /*16860*/  BRA.U UP0, `(.L_x_13) ;  /* 0x0000000100a07547 */ /* 0x000fea000b800000 */
[----:B------:R-:W0:Y:S01]  /*16870*/  S2UR UR5, SR_CgaCtaId ;  /* 0x00000000000579c3 */ /* 0x000e220000008800 */
[----:B------:R-:W-:Y:S01]  /*16880*/  NOP ;  /* 0x0000000000007918 */ /* 0x000fe20000000000 */
[----:B------:R-:W-:Y:S01]  /*16890*/  UMOV UR4, 0x50 ;  /* 0x0000005000047882 */ /* 0x000fe20000000000 */
[----:B------:R-:W-:Y:S02]  /*168a0*/  IMAD.U32 R0, RZ, RZ, UR8 ;  /* 0x00000008ff007e24 */ /* 0x000fe4000f8e00ff */
[----:B-1----:R-:W-:Y:S02]  /*168b0*/  IMAD.MOV.U32 R3, RZ, RZ, 0xff ;  /* 0x000000ffff037424 */ /* 0x002fe400078e00ff */
[----:B------:R-:W-:Y:S01]  /*168c0*/  IMAD.MOV.U32 R7, RZ, RZ, 0x1 ;  /* 0x00000001ff077424 */ /* 0x000fe200078e00ff */
[----:B------:R-:W-:-:S04]  /*168d0*/  LOP3.LUT R0, R0, 0xffff, RZ, 0xc0, !PT ;  /* 0x0000ffff00007812 */ /* 0x000fc800078ec0ff */
[----:B------:R-:W-:-:S05]  /*168e0*/  SHF.R.U32.HI R0, RZ, 0x5, R0 ;  /* 0x00000005ff007819 */ /* 0x000fca0000011600 */
[----:B------:R-:W-:Y:S01]  /*168f0*/  VIADD R2, R0, 0x10 ;  /* 0x0000001000027836 */ /* 0x000fe20000000000 */
[----:B------:R-:W-:Y:S01]  /*16900*/  SHF.L.U32 R0, R3, R0, RZ ;  /* 0x0000000003007219 */ /* 0x000fe200000006ff */
[----:B0-----:R-:W-:-:S03]  /*16910*/  ULEA UR6, UR5, UR4, 0x18 ;  /* 0x0000000405067291 */ /* 0x001fc6000f8ec0ff */
[----:B------:R-:W-:-:S04]  /*16920*/  SHF.L.U32 R3, R7, R2, RZ ;  /* 0x0000000207037219 */ /* 0x000fc800000006ff */
[----:B------:R-:W-:Y:S02]  /*16930*/  LOP3.LUT R0, R3, R0, RZ, 0xfc, !PT ;  /* 0x0000000003007212 */ /* 0x000fe400078efcff */
[----:B------:R-:W0:Y:S02]  /*16940*/  LDS R5, [UR6] ;  /* 0x00000006ff057984 */ /* 0x000e240008000800 */
[C---:B------:R-:W-:Y:S02]  /*16950*/  LOP3.LUT R2, R0.reuse, 0xffff, RZ, 0xc0, !PT ;  /* 0x0000ffff00027812 */ /* 0x040fe400078ec0ff */
[----:B0-----:R-:W-:-:S04]  /*16960*/  LOP3.LUT R3, R0, 0xffff, R5, 0x80, !PT ;  /* 0x0000ffff00037812 */ /* 0x001fc800078e8005 */
[----:B------:R-:W-:-:S13]  /*16970*/  ISETP.NE.AND P0, PT, R3, R2, PT ;  /* 0x000000020300720c */ /* 0x000fda0003f05270 */
[----:B------:R-:W-:Y:S05]  /*16980*/  @P0 BRA `(.L_x_14) ;  /* 0x0000000000500947 */ /* 0x000fea0003800000 */
[----:B------:R-:W-:Y:S02]  /*16990*/  SHF.R.U32.HI R5, RZ, 0x10, R5 ;  /* 0x00000010ff057819 */ /* 0x000fe40000011605 */
[----:B------:R-:W-:-:S04]  /*169a0*/  SHF.R.U32.HI R2, RZ, 0x10, R0 ;  /* 0x00000010ff027819 */ /* 0x000fc80000011600 */
[----:B------:R-:W-:-:S04]  /*169b0*/  LOP3.LUT R5, R5, R2, RZ, 0xc0, !PT ;  /* 0x0000000205057212 */ /* 0x000fc800078ec0ff */
[----:B------:R-:W-:-:S13]  /*169c0*/  ISETP.NE.AND P0, PT, R5, R2, PT ;  /* 0x000000020500720c */ /* 0x000fda0003f05270 */
[----:B------:R-:W-:Y:S05]  /*169d0*/  @P0 BRA `(.L_x_15) ;  /* 0x0000000000300947 */ /* 0x000fea0003800000 */
[----:B------:R-:W-:Y:S01]  /*169e0*/  R2UR UR4, R0 ;  /* 0x00000000000472ca */ /* 0x000fe200000e0000 */
[----:B------:R-:W-:Y:S01]  /*169f0*/  VOTEU.ANY UR5, UPT, PT ;  /* 0x0000000000057886 */ /* 0x000fe200038e0100 */
[----:B------:R-:W0:Y:S01]  /*16a00*/  S2R R0, SR_LANEID ;  /* 0x0000000000007919 */ /* 0x000e220000000000 */
[----:B------:R-:W-:-:S10]  /*16a10*/  UFLO.U32 UR5, UR5 ;  /* 0x00000005000572bd */ /* 0x000fd400080e0000 */
[----:B------:R-:W-:-:S06]  /*16a20*/  ULOP3.LUT UR4, URZ, UR4, URZ, 0x33, !UPT ;  /* 0x00000004ff047292 */ /* 0x000fcc000f8e33ff */
[----:B------:R-:W-:-:S04]  /*16a30*/  IMAD.U32 R2, RZ, RZ, UR4 ;  /* 0x00000004ff027e24 */ /* 0x000fc8000f8e00ff */
[----:B------:R-:W1:Y:S02]  /*16a40*/  REDUX UR7, R2 ;  /* 0x00000000020773c4 */ /* 0x000e640000000000 */
[----:B------:R2:W-:Y:S01]  /*16a50*/  UTCATOMSWS.AND URZ, UR4 ;  /* 0x0000000400ff79e3 */ /* 0x0005e20008000000 */
[----:B0-----:R-:W-:Y:S01]  /*16a60*/  ISETP.EQ.U32.AND P0, PT, R0, UR5, PT ;  /* 0x0000000500007c0c */ /* 0x001fe2000bf02070 */
[----:B-1----:R-:W-:-:S12]  /*16a70*/  IMAD.U32 R0, RZ, RZ, UR7 ;  /* 0x00000007ff007e24 */ /* 0x002fd8000f8e00ff */
[----:B------:R2:W-:Y:S01]  /*16a80*/  @P0 ATOMS.AND RZ, [UR6], R0 ;  /* 0x00000000ffff098c */ /* 0x0005e2000a800006 */
[----:B------:R-:W-:Y:S05]  /*16a90*/  BRA `(.L_x_13) ;  /* 0x0000000000147947 */ /* 0x000fea0003800000 */
.L_x_15:
[----:B------:R-:W-:-:S07]  /*16aa0*/  MOV R2, 0x16ac0 ;  /* 0x00016ac000027802 */ /* 0x000fce0000000f00 */
[----:B------:R-:W-:Y:S05]  /*16ab0*/  CALL.REL.NOINC `($__internal_0_$__cuda_sm10x_tcgen05_guardrail_trap_col_being_dealloced_not_returned_by_alloc) ;  /* 0x0000000000387944 */ /* 0x000fea0003c00000 */
[----:B------:R-:W-:Y:S05]  /*16ac0*/  BRA `(.L_x_13) ;  /* 0x0000000000087947 */ /* 0x000fea0003800000 */
.L_x_14:
[----:B------:R-:W-:-:S07]  /*16ad0*/  MOV R2, 0x16af0 ;  /* 0x00016af000027802 */ /* 0x000fce0000000f00 */
[----:B------:R-:W-:Y:S05]  /*16ae0*/  CALL.REL.NOINC `($__internal_2_$__cuda_sm10x_tcgen05_guardrail_trap_unallocated_columns_being_dealloced) ;  /* 0x0000000000447944 */ /* 0x000fea0003c00000 */
.L_x_13:
[----:B------:R-:W-:Y:S01]  /*16af0*/  NOP ;  /* 0x0000000000007918 */ /* 0x000fe20000000000 */
[----:B--2---:R-:W-:Y:S05]  /*16b00*/  EXIT ;  /* 0x000000000000794d */ /* 0x004fea0003800000 */
.L_x_8:
[----:B-----5:R1:W-:Y:S04]  /*16b10*/  STL [R1+0x3f4], R0 ;  /* 0x0003f40001007387 */ /* 0x0203e80000100800 */
[----:B-1----:R-:W2:Y:S02]  /*16b20*/  LDL R0, [R1+0x32c] ;  /* 0x00032c0001007983 */ /* 0x002ea40000100800 */
[----:B--2---:R1:W2:Y:S02]  /*16b30*/  SYNCS.PHASECHK.TRANS64.TRYWAIT P6, [UR11], R0 ;  /* 0x00000000ff0075a7 */ /* 0x0042a400080c110b */
[----:B-1----:R1:W5:Y:S02]  /*16b40*/  LDL.LU R0, [R1+0x3f4] ;  /* 0x0003f40001007983 */ /* 0x0023640000300800 */
[----:B-12---:R-:W-:Y:S05]  /*16b50*/  @!P6 BRA `(.L_x_8) ;  /* 0xfffffffc00ece947 */ /* 0x006fea000383ffff */
[----:B------:R-:W-:Y:S05]  /*16b60*/  BRA `(.L_x_16) ;  /* 0xffffff8c008c7947 */ /* 0x000fea000383ffff */
.L_x_12:
[----:B------:R-:W1:Y:S02]  /*16b70*/  SYNCS.PHASECHK.TRANS64.TRYWAIT P0, [UR11], R2 ;  /* 0x00000002ff0075a7 */ /* 0x000e64000800110b */
[----:B-1----:R-:W-:Y:S05]  /*16b80*/  @!P0 BRA `(.L_x_12) ;  /* 0xfffffffc00f88947 */ /* 0x002fea000383ffff */
[----:B------:R-:W-:Y:S05]  /*16b90*/  BRA `(.L_x_11) ;  /* 0xffffffdc00b87947 */ /* 0x000fea000383ffff */
        .weak           $__internal_0_$__cuda_sm10x_tcgen05_guardrail_trap_col_being_dealloced_not_returned_by_alloc
        .type           $__internal_0_$__cuda_sm10x_tcgen05_guardrail_trap_col_being_dealloced_not_returned_by_alloc,@function
        .size           $__internal_0_$__cuda_sm10x_tcgen05_guardrail_trap_col_being_dealloced_not_returned_by_alloc,($__internal_1_$__cuda_sm10x_tcgen05_guardrail_trap_phase_invalid_during_alloc - $__internal_0_$__cuda_sm10x_tcgen05_guardrail_trap_col_being_dealloced_not_returned_by_alloc)
$__internal_0_$__cuda_sm10x_tcgen05_guardrail_trap_col_being_dealloced_not_returned_by_alloc:
[----:B------:R-:W-:Y:S05]  /*16ba0*/  BPT.TRAP 0x1 ;  /* 0x000000040000795c */ /* 0x000fea0000300000 */
[----:B------:R-:W-:-:S04]  /*16bb0*/  IMAD.MOV.U32 R3, RZ, RZ, 0x0 ;  /* 0x00000000ff037424 */ /* 0x000fc800078e00ff */
[----:B------:R-:W-:Y:S05]  /*16bc0*/  RET.REL.NODEC R2 `(matmul_kernel) ;  /* 0xfffffe94020c7950 */ /* 0x000fea0003c3ffff */
        .weak           $__internal_1_$__cuda_sm10x_tcgen05_guardrail_trap_phase_invalid_during_alloc
        .type           $__internal_1_$__cuda_sm10x_tcgen05_guardrail_trap_phase_invalid_during_alloc,@function
        .size           $__internal_1_$__cuda_sm10x_tcgen05_guardrail_trap_phase_invalid_during_alloc,($__internal_2_$__cuda_sm10x_tcgen05_guardrail_trap_unallocated_columns_being_dealloced - $__internal_1_$__cuda_sm10x_tcgen05_guardrail_trap_phase_invalid_during_alloc)
$__internal_1_$__cuda_sm10x_tcgen05_guardrail_trap_phase_invalid_during_alloc:
[----:B------:R-:W-:Y:S05]  /*16bd0*/  BPT.TRAP 0x1 ;  /* 0x000000040000795c */ /* 0x000fea0000300000 */
[----:B------:R-:W-:-:S04]  /*16be0*/  IMAD.MOV.U32 R3, RZ, RZ, 0x0 ;  /* 0x00000000ff037424 */ /* 0x000fc800078e00ff */
[----:B------:R-:W-:Y:S05]  /*16bf0*/  RET.REL.NODEC R2 `(matmul_kernel) ;  /* 0xfffffe9402007950 */ /* 0x000fea0003c3ffff */
        .weak           $__internal_2_$__cuda_sm10x_tcgen05_guardrail_trap_unallocated_columns_being_dealloced
        .type           $__internal_2_$__cuda_sm10x_tcgen05_guardrail_trap_unallocated_columns_being_dealloced,@function
        .size           $__internal_2_$__cuda_sm10x_tcgen05_guardrail_trap_unallocated_columns_being_dealloced,(.L_x_20 - $__internal_2_$__cuda_sm10x_tcgen05_guardrail_trap_unallocated_columns_being_dealloced)
$__internal_2_$__cuda_sm10x_tcgen05_guardrail_trap_unallocated_columns_being_dealloced:
[----:B------:R-:W-:Y:S05]  /*16c00*/  BPT.TRAP 0x1 ;  /* 0x000000040000795c */ /* 0x000fea0000300000 */
[----:B------:R-:W-:-:S04]  /*16c10*/  IMAD.MOV.U32 R3, RZ, RZ, 0x0 ;  /* 0x00000000ff037424 */ /* 0x000fc800078e00ff */
[----:B------:R-:W-:Y:S05]  /*16c20*/  RET.REL.NODEC R2 `(matmul_kernel) ;  /* 0xfffffe9002f47950 */ /* 0x000fea0003c3ffff */
.L_x_17:
[----:B------:R-:W-:-:S00]  /*16c30*/  BRA `(.L_x_17) ;  /* 0xfffffffc00fc7947 */ /* 0x000fc0000383ffff */
[----:B------:R-:W-:-:S00]  /*16c40*/  NOP ;  /* 0x0000000000007918 */ /* 0x000fc00000000000 */
        /* <DEDUP_REMOVED lines=11> */
.L_x_20:


//--------------------- .nv.shared.matmul_kernel  --------------------------
	.section	.nv.shared.matmul_kernel,"aw",@nobits
	.sectionflags	@""
	.align	16
	.zero		1024


//--------------------- .nv.shared.reserved.0     --------------------------
	.section	.nv.shared.reserved.0,"aw",@nobits
	.align	8
	.weak		__nv_reservedSMEM_offset_0_alias
	.size		__nv_reservedSMEM_offset_0_alias, 0, 64
	.other		__nv_reservedSMEM_offset_0_alias,@"STO_CUDA_RESERVED_SHARED STV_DEFAULT"
__nv_reservedSMEM_offset_0_alias:
	.zero		0
.nv.shared.reserved.0:
	.zero		64
	.weak		__nv_reservedSMEM_allocation_phase
	.type		__nv_reservedSMEM_allocation_phase,@object
	.size		__nv_reservedSMEM_allocation_phase,(.L_0 - __nv_reservedSMEM_allocation_phase)
__nv_reservedSMEM_allocation_phase:
	.zero		1
.L_0:
	.zero		7
	.weak		__nv_reservedSMEM_devtool_atexit_pc
	.type		__nv_reservedSMEM_devtool_atexit_pc,@object
	.size		__nv_reservedSMEM_devtool_atexit_pc,(__nv_reservedSMEM_allocation_mask - __nv_reservedSMEM_devtool_atexit_pc)
__nv_reservedSMEM_devtool_atexit_pc:
	.zero		8
	.weak		__nv_reservedSMEM_allocation_mask
	.type		__nv_reservedSMEM_allocation_mask,@object
	.size		__nv_reservedSMEM_allocation_mask,(.L_2 - __nv_reservedSMEM_allocation_mask)
__nv_reservedSMEM_allocation_mask:
	.zero		4
.L_2:


//--------------------- .nv.constant0.matmul_kernel --------------------------
	.section	.nv.constant0.matmul_kernel,"a",@progbits
	.sectionflags	@""
	.align	4
.nv.constant0.matmul_kernel:
	.zero		976


//--------------------- SYMBOLS --------------------------

	.type		.nv.reservedSmem.offset0,@object
	.size		.nv.reservedSmem.offset0,0x4
	.type		.nv.reservedSmem.cap,@object
	.size		.nv.reservedSmem.cap,0x4
